	.target	sm_100a

	.elftype	@"ET_EXEC"


//--------------------- .note.nv.tkinfo           --------------------------
	.section	.note.nv.tkinfo,"",@"SHT_NOTE"
	.sectionflags	@"SHF_NOTE_NV_TKINFO"
	.tkinfo
        /*0018*/ 	.word	0x00000002
        /*0030*/ 	.string	""
        /*0030*/ 	.string	"ptxas"
        /*0030*/ 	.string	"Cuda compilation tools, release 13.0, V13.0.88"
        /*0030*/ 	.string	"Build cuda_13.0.r13.0/compiler.36424714_0"
        /*0030*/ 	.string	"-arch sm_100a -m 64 "



//--------------------- .note.nv.cuinfo           --------------------------
	.section	.note.nv.cuinfo,"",@"SHT_NOTE"
	.sectionflags	@"SHF_NOTE_NV_CUINFO"
        /*0018*/ 	.short	0x0002
        /*001a*/ 	.short	0x0064
        /*001c*/ 	.short	0x0082
	.zero		2


//--------------------- .nv.info                  --------------------------
	.section	.nv.info,"",@"SHT_CUDA_INFO"
	.align	4


	//----- nvinfo : EIATTR_REGCOUNT
	.align		4
        /*0000*/ 	.byte	0x04, 0x2f
        /*0002*/ 	.short	(.L_20 - .L_19)
	.align		4
.L_19:
        /*0004*/ 	.word	index@(_ZN7cutlass13device_kernelINS_4gemm6kernel13GemmUniversalIN4cute5tupleIJiiiiEEENS1_10collective13CollectiveMmaINS1_35MainloopSm100TmaUmmaWarpSpecializedILi33ELi2ELi4ENS5_IJNS4_1CILi2EEENSA_ILi1EEESC_EEEEENS5_IJNSA_ILi128EEENSA_ILi256EEENSA_ILi32EEEEEENS_12float_e5m2_tENS5_IJlSC_lEEESJ_SK_NS4_8TiledMMAINS4_8MMA_AtomIJNS4_10MMA_TraitsINS4_25SM100_MMA_F8F6F4_2x1SM_SSEJSJ_SJ_fSF_SG_NS4_17integral_constantINS4_4UMMA5MajorELSR_0EEESS_NSP_INSQ_7ScaleInELST_0EEESU_EEEEEENS4_6LayoutINS5_IJSC_SC_SC_EEENS5_IJNSA_ILi0EEESZ_SZ_EEEEENS5_IJNS4_10UnderscoreES12_S12_EEEEENS4_18SM100_TMA_2SM_LOADENS4_14ComposedLayoutINS4_7SwizzleILi1ELi4ELi3EEENS4_18smem_ptr_flag_bitsILi8EEENSX_INS5_IJNSA_ILi8EEESH_EEENS5_IJSH_SC_EEEEEEEvNS4_8identityES15_S1F_vS1G_EENS_8epilogue10collective18CollectiveEpilogueINS1I_23Sm100TmaWarpSpecializedILi4ELi2ELi32ELb0ELb0EEEJNS5_IJNSA_ILi64EEESG_SH_EEENS5_IJNSX_IS1N_SC_EENSX_INS5_IJSH_SB_EEENS5_IJSC_SF_EEEEEEEESJ_SK_SJ_SK_NS1I_6fusion15FusionCallbacksIS1M_NS1U_17LinearCombinationISJ_fSJ_fLNS_15FloatRoundStyleE2EEES1O_S1T_JEEENS4_5SM1004TMEM4LOAD26SM100_TMEM_LOAD_32dp32b32xENS4_13SM90_TMA_LOADES1F_NS4_39AutoVectorizingCopyWithAssumedAlignmentILi128EEENS4_14SM90_TMA_STOREES1F_S26_S26_EEEvvEEEEvNT_6ParamsE)
        /*0008*/ 	.word	0x00000078


	//----- nvinfo : EIATTR_FRAME_SIZE
	.align		4
.L_20:
        /*000c*/ 	.byte	0x04, 0x11
        /*000e*/ 	.short	(.L_22 - .L_21)
	.align		4
.L_21:
        /*0010*/ 	.word	index@($__internal_2_$__cuda_sm10x_tcgen05_guardrail_trap_unallocated_columns_being_dealloced)
        /*0014*/ 	.word	0x00000000


	//----- nvinfo : EIATTR_FRAME_SIZE
	.align		4
.L_22:
        /*0018*/ 	.byte	0x04, 0x11
        /*001a*/ 	.short	(.L_24 - .L_23)
	.align		4
.L_23:
        /*001c*/ 	.word	index@($__internal_1_$__cuda_sm10x_tcgen05_guardrail_trap_phase_invalid_during_alloc)
        /*0020*/ 	.word	0x00000000


	//----- nvinfo : EIATTR_FRAME_SIZE
	.align		4
.L_24:
        /*0024*/ 	.byte	0x04, 0x11
        /*0026*/ 	.short	(.L_26 - .L_25)
	.align		4
.L_25:
        /*0028*/ 	.word	index@($__internal_0_$__cuda_sm10x_tcgen05_guardrail_trap_col_being_dealloced_not_returned_by_alloc)
        /*002c*/ 	.word	0x00000000


	//----- nvinfo : EIATTR_FRAME_SIZE
	.align		4
.L_26:
        /*0030*/ 	.byte	0x04, 0x11
        /*0032*/ 	.short	(.L_28 - .L_27)
	.align		4
.L_27:
        /*0034*/ 	.word	index@(_ZN7cutlass13device_kernelINS_4gemm6kernel13GemmUniversalIN4cute5tupleIJiiiiEEENS1_10collective13CollectiveMmaINS1_35MainloopSm100TmaUmmaWarpSpecializedILi33ELi2ELi4ENS5_IJNS4_1CILi2EEENSA_ILi1EEESC_EEEEENS5_IJNSA_ILi128EEENSA_ILi256EEENSA_ILi32EEEEEENS_12float_e5m2_tENS5_IJlSC_lEEESJ_SK_NS4_8TiledMMAINS4_8MMA_AtomIJNS4_10MMA_TraitsINS4_25SM100_MMA_F8F6F4_2x1SM_SSEJSJ_SJ_fSF_SG_NS4_17integral_constantINS4_4UMMA5MajorELSR_0EEESS_NSP_INSQ_7ScaleInELST_0EEESU_EEEEEENS4_6LayoutINS5_IJSC_SC_SC_EEENS5_IJNSA_ILi0EEESZ_SZ_EEEEENS5_IJNS4_10UnderscoreES12_S12_EEEEENS4_18SM100_TMA_2SM_LOADENS4_14ComposedLayoutINS4_7SwizzleILi1ELi4ELi3EEENS4_18smem_ptr_flag_bitsILi8EEENSX_INS5_IJNSA_ILi8EEESH_EEENS5_IJSH_SC_EEEEEEEvNS4_8identityES15_S1F_vS1G_EENS_8epilogue10collective18CollectiveEpilogueINS1I_23Sm100TmaWarpSpecializedILi4ELi2ELi32ELb0ELb0EEEJNS5_IJNSA_ILi64EEESG_SH_EEENS5_IJNSX_IS1N_SC_EENSX_INS5_IJSH_SB_EEENS5_IJSC_SF_EEEEEEEESJ_SK_SJ_SK_NS1I_6fusion15FusionCallbacksIS1M_NS1U_17LinearCombinationISJ_fSJ_fLNS_15FloatRoundStyleE2EEES1O_S1T_JEEENS4_5SM1004TMEM4LOAD26SM100_TMEM_LOAD_32dp32b32xENS4_13SM90_TMA_LOADES1F_NS4_39AutoVectorizingCopyWithAssumedAlignmentILi128EEENS4_14SM90_TMA_STOREES1F_S26_S26_EEEvvEEEEvNT_6ParamsE)
        /*0038*/ 	.word	0x00000000


	//----- nvinfo : EIATTR_MIN_STACK_SIZE
	.align		4
.L_28:
        /*003c*/ 	.byte	0x04, 0x12
        /*003e*/ 	.short	(.L_30 - .L_29)
	.align		4
.L_29:
        /*0040*/ 	.word	index@(_ZN7cutlass13device_kernelINS_4gemm6kernel13GemmUniversalIN4cute5tupleIJiiiiEEENS1_10collective13CollectiveMmaINS1_35MainloopSm100TmaUmmaWarpSpecializedILi33ELi2ELi4ENS5_IJNS4_1CILi2EEENSA_ILi1EEESC_EEEEENS5_IJNSA_ILi128EEENSA_ILi256EEENSA_ILi32EEEEEENS_12float_e5m2_tENS5_IJlSC_lEEESJ_SK_NS4_8TiledMMAINS4_8MMA_AtomIJNS4_10MMA_TraitsINS4_25SM100_MMA_F8F6F4_2x1SM_SSEJSJ_SJ_fSF_SG_NS4_17integral_constantINS4_4UMMA5MajorELSR_0EEESS_NSP_INSQ_7ScaleInELST_0EEESU_EEEEEENS4_6LayoutINS5_IJSC_SC_SC_EEENS5_IJNSA_ILi0EEESZ_SZ_EEEEENS5_IJNS4_10UnderscoreES12_S12_EEEEENS4_18SM100_TMA_2SM_LOADENS4_14ComposedLayoutINS4_7SwizzleILi1ELi4ELi3EEENS4_18smem_ptr_flag_bitsILi8EEENSX_INS5_IJNSA_ILi8EEESH_EEENS5_IJSH_SC_EEEEEEEvNS4_8identityES15_S1F_vS1G_EENS_8epilogue10collective18CollectiveEpilogueINS1I_23Sm100TmaWarpSpecializedILi4ELi2ELi32ELb0ELb0EEEJNS5_IJNSA_ILi64EEESG_SH_EEENS5_IJNSX_IS1N_SC_EENSX_INS5_IJSH_SB_EEENS5_IJSC_SF_EEEEEEEESJ_SK_SJ_SK_NS1I_6fusion15FusionCallbacksIS1M_NS1U_17LinearCombinationISJ_fSJ_fLNS_15FloatRoundStyleE2EEES1O_S1T_JEEENS4_5SM1004TMEM4LOAD26SM100_TMEM_LOAD_32dp32b32xENS4_13SM90_TMA_LOADES1F_NS4_39AutoVectorizingCopyWithAssumedAlignmentILi128EEENS4_14SM90_TMA_STOREES1F_S26_S26_EEEvvEEEEvNT_6ParamsE)
        /*0044*/ 	.word	0x00000000
.L_30:


//--------------------- .nv.compat                --------------------------
	.section	.nv.compat,"",@"SHT_CUDA_COMPAT_INFO"
	.align	4
        /*0000*/ 	.byte	0x02, 0x09, 0x01, 0x00, 0x02, 0x02, 0x02, 0x00, 0x02, 0x05, 0x05, 0x00, 0x03, 0x07, 0x01, 0x01
        /*0010*/ 	.byte	0x02, 0x03, 0x01, 0x00, 0x02, 0x06, 0x01, 0x00, 0x04, 0x0b, 0x08, 0x00, 0x09, 0x00, 0x00, 0x00
        /*0020*/ 	.byte	0x00, 0x00, 0x00, 0x00


//--------------------- .nv.info._ZN7cutlass13device_kernelINS_4gemm6kernel13GemmUniversalIN4cute5tupleIJiiiiEEENS1_10collective13CollectiveMmaINS1_35MainloopSm100TmaUmmaWarpSpecializedILi33ELi2ELi4ENS5_IJNS4_1CILi2EEENSA_ILi1EEESC_EEEEENS5_IJNSA_ILi128EEENSA_ILi256EEENSA_ILi32EEEEEENS_12float_e5m2_tENS5_IJlSC_lEEESJ_SK_NS4_8TiledMMAINS4_8MMA_AtomIJNS4_10MMA_TraitsINS4_25SM100_MMA_F8F6F4_2x1SM_SSEJSJ_SJ_fSF_SG_NS4_17integral_constantINS4_4UMMA5MajorELSR_0EEESS_NSP_INSQ_7ScaleInELST_0EEESU_EEEEEENS4_6LayoutINS5_IJSC_SC_SC_EEENS5_IJNSA_ILi0EEESZ_SZ_EEEEENS5_IJNS4_10UnderscoreES12_S12_EEEEENS4_18SM100_TMA_2SM_LOADENS4_14ComposedLayoutINS4_7SwizzleILi1ELi4ELi3EEENS4_18smem_ptr_flag_bitsILi8EEENSX_INS5_IJNSA_ILi8EEESH_EEENS5_IJSH_SC_EEEEEEEvNS4_8identityES15_S1F_vS1G_EENS_8epilogue10collective18CollectiveEpilogueINS1I_23Sm100TmaWarpSpecializedILi4ELi2ELi32ELb0ELb0EEEJNS5_IJNSA_ILi64EEESG_SH_EEENS5_IJNSX_IS1N_SC_EENSX_INS5_IJSH_SB_EEENS5_IJSC_SF_EEEEEEEESJ_SK_SJ_SK_NS1I_6fusion15FusionCallbacksIS1M_NS1U_17LinearCombinationISJ_fSJ_fLNS_15FloatRoundStyleE2EEES1O_S1T_JEEENS4_5SM1004TMEM4LOAD26SM100_TMEM_LOAD_32dp32b32xENS4_13SM90_TMA_LOADES1F_NS4_39AutoVectorizingCopyWithAssumedAlignmentILi128EEENS4_14SM90_TMA_STOREES1F_S26_S26_EEEvvEEEEvNT_6ParamsE --------------------------
	.section	.nv.info._ZN7cutlass13device_kernelINS_4gemm6kernel13GemmUniversalIN4cute5tupleIJiiiiEEENS1_10collective13CollectiveMmaINS1_35MainloopSm100TmaUmmaWarpSpecializedILi33ELi2ELi4ENS5_IJNS4_1CILi2EEENSA_ILi1EEESC_EEEEENS5_IJNSA_ILi128EEENSA_ILi256EEENSA_ILi32EEEEEENS_12float_e5m2_tENS5_IJlSC_lEEESJ_SK_NS4_8TiledMMAINS4_8MMA_AtomIJNS4_10MMA_TraitsINS4_25SM100_MMA_F8F6F4_2x1SM_SSEJSJ_SJ_fSF_SG_NS4_17integral_constantINS4_4UMMA5MajorELSR_0EEESS_NSP_INSQ_7ScaleInELST_0EEESU_EEEEEENS4_6LayoutINS5_IJSC_SC_SC_EEENS5_IJNSA_ILi0EEESZ_SZ_EEEEENS5_IJNS4_10UnderscoreES12_S12_EEEEENS4_18SM100_TMA_2SM_LOADENS4_14ComposedLayoutINS4_7SwizzleILi1ELi4ELi3EEENS4_18smem_ptr_flag_bitsILi8EEENSX_INS5_IJNSA_ILi8EEESH_EEENS5_IJSH_SC_EEEEEEEvNS4_8identityES15_S1F_vS1G_EENS_8epilogue10collective18CollectiveEpilogueINS1I_23Sm100TmaWarpSpecializedILi4ELi2ELi32ELb0ELb0EEEJNS5_IJNSA_ILi64EEESG_SH_EEENS5_IJNSX_IS1N_SC_EENSX_INS5_IJSH_SB_EEENS5_IJSC_SF_EEEEEEEESJ_SK_SJ_SK_NS1I_6fusion15FusionCallbacksIS1M_NS1U_17LinearCombinationISJ_fSJ_fLNS_15FloatRoundStyleE2EEES1O_S1T_JEEENS4_5SM1004TMEM4LOAD26SM100_TMEM_LOAD_32dp32b32xENS4_13SM90_TMA_LOADES1F_NS4_39AutoVectorizingCopyWithAssumedAlignmentILi128EEENS4_14SM90_TMA_STOREES1F_S26_S26_EEEvvEEEEvNT_6ParamsE,"",@"SHT_CUDA_INFO"
	.sectionflags	@""
	.align	4


	//----- nvinfo : EIATTR_CUDA_API_VERSION
	.align		4
        /*0000*/ 	.byte	0x04, 0x37
        /*0002*/ 	.short	(.L_32 - .L_31)
.L_31:
        /*0004*/ 	.word	0x00000082


	//----- nvinfo : EIATTR_KPARAM_INFO
	.align		4
.L_32:
        /*0008*/ 	.byte	0x04, 0x17
        /*000a*/ 	.short	(.L_34 - .L_33)
.L_33:
        /*000c*/ 	.word	0x00000000
        /*0010*/ 	.short	0x0000
        /*0012*/ 	.short	0x0000
        /*0014*/ 	.byte	0x00, 0xf0, 0x01, 0x20


	//----- nvinfo : EIATTR_AT_ENTRY_FRAGMENTS
	.align		4
.L_34:
        /*0018*/ 	.byte	0x04, 0x4f
        /*001a*/ 	.short	(.L_36 - .L_35)


	//   ....[0]....
.L_35:
        /*001c*/ 	.word	0x00000007


	//----- nvinfo : EIATTR_RESERVED_SMEM_USED
	.align		4
.L_36:
        /*0020*/ 	.byte	0x01, 0x41
	.zero		2


	//----- nvinfo : EIATTR_SPARSE_MMA_MASK
	.align		4
        /*0024*/ 	.byte	0x03, 0x50
        /*0026*/ 	.short	0x0000


	//----- nvinfo : EIATTR_TCGEN05_2CTA_USED
	.align		4
        /*0028*/ 	.byte	0x01, 0x52
	.zero		2


	//----- nvinfo : EIATTR_MAXREG_COUNT
	.align		4
        /*002c*/ 	.byte	0x03, 0x1b
        /*002e*/ 	.short	0x00ff


	//----- nvinfo : EIATTR_NUM_BARRIERS
	.align		4
        /*0030*/ 	.byte	0x02, 0x4c
        /*0032*/ 	.byte	0x07
	.zero		1


	//----- nvinfo : EIATTR_EXTERNS
	.align		4
        /*0034*/ 	.byte	0x04, 0x0f
        /*0036*/ 	.short	(.L_38 - .L_37)


	//   ....[0]....
	.align		4
.L_37:
        /*0038*/ 	.word	index@(__assertfail)


	//----- nvinfo : EIATTR_MERCURY_ISA_VERSION
	.align		4
.L_38:
        /*003c*/ 	.byte	0x03, 0x5f
        /*003e*/ 	.short	0x0101


	//----- nvinfo : EIATTR_INT_WARP_WIDE_INSTR_OFFSETS
	.align		4
        /*0040*/ 	.byte	0x04, 0x31
        /*0042*/ 	.short	(.L_40 - .L_39)


	//   ....[0]....
.L_39:
        /*0044*/ 	.word	0x000010e0


	//   ....[1]....
        /*0048*/ 	.word	0x00001180


	//   ....[2]....
        /*004c*/ 	.word	0x000024e0


	//   ....[3]....
        /*0050*/ 	.word	0x000052b0


	//   ....[4]....
        /*0054*/ 	.word	0x000052e0


	//   ....[5]....
        /*0058*/ 	.word	0x00005330


	//   ....[6]....
        /*005c*/ 	.word	0x00005c50


	//   ....[7]....
        /*0060*/ 	.word	0x00005c70


	//   ....[8]....
        /*0064*/ 	.word	0x00005d50


	//   ....[9]....
        /*0068*/ 	.word	0x00005e10


	//   ....[10]....
        /*006c*/ 	.word	0x00005e30


	//   ....[11]....
        /*0070*/ 	.word	0x00005f00


	//   ....[12]....
        /*0074*/ 	.word	0x00005ff0


	//   ....[13]....
        /*0078*/ 	.word	0x00006010


	//   ....[14]....
        /*007c*/ 	.word	0x00006110


	//   ....[15]....
        /*0080*/ 	.word	0x000062c0


	//   ....[16]....
        /*0084*/ 	.word	0x000062d0


	//   ....[17]....
        /*0088*/ 	.word	0x00006460


	//----- nvinfo : EIATTR_COOP_GROUP_MASK_REGIDS
	.align		4
.L_40:
        /*008c*/ 	.byte	0x04, 0x29
        /*008e*/ 	.short	(.L_42 - .L_41)


	//   ....[0]....
.L_41:
        /*0090*/ 	.word	0xffffffff


	//   ....[1]....
        /*0094*/ 	.word	0xffffffff


	//   ....[2]....
        /*0098*/ 	.word	0xffffffff


	//   ....[3]....
        /*009c*/ 	.word	0xffffffff


	//   ....[4]....
        /*00a0*/ 	.word	0xffffffff


	//   ....[5]....
        /*00a4*/ 	.word	0xffffffff


	//   ....[6]....
        /*00a8*/ 	.word	0xffffffff


	//   ....[7]....
        /*00ac*/ 	.word	0xffffffff


	//   ....[8]....
        /*00b0*/ 	.word	0xffffffff


	//   ....[9]....
        /*00b4*/ 	.word	0xffffffff


	//   ....[10]....
        /*00b8*/ 	.word	0xffffffff


	//   ....[11]....
        /*00bc*/ 	.word	0xffffffff


	//   ....[12]....
        /*00c0*/ 	.word	0xffffffff


	//   ....[13]....
        /*00c4*/ 	.word	0xffffffff


	//----- nvinfo : EIATTR_COOP_GROUP_INSTR_OFFSETS
	.align		4
.L_42:
        /*00c8*/ 	.byte	0x04, 0x28
        /*00ca*/ 	.short	(.L_44 - .L_43)


	//   ....[0]....
.L_43:
        /*00cc*/ 	.word	0x000000c0


	//   ....[1]....
        /*00d0*/ 	.word	0x00000500


	//   ....[2]....
        /*00d4*/ 	.word	0x00000a50


	//   ....[3]....
        /*00d8*/ 	.word	0x00000be0


	//   ....[4]....
        /*00dc*/ 	.word	0x00000cd0


	//   ....[5]....
        /*00e0*/ 	.word	0x00000e30


	//   ....[6]....
        /*00e4*/ 	.word	0x00000fc0


	//   ....[7]....
        /*00e8*/ 	.word	0x00001200


	//   ....[8]....
        /*00ec*/ 	.word	0x000023c0


	//   ....[9]....
        /*00f0*/ 	.word	0x000041f0


	//   ....[10]....
        /*00f4*/ 	.word	0x000046c0


	//   ....[11]....
        /*00f8*/ 	.word	0x000046f0


	//   ....[12]....
        /*00fc*/ 	.word	0x000051c0


	//   ....[13]....
        /*0100*/ 	.word	0x000053d0


	//----- nvinfo : EIATTR_VRC_CTA_INIT_COUNT
	.align		4
.L_44:
        /*0104*/ 	.byte	0x02, 0x4a
        /*0106*/ 	.byte	0x80
	.zero		1


	//----- nvinfo : EIATTR_SYSCALL_OFFSETS
	.align		4
        /*0108*/ 	.byte	0x04, 0x46
        /*010a*/ 	.short	(.L_46 - .L_45)


	//   ....[0]....
.L_45:
        /*010c*/ 	.word	0x00006ef0


	//   ....[1]....
        /*0110*/ 	.word	0x00007030


	//   ....[2]....
        /*0114*/ 	.word	0x00007830


	//   ....[3]....
        /*0118*/ 	.word	0x00008620


	//   ....[4]....
        /*011c*/ 	.word	0x000093c0


	//   ....[5]....
        /*0120*/ 	.word	0x0000a180


	//----- nvinfo : EIATTR_MBARRIER_INSTR_OFFSETS
	.align		4
.L_46:
        /*0124*/ 	.byte	0x04, 0x39
        /*0126*/ 	.short	(.L_48 - .L_47)


	//   ....[0]....
.L_47:
        /*0128*/ 	.word	0x00000610
        /*012c*/ 	.word	0x000000ff
        /*0130*/ 	.word	0x00000000
        /*0134*/ 	.short	0x0100
        /*0136*/ 	.byte	0x08
	.zero		1


	//   ....[1]....
        /*0138*/ 	.word	0x00000620
        /*013c*/ 	.word	0x000000ff
        /*0140*/ 	.word	0x00000108
        /*0144*/ 	.short	0x0100
        /*0146*/ 	.byte	0x08
	.zero		1


	//   ....[2]....
        /*0148*/ 	.word	0x00000630
        /*014c*/ 	.word	0x000000ff
        /*0150*/ 	.word	0x00000008
        /*0154*/ 	.short	0x0100
        /*0156*/ 	.byte	0x08
	.zero		1


	//   ....[3]....
        /*0158*/ 	.word	0x00000640
        /*015c*/ 	.word	0x000000ff
        /*0160*/ 	.word	0x00000110
        /*0164*/ 	.short	0x0100
        /*0166*/ 	.byte	0x08
	.zero		1


	//   ....[4]....
        /*0168*/ 	.word	0x00000650
        /*016c*/ 	.word	0x000000ff
        /*0170*/ 	.word	0x00000010
        /*0174*/ 	.short	0x0100
        /*0176*/ 	.byte	0x08
	.zero		1


	//   ....[5]....
        /*0178*/ 	.word	0x00000660
        /*017c*/ 	.word	0x000000ff
        /*0180*/ 	.word	0x00000118
        /*0184*/ 	.short	0x0100
        /*0186*/ 	.byte	0x08
	.zero		1


	//   ....[6]....
        /*0188*/ 	.word	0x00000670
        /*018c*/ 	.word	0x000000ff
        /*0190*/ 	.word	0x00000018
        /*0194*/ 	.short	0x0100
        /*0196*/ 	.byte	0x08
	.zero		1


	//   ....[7]....
        /*0198*/ 	.word	0x00000680
        /*019c*/ 	.word	0x000000ff
        /*01a0*/ 	.word	0x00000120
        /*01a4*/ 	.short	0x0100
        /*01a6*/ 	.byte	0x08
	.zero		1


	//   ....[8]....
        /*01a8*/ 	.word	0x00000690
        /*01ac*/ 	.word	0x000000ff
        /*01b0*/ 	.word	0x00000020
        /*01b4*/ 	.short	0x0100
        /*01b6*/ 	.byte	0x08
	.zero		1


	//   ....[9]....
        /*01b8*/ 	.word	0x000006a0
        /*01bc*/ 	.word	0x000000ff
        /*01c0*/ 	.word	0x00000128
        /*01c4*/ 	.short	0x0100
        /*01c6*/ 	.byte	0x08
	.zero		1


	//   ....[10]....
        /*01c8*/ 	.word	0x000006b0
        /*01cc*/ 	.word	0x000000ff
        /*01d0*/ 	.word	0x00000028
        /*01d4*/ 	.short	0x0100
        /*01d6*/ 	.byte	0x08
	.zero		1


	//   ....[11]....
        /*01d8*/ 	.word	0x000006c0
        /*01dc*/ 	.word	0x000000ff
        /*01e0*/ 	.word	0x00000130
        /*01e4*/ 	.short	0x0100
        /*01e6*/ 	.byte	0x08
	.zero		1


	//   ....[12]....
        /*01e8*/ 	.word	0x000006d0
        /*01ec*/ 	.word	0x000000ff
        /*01f0*/ 	.word	0x00000030
        /*01f4*/ 	.short	0x0100
        /*01f6*/ 	.byte	0x08
	.zero		1


	//   ....[13]....
        /*01f8*/ 	.word	0x000006e0
        /*01fc*/ 	.word	0x000000ff
        /*0200*/ 	.word	0x00000138
        /*0204*/ 	.short	0x0100
        /*0206*/ 	.byte	0x08
	.zero		1


	//   ....[14]....
        /*0208*/ 	.word	0x000006f0
        /*020c*/ 	.word	0x000000ff
        /*0210*/ 	.word	0x00000038
        /*0214*/ 	.short	0x0100
        /*0216*/ 	.byte	0x08
	.zero		1


	//   ....[15]....
        /*0218*/ 	.word	0x00000700
        /*021c*/ 	.word	0x000000ff
        /*0220*/ 	.word	0x00000140
        /*0224*/ 	.short	0x0100
        /*0226*/ 	.byte	0x08
	.zero		1


	//   ....[16]....
        /*0228*/ 	.word	0x00000710
        /*022c*/ 	.word	0x000000ff
        /*0230*/ 	.word	0x00000040
        /*0234*/ 	.short	0x0100
        /*0236*/ 	.byte	0x08
	.zero		1


	//   ....[17]....
        /*0238*/ 	.word	0x00000720
        /*023c*/ 	.word	0x000000ff
        /*0240*/ 	.word	0x00000148
        /*0244*/ 	.short	0x0100
        /*0246*/ 	.byte	0x08
	.zero		1


	//   ....[18]....
        /*0248*/ 	.word	0x00000730
        /*024c*/ 	.word	0x000000ff
        /*0250*/ 	.word	0x00000048
        /*0254*/ 	.short	0x0100
        /*0256*/ 	.byte	0x08
	.zero		1


	//   ....[19]....
        /*0258*/ 	.word	0x00000740
        /*025c*/ 	.word	0x000000ff
        /*0260*/ 	.word	0x00000150
        /*0264*/ 	.short	0x0100
        /*0266*/ 	.byte	0x08
	.zero		1


	//   ....[20]....
        /*0268*/ 	.word	0x00000750
        /*026c*/ 	.word	0x000000ff
        /*0270*/ 	.word	0x00000050
        /*0274*/ 	.short	0x0100
        /*0276*/ 	.byte	0x08
	.zero		1


	//   ....[21]....
        /*0278*/ 	.word	0x00000760
        /*027c*/ 	.word	0x000000ff
        /*0280*/ 	.word	0x00000158
        /*0284*/ 	.short	0x0100
        /*0286*/ 	.byte	0x08
	.zero		1


	//   ....[22]....
        /*0288*/ 	.word	0x00000770
        /*028c*/ 	.word	0x000000ff
        /*0290*/ 	.word	0x00000058
        /*0294*/ 	.short	0x0100
        /*0296*/ 	.byte	0x08
	.zero		1


	//   ....[23]....
        /*0298*/ 	.word	0x00000780
        /*029c*/ 	.word	0x000000ff
        /*02a0*/ 	.word	0x00000160
        /*02a4*/ 	.short	0x0100
        /*02a6*/ 	.byte	0x08
	.zero		1


	//   ....[24]....
        /*02a8*/ 	.word	0x00000790
        /*02ac*/ 	.word	0x000000ff
        /*02b0*/ 	.word	0x00000060
        /*02b4*/ 	.short	0x0100
        /*02b6*/ 	.byte	0x08
	.zero		1


	//   ....[25]....
        /*02b8*/ 	.word	0x000007a0
        /*02bc*/ 	.word	0x000000ff
        /*02c0*/ 	.word	0x00000168
        /*02c4*/ 	.short	0x0100
        /*02c6*/ 	.byte	0x08
	.zero		1


	//   ....[26]....
        /*02c8*/ 	.word	0x000007b0
        /*02cc*/ 	.word	0x000000ff
        /*02d0*/ 	.word	0x00000068
        /*02d4*/ 	.short	0x0100
        /*02d6*/ 	.byte	0x08
	.zero		1


	//   ....[27]....
        /*02d8*/ 	.word	0x000007c0
        /*02dc*/ 	.word	0x000000ff
        /*02e0*/ 	.word	0x00000170
        /*02e4*/ 	.short	0x0100
        /*02e6*/ 	.byte	0x08
	.zero		1


	//   ....[28]....
        /*02e8*/ 	.word	0x000007d0
        /*02ec*/ 	.word	0x000000ff
        /*02f0*/ 	.word	0x00000070
        /*02f4*/ 	.short	0x0100
        /*02f6*/ 	.byte	0x08
	.zero		1


	//   ....[29]....
        /*02f8*/ 	.word	0x000007e0
        /*02fc*/ 	.word	0x000000ff
        /*0300*/ 	.word	0x00000178
        /*0304*/ 	.short	0x0100
        /*0306*/ 	.byte	0x08
	.zero		1


	//   ....[30]....
        /*0308*/ 	.word	0x000007f0
        /*030c*/ 	.word	0x000000ff
        /*0310*/ 	.word	0x00000078
        /*0314*/ 	.short	0x0100
        /*0316*/ 	.byte	0x08
	.zero		1


	//   ....[31]....
        /*0318*/ 	.word	0x00000800
        /*031c*/ 	.word	0x000000ff
        /*0320*/ 	.word	0x00000180
        /*0324*/ 	.short	0x0100
        /*0326*/ 	.byte	0x08
	.zero		1


	//   ....[32]....
        /*0328*/ 	.word	0x00000810
        /*032c*/ 	.word	0x000000ff
        /*0330*/ 	.word	0x00000080
        /*0334*/ 	.short	0x0100
        /*0336*/ 	.byte	0x08
	.zero		1


	//   ....[33]....
        /*0338*/ 	.word	0x00000820
        /*033c*/ 	.word	0x000000ff
        /*0340*/ 	.word	0x00000188
        /*0344*/ 	.short	0x0100
        /*0346*/ 	.byte	0x08
	.zero		1


	//   ....[34]....
        /*0348*/ 	.word	0x00000830
        /*034c*/ 	.word	0x000000ff
        /*0350*/ 	.word	0x00000088
        /*0354*/ 	.short	0x0100
        /*0356*/ 	.byte	0x08
	.zero		1


	//   ....[35]....
        /*0358*/ 	.word	0x00000840
        /*035c*/ 	.word	0x000000ff
        /*0360*/ 	.word	0x00000190
        /*0364*/ 	.short	0x0100
        /*0366*/ 	.byte	0x08
	.zero		1


	//   ....[36]....
        /*0368*/ 	.word	0x00000850
        /*036c*/ 	.word	0x000000ff
        /*0370*/ 	.word	0x00000090
        /*0374*/ 	.short	0x0100
        /*0376*/ 	.byte	0x08
	.zero		1


	//   ....[37]....
        /*0378*/ 	.word	0x00000860
        /*037c*/ 	.word	0x000000ff
        /*0380*/ 	.word	0x00000198
        /*0384*/ 	.short	0x0100
        /*0386*/ 	.byte	0x08
	.zero		1


	//   ....[38]....
        /*0388*/ 	.word	0x00000870
        /*038c*/ 	.word	0x000000ff
        /*0390*/ 	.word	0x00000098
        /*0394*/ 	.short	0x0100
        /*0396*/ 	.byte	0x08
	.zero		1


	//   ....[39]....
        /*0398*/ 	.word	0x00000880
        /*039c*/ 	.word	0x000000ff
        /*03a0*/ 	.word	0x000001a0
        /*03a4*/ 	.short	0x0100
        /*03a6*/ 	.byte	0x08
	.zero		1


	//   ....[40]....
        /*03a8*/ 	.word	0x00000890
        /*03ac*/ 	.word	0x000000ff
        /*03b0*/ 	.word	0x000000a0
        /*03b4*/ 	.short	0x0100
        /*03b6*/ 	.byte	0x08
	.zero		1


	//   ....[41]....
        /*03b8*/ 	.word	0x000008a0
        /*03bc*/ 	.word	0x000000ff
        /*03c0*/ 	.word	0x000001a8
        /*03c4*/ 	.short	0x0100
        /*03c6*/ 	.byte	0x08
	.zero		1


	//   ....[42]....
        /*03c8*/ 	.word	0x000008b0
        /*03cc*/ 	.word	0x000000ff
        /*03d0*/ 	.word	0x000000a8
        /*03d4*/ 	.short	0x0100
        /*03d6*/ 	.byte	0x08
	.zero		1


	//   ....[43]....
        /*03d8*/ 	.word	0x000008c0
        /*03dc*/ 	.word	0x000000ff
        /*03e0*/ 	.word	0x000001b0
        /*03e4*/ 	.short	0x0100
        /*03e6*/ 	.byte	0x08
	.zero		1


	//   ....[44]....
        /*03e8*/ 	.word	0x000008d0
        /*03ec*/ 	.word	0x000000ff
        /*03f0*/ 	.word	0x000000b0
        /*03f4*/ 	.short	0x0100
        /*03f6*/ 	.byte	0x08
	.zero		1


	//   ....[45]....
        /*03f8*/ 	.word	0x000008e0
        /*03fc*/ 	.word	0x000000ff
        /*0400*/ 	.word	0x000001b8
        /*0404*/ 	.short	0x0100
        /*0406*/ 	.byte	0x08
	.zero		1


	//   ....[46]....
        /*0408*/ 	.word	0x000008f0
        /*040c*/ 	.word	0x000000ff
        /*0410*/ 	.word	0x000000b8
        /*0414*/ 	.short	0x0100
        /*0416*/ 	.byte	0x08
	.zero		1


	//   ....[47]....
        /*0418*/ 	.word	0x00000900
        /*041c*/ 	.word	0x000000ff
        /*0420*/ 	.word	0x000001c0
        /*0424*/ 	.short	0x0100
        /*0426*/ 	.byte	0x08
	.zero		1


	//   ....[48]....
        /*0428*/ 	.word	0x00000910
        /*042c*/ 	.word	0x000000ff
        /*0430*/ 	.word	0x000000c0
        /*0434*/ 	.short	0x0100
        /*0436*/ 	.byte	0x08
	.zero		1


	//   ....[49]....
        /*0438*/ 	.word	0x00000920
        /*043c*/ 	.word	0x000000ff
        /*0440*/ 	.word	0x000001c8
        /*0444*/ 	.short	0x0100
        /*0446*/ 	.byte	0x08
	.zero		1


	//   ....[50]....
        /*0448*/ 	.word	0x00000930
        /*044c*/ 	.word	0x000000ff
        /*0450*/ 	.word	0x000000c8
        /*0454*/ 	.short	0x0100
        /*0456*/ 	.byte	0x08
	.zero		1


	//   ....[51]....
        /*0458*/ 	.word	0x00000940
        /*045c*/ 	.word	0x000000ff
        /*0460*/ 	.word	0x000001d0
        /*0464*/ 	.short	0x0100
        /*0466*/ 	.byte	0x08
	.zero		1


	//   ....[52]....
        /*0468*/ 	.word	0x00000950
        /*046c*/ 	.word	0x000000ff
        /*0470*/ 	.word	0x000000d0
        /*0474*/ 	.short	0x0100
        /*0476*/ 	.byte	0x08
	.zero		1


	//   ....[53]....
        /*0478*/ 	.word	0x00000960
        /*047c*/ 	.word	0x000000ff
        /*0480*/ 	.word	0x000001d8
        /*0484*/ 	.short	0x0100
        /*0486*/ 	.byte	0x08
	.zero		1


	//   ....[54]....
        /*0488*/ 	.word	0x00000970
        /*048c*/ 	.word	0x000000ff
        /*0490*/ 	.word	0x000000d8
        /*0494*/ 	.short	0x0100
        /*0496*/ 	.byte	0x08
	.zero		1


	//   ....[55]....
        /*0498*/ 	.word	0x00000980
        /*049c*/ 	.word	0x000000ff
        /*04a0*/ 	.word	0x000001e0
        /*04a4*/ 	.short	0x0100
        /*04a6*/ 	.byte	0x08
	.zero		1


	//   ....[56]....
        /*04a8*/ 	.word	0x00000990
        /*04ac*/ 	.word	0x000000ff
        /*04b0*/ 	.word	0x000000e0
        /*04b4*/ 	.short	0x0100
        /*04b6*/ 	.byte	0x08
	.zero		1


	//   ....[57]....
        /*04b8*/ 	.word	0x000009a0
        /*04bc*/ 	.word	0x000000ff
        /*04c0*/ 	.word	0x000001e8
        /*04c4*/ 	.short	0x0100
        /*04c6*/ 	.byte	0x08
	.zero		1


	//   ....[58]....
        /*04c8*/ 	.word	0x000009b0
        /*04cc*/ 	.word	0x000000ff
        /*04d0*/ 	.word	0x000000e8
        /*04d4*/ 	.short	0x0100
        /*04d6*/ 	.byte	0x08
	.zero		1


	//   ....[59]....
        /*04d8*/ 	.word	0x000009c0
        /*04dc*/ 	.word	0x000000ff
        /*04e0*/ 	.word	0x000001f0
        /*04e4*/ 	.short	0x0100
        /*04e6*/ 	.byte	0x08
	.zero		1


	//   ....[60]....
        /*04e8*/ 	.word	0x000009d0
        /*04ec*/ 	.word	0x000000ff
        /*04f0*/ 	.word	0x000000f0
        /*04f4*/ 	.short	0x0100
        /*04f6*/ 	.byte	0x08
	.zero		1


	//   ....[61]....
        /*04f8*/ 	.word	0x000009e0
        /*04fc*/ 	.word	0x000000ff
        /*0500*/ 	.word	0x000001f8
        /*0504*/ 	.short	0x0100
        /*0506*/ 	.byte	0x08
	.zero		1


	//   ....[62]....
        /*0508*/ 	.word	0x000009f0
        /*050c*/ 	.word	0x000000ff
        /*0510*/ 	.word	0x000000f8
        /*0514*/ 	.short	0x0100
        /*0516*/ 	.byte	0x08
	.zero		1


	//   ....[63]....
        /*0518*/ 	.word	0x00000a00
        /*051c*/ 	.word	0x000000ff
        /*0520*/ 	.word	0x00000200
        /*0524*/ 	.short	0x0100
        /*0526*/ 	.byte	0x08
	.zero		1


	//   ....[64]....
        /*0528*/ 	.word	0x00000a10
        /*052c*/ 	.word	0x000000ff
        /*0530*/ 	.word	0x00000100
        /*0534*/ 	.short	0x0100
        /*0536*/ 	.byte	0x08
	.zero		1


	//   ....[65]....
        /*0538*/ 	.word	0x00000a20
        /*053c*/ 	.word	0x000000ff
        /*0540*/ 	.word	0x00000208
        /*0544*/ 	.short	0x0100
        /*0546*/ 	.byte	0x08
	.zero		1


	//   ....[66]....
        /*0548*/ 	.word	0x00000b50
        /*054c*/ 	.word	0x000000ff
        /*0550*/ 	.word	0x00000210
        /*0554*/ 	.short	0x0100
        /*0556*/ 	.byte	0x09
	.zero		1


	//   ....[67]....
        /*0558*/ 	.word	0x00000b60
        /*055c*/ 	.word	0x000000ff
        /*0560*/ 	.word	0x00000230
        /*0564*/ 	.short	0x0100
        /*0566*/ 	.byte	0x09
	.zero		1


	//   ....[68]....
        /*0568*/ 	.word	0x00000b70
        /*056c*/ 	.word	0x000000ff
        /*0570*/ 	.word	0x00000218
        /*0574*/ 	.short	0x0100
        /*0576*/ 	.byte	0x09
	.zero		1


	//   ....[69]....
        /*0578*/ 	.word	0x00000b80
        /*057c*/ 	.word	0x000000ff
        /*0580*/ 	.word	0x00000238
        /*0584*/ 	.short	0x0100
        /*0586*/ 	.byte	0x09
	.zero		1


	//   ....[70]....
        /*0588*/ 	.word	0x00000b90
        /*058c*/ 	.word	0x000000ff
        /*0590*/ 	.word	0x00000220
        /*0594*/ 	.short	0x0100
        /*0596*/ 	.byte	0x09
	.zero		1


	//   ....[71]....
        /*0598*/ 	.word	0x00000ba0
        /*059c*/ 	.word	0x000000ff
        /*05a0*/ 	.word	0x00000240
        /*05a4*/ 	.short	0x0100
        /*05a6*/ 	.byte	0x09
	.zero		1


	//   ....[72]....
        /*05a8*/ 	.word	0x00000bb0
        /*05ac*/ 	.word	0x000000ff
        /*05b0*/ 	.word	0x00000228
        /*05b4*/ 	.short	0x0100
        /*05b6*/ 	.byte	0x09
	.zero		1


	//   ....[73]....
        /*05b8*/ 	.word	0x00000bc0
        /*05bc*/ 	.word	0x000000ff
        /*05c0*/ 	.word	0x00000248
        /*05c4*/ 	.short	0x0100
        /*05c6*/ 	.byte	0x09
	.zero		1


	//   ....[74]....
        /*05c8*/ 	.word	0x00000ca0
        /*05cc*/ 	.word	0x000000ff
        /*05d0*/ 	.word	0x00000250
        /*05d4*/ 	.short	0x0100
        /*05d6*/ 	.byte	0x08
	.zero		1


	//   ....[75]....
        /*05d8*/ 	.word	0x00000cb0
        /*05dc*/ 	.word	0x000000ff
        /*05e0*/ 	.word	0x00000258
        /*05e4*/ 	.short	0x0100
        /*05e6*/ 	.byte	0x08
	.zero		1


	//   ....[76]....
        /*05e8*/ 	.word	0x00000de0
        /*05ec*/ 	.word	0x000000ff
        /*05f0*/ 	.word	0x00000260
        /*05f4*/ 	.short	0x0100
        /*05f6*/ 	.byte	0x08
	.zero		1


	//   ....[77]....
        /*05f8*/ 	.word	0x00000df0
        /*05fc*/ 	.word	0x000000ff
        /*0600*/ 	.word	0x00000270
        /*0604*/ 	.short	0x0100
        /*0606*/ 	.byte	0x08
	.zero		1


	//   ....[78]....
        /*0608*/ 	.word	0x00000e00
        /*060c*/ 	.word	0x000000ff
        /*0610*/ 	.word	0x00000268
        /*0614*/ 	.short	0x0100
        /*0616*/ 	.byte	0x08
	.zero		1


	//   ....[79]....
        /*0618*/ 	.word	0x00000e10
        /*061c*/ 	.word	0x000000ff
        /*0620*/ 	.word	0x00000278
        /*0624*/ 	.short	0x0100
        /*0626*/ 	.byte	0x08
	.zero		1


	//   ....[80]....
        /*0628*/ 	.word	0x00000f30
        /*062c*/ 	.word	0x000000ff
        /*0630*/ 	.word	0x00000280
        /*0634*/ 	.short	0x0100
        /*0636*/ 	.byte	0x09
	.zero		1


	//   ....[81]....
        /*0638*/ 	.word	0x00000f40
        /*063c*/ 	.word	0x000000ff
        /*0640*/ 	.word	0x000002a0
        /*0644*/ 	.short	0x0100
        /*0646*/ 	.byte	0x09
	.zero		1


	//   ....[82]....
        /*0648*/ 	.word	0x00000f50
        /*064c*/ 	.word	0x000000ff
        /*0650*/ 	.word	0x00000288
        /*0654*/ 	.short	0x0100
        /*0656*/ 	.byte	0x09
	.zero		1


	//   ....[83]....
        /*0658*/ 	.word	0x00000f60
        /*065c*/ 	.word	0x000000ff
        /*0660*/ 	.word	0x000002a8
        /*0664*/ 	.short	0x0100
        /*0666*/ 	.byte	0x09
	.zero		1


	//   ....[84]....
        /*0668*/ 	.word	0x00000f70
        /*066c*/ 	.word	0x000000ff
        /*0670*/ 	.word	0x00000290
        /*0674*/ 	.short	0x0100
        /*0676*/ 	.byte	0x09
	.zero		1


	//   ....[85]....
        /*0678*/ 	.word	0x00000f80
        /*067c*/ 	.word	0x000000ff
        /*0680*/ 	.word	0x000002b0
        /*0684*/ 	.short	0x0100
        /*0686*/ 	.byte	0x09
	.zero		1


	//   ....[86]....
        /*0688*/ 	.word	0x00000f90
        /*068c*/ 	.word	0x000000ff
        /*0690*/ 	.word	0x00000298
        /*0694*/ 	.short	0x0100
        /*0696*/ 	.byte	0x09
	.zero		1


	//   ....[87]....
        /*0698*/ 	.word	0x00000fa0
        /*069c*/ 	.word	0x000000ff
        /*06a0*/ 	.word	0x000002b8
        /*06a4*/ 	.short	0x0100
        /*06a6*/ 	.byte	0x09
	.zero		1


	//   ....[88]....
        /*06a8*/ 	.word	0x00001090
        /*06ac*/ 	.word	0x000000ff
        /*06b0*/ 	.word	0x000002c0
        /*06b4*/ 	.short	0x0100
        /*06b6*/ 	.byte	0x08
	.zero		1


	//   ....[89]....
        /*06b8*/ 	.word	0x000010a0
        /*06bc*/ 	.word	0x000000ff
        /*06c0*/ 	.word	0x000002d0
        /*06c4*/ 	.short	0x0100
        /*06c6*/ 	.byte	0x08
	.zero		1


	//   ....[90]....
        /*06c8*/ 	.word	0x000010b0
        /*06cc*/ 	.word	0x000000ff
        /*06d0*/ 	.word	0x000002c8
        /*06d4*/ 	.short	0x0100
        /*06d6*/ 	.byte	0x08
	.zero		1


	//   ....[91]....
        /*06d8*/ 	.word	0x000010c0
        /*06dc*/ 	.word	0x000000ff
        /*06e0*/ 	.word	0x000002d8
        /*06e4*/ 	.short	0x0100
        /*06e6*/ 	.byte	0x08
	.zero		1


	//   ....[92]....
        /*06e8*/ 	.word	0x000011b0
        /*06ec*/ 	.word	0x000000ff
        /*06f0*/ 	.word	0x000002e0
        /*06f4*/ 	.short	0x0100
        /*06f6*/ 	.byte	0x07
	.zero		1


	//   ....[93]....
        /*06f8*/ 	.word	0x00001bc0
        /*06fc*/ 	.word	0x00000002
        /*0700*/ 	.word	0x000002d0
        /*0704*/ 	.short	0x010a
        /*0706*/ 	.byte	0xff
	.zero		1


	//   ....[94]....
        /*0708*/ 	.word	0x00001bf0
        /*070c*/ 	.word	0x00000002
        /*0710*/ 	.word	0x000002c0
        /*0714*/ 	.short	0x0101
        /*0716*/ 	.byte	0xff
	.zero		1


	//   ....[95]....
        /*0718*/ 	.word	0x00001cc0
        /*071c*/ 	.word	0x000000ff
        /*0720*/ 	.word	0x00000108
        /*0724*/ 	.short	0x010a
        /*0726*/ 	.byte	0x08
	.zero		1


	//   ....[96]....
        /*0728*/ 	.word	0x00001dc0
        /*072c*/ 	.word	0x000000ff
        /*0730*/ 	.word	0x00000108
        /*0734*/ 	.short	0x010a
        /*0736*/ 	.byte	0x21
	.zero		1


	//   ....[97]....
        /*0738*/ 	.word	0x00001f70
        /*073c*/ 	.word	0x000000ff
        /*0740*/ 	.word	0x00000108
        /*0744*/ 	.short	0x010a
        /*0746*/ 	.byte	0x08
	.zero		1


	//   ....[98]....
        /*0748*/ 	.word	0x00002070
        /*074c*/ 	.word	0x000000ff
        /*0750*/ 	.word	0x00000258
        /*0754*/ 	.short	0x0101
        /*0756*/ 	.byte	0x06
	.zero		1


	//   ....[99]....
        /*0758*/ 	.word	0x00002090
        /*075c*/ 	.word	0x000000ff
        /*0760*/ 	.word	0x00000108
        /*0764*/ 	.short	0x010a
        /*0766*/ 	.byte	0x08
	.zero		1


	//   ....[100]....
        /*0768*/ 	.word	0x00002110
        /*076c*/ 	.word	0x000000ff
        /*0770*/ 	.word	0x00000108
        /*0774*/ 	.short	0x010a
        /*0776*/ 	.byte	0x11
	.zero		1


	//   ....[101]....
        /*0778*/ 	.word	0x000022a0
        /*077c*/ 	.word	0x000000ff
        /*0780*/ 	.word	0x00000108
        /*0784*/ 	.short	0x010a
        /*0786*/ 	.byte	0x08
	.zero		1


	//   ....[102]....
        /*0788*/ 	.word	0x000023f0
        /*078c*/ 	.word	0x00000002
        /*0790*/ 	.word	0x00000260
        /*0794*/ 	.short	0x010a
        /*0796*/ 	.byte	0xff
	.zero		1


	//   ....[103]....
        /*0798*/ 	.word	0x000024b0
        /*079c*/ 	.word	0x00000002
        /*07a0*/ 	.word	0x00000000
        /*07a4*/ 	.short	0x0101
        /*07a6*/ 	.byte	0xff
	.zero		1


	//   ....[104]....
        /*07a8*/ 	.word	0x00002a10
        /*07ac*/ 	.word	0x000000ff
        /*07b0*/ 	.word	0x00000000
        /*07b4*/ 	.short	0x010a
        /*07b6*/ 	.byte	0x04
	.zero		1


	//   ....[105]....
        /*07b8*/ 	.word	0x00002aa0
        /*07bc*/ 	.word	0x000000ff
        /*07c0*/ 	.word	0x00000000
        /*07c4*/ 	.short	0x010a
        /*07c6*/ 	.byte	0x04
	.zero		1


	//   ....[106]....
        /*07c8*/ 	.word	0x00002b30
        /*07cc*/ 	.word	0x000000ff
        /*07d0*/ 	.word	0x00000000
        /*07d4*/ 	.short	0x010a
        /*07d6*/ 	.byte	0x04
	.zero		1


	//   ....[107]....
        /*07d8*/ 	.word	0x00002bc0
        /*07dc*/ 	.word	0x000000ff
        /*07e0*/ 	.word	0x00000000
        /*07e4*/ 	.short	0x010a
        /*07e6*/ 	.byte	0x04
	.zero		1


	//   ....[108]....
        /*07e8*/ 	.word	0x00002c50
        /*07ec*/ 	.word	0x000000ff
        /*07f0*/ 	.word	0x00000000
        /*07f4*/ 	.short	0x010a
        /*07f6*/ 	.byte	0x04
	.zero		1


	//   ....[109]....
        /*07f8*/ 	.word	0x00002ce0
        /*07fc*/ 	.word	0x000000ff
        /*0800*/ 	.word	0x00000000
        /*0804*/ 	.short	0x010a
        /*0806*/ 	.byte	0x04
	.zero		1


	//   ....[110]....
        /*0808*/ 	.word	0x00002d70
        /*080c*/ 	.word	0x000000ff
        /*0810*/ 	.word	0x00000000
        /*0814*/ 	.short	0x010a
        /*0816*/ 	.byte	0x04
	.zero		1


	//   ....[111]....
        /*0818*/ 	.word	0x00002e00
        /*081c*/ 	.word	0x000000ff
        /*0820*/ 	.word	0x00000000
        /*0824*/ 	.short	0x010a
        /*0826*/ 	.byte	0x04
	.zero		1


	//   ....[112]....
        /*0828*/ 	.word	0x00002e90
        /*082c*/ 	.word	0x000000ff
        /*0830*/ 	.word	0x00000000
        /*0834*/ 	.short	0x010a
        /*0836*/ 	.byte	0x04
	.zero		1


	//   ....[113]....
        /*0838*/ 	.word	0x00002f20
        /*083c*/ 	.word	0x000000ff
        /*0840*/ 	.word	0x00000000
        /*0844*/ 	.short	0x010a
        /*0846*/ 	.byte	0x04
	.zero		1


	//   ....[114]....
        /*0848*/ 	.word	0x00002fb0
        /*084c*/ 	.word	0x000000ff
        /*0850*/ 	.word	0x00000000
        /*0854*/ 	.short	0x010a
        /*0856*/ 	.byte	0x04
	.zero		1


	//   ....[115]....
        /*0858*/ 	.word	0x00003040
        /*085c*/ 	.word	0x000000ff
        /*0860*/ 	.word	0x00000000
        /*0864*/ 	.short	0x010a
        /*0866*/ 	.byte	0x04
	.zero		1


	//   ....[116]....
        /*0868*/ 	.word	0x000030d0
        /*086c*/ 	.word	0x000000ff
        /*0870*/ 	.word	0x00000000
        /*0874*/ 	.short	0x010a
        /*0876*/ 	.byte	0x04
	.zero		1


	//   ....[117]....
        /*0878*/ 	.word	0x00003160
        /*087c*/ 	.word	0x000000ff
        /*0880*/ 	.word	0x00000000
        /*0884*/ 	.short	0x010a
        /*0886*/ 	.byte	0x04
	.zero		1


	//   ....[118]....
        /*0888*/ 	.word	0x000031f0
        /*088c*/ 	.word	0x000000ff
        /*0890*/ 	.word	0x00000000
        /*0894*/ 	.short	0x010a
        /*0896*/ 	.byte	0x04
	.zero		1


	//   ....[119]....
        /*0898*/ 	.word	0x00003280
        /*089c*/ 	.word	0x000000ff
        /*08a0*/ 	.word	0x00000000
        /*08a4*/ 	.short	0x010a
        /*08a6*/ 	.byte	0x04
	.zero		1


	//   ....[120]....
        /*08a8*/ 	.word	0x00003310
        /*08ac*/ 	.word	0x000000ff
        /*08b0*/ 	.word	0x00000000
        /*08b4*/ 	.short	0x010a
        /*08b6*/ 	.byte	0x04
	.zero		1


	//   ....[121]....
        /*08b8*/ 	.word	0x000033a0
        /*08bc*/ 	.word	0x000000ff
        /*08c0*/ 	.word	0x00000000
        /*08c4*/ 	.short	0x010a
        /*08c6*/ 	.byte	0x04
	.zero		1


	//   ....[122]....
        /*08c8*/ 	.word	0x00003430
        /*08cc*/ 	.word	0x000000ff
        /*08d0*/ 	.word	0x00000000
        /*08d4*/ 	.short	0x010a
        /*08d6*/ 	.byte	0x04
	.zero		1


	//   ....[123]....
        /*08d8*/ 	.word	0x000034c0
        /*08dc*/ 	.word	0x000000ff
        /*08e0*/ 	.word	0x00000000
        /*08e4*/ 	.short	0x010a
        /*08e6*/ 	.byte	0x04
	.zero		1


	//   ....[124]....
        /*08e8*/ 	.word	0x00003550
        /*08ec*/ 	.word	0x000000ff
        /*08f0*/ 	.word	0x00000000
        /*08f4*/ 	.short	0x010a
        /*08f6*/ 	.byte	0x04
	.zero		1


	//   ....[125]....
        /*08f8*/ 	.word	0x000035e0
        /*08fc*/ 	.word	0x000000ff
        /*0900*/ 	.word	0x00000000
        /*0904*/ 	.short	0x010a
        /*0906*/ 	.byte	0x04
	.zero		1


	//   ....[126]....
        /*0908*/ 	.word	0x00003670
        /*090c*/ 	.word	0x000000ff
        /*0910*/ 	.word	0x00000000
        /*0914*/ 	.short	0x010a
        /*0916*/ 	.byte	0x04
	.zero		1


	//   ....[127]....
        /*0918*/ 	.word	0x00003700
        /*091c*/ 	.word	0x000000ff
        /*0920*/ 	.word	0x00000000
        /*0924*/ 	.short	0x010a
        /*0926*/ 	.byte	0x04
	.zero		1


	//   ....[128]....
        /*0928*/ 	.word	0x00003790
        /*092c*/ 	.word	0x000000ff
        /*0930*/ 	.word	0x00000000
        /*0934*/ 	.short	0x010a
        /*0936*/ 	.byte	0x04
	.zero		1


	//   ....[129]....
        /*0938*/ 	.word	0x00003820
        /*093c*/ 	.word	0x000000ff
        /*0940*/ 	.word	0x00000000
        /*0944*/ 	.short	0x010a
        /*0946*/ 	.byte	0x04
	.zero		1


	//   ....[130]....
        /*0948*/ 	.word	0x000038b0
        /*094c*/ 	.word	0x000000ff
        /*0950*/ 	.word	0x00000000
        /*0954*/ 	.short	0x010a
        /*0956*/ 	.byte	0x04
	.zero		1


	//   ....[131]....
        /*0958*/ 	.word	0x00003940
        /*095c*/ 	.word	0x000000ff
        /*0960*/ 	.word	0x00000000
        /*0964*/ 	.short	0x010a
        /*0966*/ 	.byte	0x04
	.zero		1


	//   ....[132]....
        /*0968*/ 	.word	0x000039d0
        /*096c*/ 	.word	0x000000ff
        /*0970*/ 	.word	0x00000000
        /*0974*/ 	.short	0x010a
        /*0976*/ 	.byte	0x04
	.zero		1


	//   ....[133]....
        /*0978*/ 	.word	0x00003a60
        /*097c*/ 	.word	0x000000ff
        /*0980*/ 	.word	0x00000000
        /*0984*/ 	.short	0x010a
        /*0986*/ 	.byte	0x04
	.zero		1


	//   ....[134]....
        /*0988*/ 	.word	0x00003af0
        /*098c*/ 	.word	0x000000ff
        /*0990*/ 	.word	0x00000000
        /*0994*/ 	.short	0x010a
        /*0996*/ 	.byte	0x04
	.zero		1


	//   ....[135]....
        /*0998*/ 	.word	0x00003b80
        /*099c*/ 	.word	0x000000ff
        /*09a0*/ 	.word	0x00000000
        /*09a4*/ 	.short	0x010a
        /*09a6*/ 	.byte	0x04
	.zero		1


	//   ....[136]....
        /*09a8*/ 	.word	0x00003c20
        /*09ac*/ 	.word	0x00000000
        /*09b0*/ 	.word	0x00000000
        /*09b4*/ 	.short	0x010a
        /*09b6*/ 	.byte	0xff
	.zero		1


	//   ....[137]....
        /*09b8*/ 	.word	0x00003d50
        /*09bc*/ 	.word	0x00000000
        /*09c0*/ 	.word	0x000002c0
        /*09c4*/ 	.short	0x010a
        /*09c6*/ 	.byte	0xff
	.zero		1


	//   ....[138]....
        /*09c8*/ 	.word	0x00003dc0
        /*09cc*/ 	.word	0x00000000
        /*09d0*/ 	.word	0x00000000
        /*09d4*/ 	.short	0x0101
        /*09d6*/ 	.byte	0xff
	.zero		1


	//   ....[139]....
        /*09d8*/ 	.word	0x00003de0
        /*09dc*/ 	.word	0x000000ff
        /*09e0*/ 	.word	0x00000270
        /*09e4*/ 	.short	0x010a
        /*09e6*/ 	.byte	0x05
	.zero		1


	//   ....[140]....
        /*09e8*/ 	.word	0x00003f00
        /*09ec*/ 	.word	0x00000000
        /*09f0*/ 	.word	0x00000260
        /*09f4*/ 	.short	0x010a
        /*09f6*/ 	.byte	0xff
	.zero		1


	//   ....[141]....
        /*09f8*/ 	.word	0x00004000
        /*09fc*/ 	.word	0x00000000
        /*0a00*/ 	.word	0x00000000
        /*0a04*/ 	.short	0x0101
        /*0a06*/ 	.byte	0xff
	.zero		1


	//   ....[142]....
        /*0a08*/ 	.word	0x00004090
        /*0a0c*/ 	.word	0x000000ff
        /*0a10*/ 	.word	0x00000270
        /*0a14*/ 	.short	0x0106
        /*0a16*/ 	.byte	0x05
	.zero		1


	//   ....[143]....
        /*0a18*/ 	.word	0x000040b0
        /*0a1c*/ 	.word	0x000000ff
        /*0a20*/ 	.word	0x00000270
        /*0a24*/ 	.short	0x010a
        /*0a26*/ 	.byte	0x05
	.zero		1


	//   ....[144]....
        /*0a28*/ 	.word	0x00004140
        /*0a2c*/ 	.word	0x000000ff
        /*0a30*/ 	.word	0x00000270
        /*0a34*/ 	.short	0x0106
        /*0a36*/ 	.byte	0x04
	.zero		1


	//   ....[145]....
        /*0a38*/ 	.word	0x00004180
        /*0a3c*/ 	.word	0x00000000
        /*0a40*/ 	.word	0x00000270
        /*0a44*/ 	.short	0x010a
        /*0a46*/ 	.byte	0xff
	.zero		1


	//   ....[146]....
        /*0a48*/ 	.word	0x000043c0
        /*0a4c*/ 	.word	0x000000ff
        /*0a50*/ 	.word	0x00000008
        /*0a54*/ 	.short	0x010a
        /*0a56*/ 	.byte	0x06
	.zero		1


	//   ....[147]....
        /*0a58*/ 	.word	0x000043e0
        /*0a5c*/ 	.word	0x000000ff
        /*0a60*/ 	.word	0x00000008
        /*0a64*/ 	.short	0x010a
        /*0a66*/ 	.byte	0x06
	.zero		1


	//   ....[148]....
        /*0a68*/ 	.word	0x00004570
        /*0a6c*/ 	.word	0x000000ff
        /*0a70*/ 	.word	0x00000008
        /*0a74*/ 	.short	0x010a
        /*0a76*/ 	.byte	0x06
	.zero		1


	//   ....[149]....
        /*0a78*/ 	.word	0x00004590
        /*0a7c*/ 	.word	0x000000ff
        /*0a80*/ 	.word	0x00000008
        /*0a84*/ 	.short	0x010a
        /*0a86*/ 	.byte	0x06
	.zero		1


	//   ....[150]....
        /*0a88*/ 	.word	0x00004650
        /*0a8c*/ 	.word	0x000000ff
        /*0a90*/ 	.word	0x00000000
        /*0a94*/ 	.short	0x0101
        /*0a96*/ 	.byte	0x07
	.zero		1


	//   ....[151]....
        /*0a98*/ 	.word	0x00004930
        /*0a9c*/ 	.word	0x00000000
        /*0aa0*/ 	.word	0x00000260
        /*0aa4*/ 	.short	0x010a
        /*0aa6*/ 	.byte	0xff
	.zero		1


	//   ....[152]....
        /*0aa8*/ 	.word	0x000049f0
        /*0aac*/ 	.word	0x00000000
        /*0ab0*/ 	.word	0x00000000
        /*0ab4*/ 	.short	0x0101
        /*0ab6*/ 	.byte	0xff
	.zero		1


	//   ....[153]....
        /*0ab8*/ 	.word	0x00004aa0
        /*0abc*/ 	.word	0x000000ff
        /*0ac0*/ 	.word	0x00000000
        /*0ac4*/ 	.short	0x010a
        /*0ac6*/ 	.byte	0x06
	.zero		1


	//   ....[154]....
        /*0ac8*/ 	.word	0x00004ab0
        /*0acc*/ 	.word	0x000000ff
        /*0ad0*/ 	.word	0x000002a0
        /*0ad4*/ 	.short	0x010a
        /*0ad6*/ 	.byte	0x0b
	.zero		1


	//   ....[155]....
        /*0ad8*/ 	.word	0x00004b70
        /*0adc*/ 	.word	0x000000ff
        /*0ae0*/ 	.word	0x00000000
        /*0ae4*/ 	.short	0x010a
        /*0ae6*/ 	.byte	0x09
	.zero		1


	//   ....[156]....
        /*0ae8*/ 	.word	0x00004cb0
        /*0aec*/ 	.word	0x000000ff
        /*0af0*/ 	.word	0x00000000
        /*0af4*/ 	.short	0x010a
        /*0af6*/ 	.byte	0x06
	.zero		1


	//   ....[157]....
        /*0af8*/ 	.word	0x00004eb0
        /*0afc*/ 	.word	0x000000ff
        /*0b00*/ 	.word	0x00000000
        /*0b04*/ 	.short	0x010a
        /*0b06*/ 	.byte	0x07
	.zero		1


	//   ....[158]....
        /*0b08*/ 	.word	0x00004f40
        /*0b0c*/ 	.word	0x000000ff
        /*0b10*/ 	.word	0x00000000
        /*0b14*/ 	.short	0x010a
        /*0b16*/ 	.byte	0x07
	.zero		1


	//   ....[159]....
        /*0b18*/ 	.word	0x00004fd0
        /*0b1c*/ 	.word	0x000000ff
        /*0b20*/ 	.word	0x00000000
        /*0b24*/ 	.short	0x010a
        /*0b26*/ 	.byte	0x07
	.zero		1


	//   ....[160]....
        /*0b28*/ 	.word	0x00005070
        /*0b2c*/ 	.word	0x00000000
        /*0b30*/ 	.word	0x00000000
        /*0b34*/ 	.short	0x010a
        /*0b36*/ 	.byte	0xff
	.zero		1


	//   ....[161]....
        /*0b38*/ 	.word	0x000050b0
        /*0b3c*/ 	.word	0x00000000
        /*0b40*/ 	.word	0x00000000
        /*0b44*/ 	.short	0x010a
        /*0b46*/ 	.byte	0xff
	.zero		1


	//   ....[162]....
        /*0b48*/ 	.word	0x00005120
        /*0b4c*/ 	.word	0x000000ff
        /*0b50*/ 	.word	0x00000000
        /*0b54*/ 	.short	0x0101
        /*0b56*/ 	.byte	0x05
	.zero		1


	//   ....[163]....
        /*0b58*/ 	.word	0x00005160
        /*0b5c*/ 	.word	0x000000ff
        /*0b60*/ 	.word	0x000002e0
        /*0b64*/ 	.short	0x010a
        /*0b66*/ 	.byte	0x08
	.zero		1


	//   ....[164]....
        /*0b68*/ 	.word	0x000051b0
        /*0b6c*/ 	.word	0x000000ff
        /*0b70*/ 	.word	0x00000000
        /*0b74*/ 	.short	0x0101
        /*0b76*/ 	.byte	0x05
	.zero		1


	//   ....[165]....
        /*0b78*/ 	.word	0x00005600
        /*0b7c*/ 	.word	0x00000000
        /*0b80*/ 	.word	0x00000260
        /*0b84*/ 	.short	0x010a
        /*0b86*/ 	.byte	0xff
	.zero		1


	//   ....[166]....
        /*0b88*/ 	.word	0x000056c0
        /*0b8c*/ 	.word	0x00000000
        /*0b90*/ 	.word	0x00000000
        /*0b94*/ 	.short	0x0101
        /*0b96*/ 	.byte	0xff
	.zero		1


	//   ....[167]....
        /*0b98*/ 	.word	0x000059e0
        /*0b9c*/ 	.word	0x000000ff
        /*0ba0*/ 	.word	0x00000258
        /*0ba4*/ 	.short	0x010a
        /*0ba6*/ 	.byte	0x07
	.zero		1


	//   ....[168]....
        /*0ba8*/ 	.word	0x00005bd0
        /*0bac*/ 	.word	0x000000ff
        /*0bb0*/ 	.word	0x00000230
        /*0bb4*/ 	.short	0x010a
        /*0bb6*/ 	.byte	0x07
	.zero		1


	//   ....[169]....
        /*0bb8*/ 	.word	0x00005dc0
        /*0bbc*/ 	.word	0x000000ff
        /*0bc0*/ 	.word	0x00000210
        /*0bc4*/ 	.short	0x010b
        /*0bc6*/ 	.byte	0x07
	.zero		1


	//   ....[170]....
        /*0bc8*/ 	.word	0x00005dd0
        /*0bcc*/ 	.word	0x000000ff
        /*0bd0*/ 	.word	0x00000000
        /*0bd4*/ 	.short	0x0101
        /*0bd6*/ 	.byte	0x0e
	.zero		1


	//   ....[171]....
        /*0bd8*/ 	.word	0x00005de0
        /*0bdc*/ 	.word	0x000000ff
        /*0be0*/ 	.word	0x00000238
        /*0be4*/ 	.short	0x010a
        /*0be6*/ 	.byte	0x07
	.zero		1


	//   ....[172]....
        /*0be8*/ 	.word	0x00005f90
        /*0bec*/ 	.word	0x000000ff
        /*0bf0*/ 	.word	0x00000218
        /*0bf4*/ 	.short	0x010b
        /*0bf6*/ 	.byte	0x07
	.zero		1


	//   ....[173]....
        /*0bf8*/ 	.word	0x00005fa0
        /*0bfc*/ 	.word	0x000000ff
        /*0c00*/ 	.word	0x00000000
        /*0c04*/ 	.short	0x0101
        /*0c06*/ 	.byte	0x0e
	.zero		1


	//   ....[174]....
        /*0c08*/ 	.word	0x00005fb0
        /*0c0c*/ 	.word	0x000000ff
        /*0c10*/ 	.word	0x00000240
        /*0c14*/ 	.short	0x010a
        /*0c16*/ 	.byte	0x07
	.zero		1


	//   ....[175]....
        /*0c18*/ 	.word	0x000061a0
        /*0c1c*/ 	.word	0x000000ff
        /*0c20*/ 	.word	0x00000220
        /*0c24*/ 	.short	0x010b
        /*0c26*/ 	.byte	0x07
	.zero		1


	//   ....[176]....
        /*0c28*/ 	.word	0x00006210
        /*0c2c*/ 	.word	0x000000ff
        /*0c30*/ 	.word	0x00000000
        /*0c34*/ 	.short	0x0101
        /*0c36*/ 	.byte	0x0e
	.zero		1


	//   ....[177]....
        /*0c38*/ 	.word	0x00006220
        /*0c3c*/ 	.word	0x000000ff
        /*0c40*/ 	.word	0x00000248
        /*0c44*/ 	.short	0x010a
        /*0c46*/ 	.byte	0x07
	.zero		1


	//   ....[178]....
        /*0c48*/ 	.word	0x000064c0
        /*0c4c*/ 	.word	0x000000ff
        /*0c50*/ 	.word	0x00000228
        /*0c54*/ 	.short	0x010b
        /*0c56*/ 	.byte	0x07
	.zero		1


	//   ....[179]....
        /*0c58*/ 	.word	0x000064e0
        /*0c5c*/ 	.word	0x000000ff
        /*0c60*/ 	.word	0x00000000
        /*0c64*/ 	.short	0x0101
        /*0c66*/ 	.byte	0x0d
	.zero		1


	//   ....[180]....
        /*0c68*/ 	.word	0x00006510
        /*0c6c*/ 	.word	0x000000ff
        /*0c70*/ 	.word	0x00000230
        /*0c74*/ 	.short	0x010a
        /*0c76*/ 	.byte	0x07
	.zero		1


	//   ....[181]....
        /*0c78*/ 	.word	0x00006530
        /*0c7c*/ 	.word	0x000000ff
        /*0c80*/ 	.word	0x00000238
        /*0c84*/ 	.short	0x010a
        /*0c86*/ 	.byte	0x07
	.zero		1


	//   ....[182]....
        /*0c88*/ 	.word	0x00006550
        /*0c8c*/ 	.word	0x000000ff
        /*0c90*/ 	.word	0x00000240
        /*0c94*/ 	.short	0x010a
        /*0c96*/ 	.byte	0x07
	.zero		1


	//   ....[183]....
        /*0c98*/ 	.word	0x00006590
        /*0c9c*/ 	.word	0x00000000
        /*0ca0*/ 	.word	0x00000248
        /*0ca4*/ 	.short	0x010a
        /*0ca6*/ 	.byte	0xff
	.zero		1


	//   ....[184]....
        /*0ca8*/ 	.word	0x000068c0
        /*0cac*/ 	.word	0x00000000
        /*0cb0*/ 	.word	0x00000260
        /*0cb4*/ 	.short	0x010a
        /*0cb6*/ 	.byte	0xff
	.zero		1


	//   ....[185]....
        /*0cb8*/ 	.word	0x000069d0
        /*0cbc*/ 	.word	0x00000000
        /*0cc0*/ 	.word	0x00000000
        /*0cc4*/ 	.short	0x0101
        /*0cc6*/ 	.byte	0xff
	.zero		1


	//   ....[186]....
        /*0cc8*/ 	.word	0x000073c0
        /*0ccc*/ 	.word	0x00000003
        /*0cd0*/ 	.word	0x00000210
        /*0cd4*/ 	.short	0x010a
        /*0cd6*/ 	.byte	0xff
	.zero		1


	//   ....[187]....
        /*0cd8*/ 	.word	0x000073d0
        /*0cdc*/ 	.word	0x0000006f
        /*0ce0*/ 	.word	0x00000280
        /*0ce4*/ 	.short	0x010a
        /*0ce6*/ 	.byte	0xff
	.zero		1


	//   ....[188]....
        /*0ce8*/ 	.word	0x00007570
        /*0cec*/ 	.word	0x00000003
        /*0cf0*/ 	.word	0x00000210
        /*0cf4*/ 	.short	0x010a
        /*0cf6*/ 	.byte	0xff
	.zero		1


	//   ....[189]....
        /*0cf8*/ 	.word	0x00007690
        /*0cfc*/ 	.word	0x00000000
        /*0d00*/ 	.word	0x00000000
        /*0d04*/ 	.short	0x0101
        /*0d06*/ 	.byte	0xff
	.zero		1


	//   ....[190]....
        /*0d08*/ 	.word	0x00007710
        /*0d0c*/ 	.word	0x0000006f
        /*0d10*/ 	.word	0x00000280
        /*0d14*/ 	.short	0x010a
        /*0d16*/ 	.byte	0xff
	.zero		1


	//   ....[191]....
        /*0d18*/ 	.word	0x000082b0
        /*0d1c*/ 	.word	0x00000000
        /*0d20*/ 	.word	0x00000210
        /*0d24*/ 	.short	0x010a
        /*0d26*/ 	.byte	0xff
	.zero		1


	//   ....[192]....
        /*0d28*/ 	.word	0x00008370
        /*0d2c*/ 	.word	0x00000000
        /*0d30*/ 	.word	0x00000210
        /*0d34*/ 	.short	0x010a
        /*0d36*/ 	.byte	0xff
	.zero		1


	//   ....[193]....
        /*0d38*/ 	.word	0x000084a0
        /*0d3c*/ 	.word	0x00000000
        /*0d40*/ 	.word	0x00000000
        /*0d44*/ 	.short	0x0101
        /*0d46*/ 	.byte	0xff
	.zero		1


	//   ....[194]....
        /*0d48*/ 	.word	0x00009050
        /*0d4c*/ 	.word	0x00000000
        /*0d50*/ 	.word	0x00000210
        /*0d54*/ 	.short	0x010a
        /*0d56*/ 	.byte	0xff
	.zero		1


	//   ....[195]....
        /*0d58*/ 	.word	0x00009110
        /*0d5c*/ 	.word	0x00000000
        /*0d60*/ 	.word	0x00000210
        /*0d64*/ 	.short	0x010a
        /*0d66*/ 	.byte	0xff
	.zero		1


	//   ....[196]....
        /*0d68*/ 	.word	0x00009240
        /*0d6c*/ 	.word	0x00000000
        /*0d70*/ 	.word	0x00000000
        /*0d74*/ 	.short	0x0101
        /*0d76*/ 	.byte	0xff
	.zero		1


	//   ....[197]....
        /*0d78*/ 	.word	0x00009e10
        /*0d7c*/ 	.word	0x00000000
        /*0d80*/ 	.word	0x00000210
        /*0d84*/ 	.short	0x010a
        /*0d86*/ 	.byte	0xff
	.zero		1


	//   ....[198]....
        /*0d88*/ 	.word	0x00009ed0
        /*0d8c*/ 	.word	0x00000000
        /*0d90*/ 	.word	0x00000210
        /*0d94*/ 	.short	0x010a
        /*0d96*/ 	.byte	0xff
	.zero		1


	//   ....[199]....
        /*0d98*/ 	.word	0x0000a000
        /*0d9c*/ 	.word	0x00000000
        /*0da0*/ 	.word	0x00000000
        /*0da4*/ 	.short	0x0101
        /*0da6*/ 	.byte	0xff
	.zero		1


	//   ....[200]....
        /*0da8*/ 	.word	0x0000a300
        /*0dac*/ 	.word	0x0000006f
        /*0db0*/ 	.word	0x00000000
        /*0db4*/ 	.short	0x0101
        /*0db6*/ 	.byte	0xff
	.zero		1


	//   ....[201]....
        /*0db8*/ 	.word	0x0000acb0
        /*0dbc*/ 	.word	0x00000002
        /*0dc0*/ 	.word	0x000002d0
        /*0dc4*/ 	.short	0x010a
        /*0dc6*/ 	.byte	0xff
	.zero		1


	//   ....[202]....
        /*0dc8*/ 	.word	0x0000ad10
        /*0dcc*/ 	.word	0x00000002
        /*0dd0*/ 	.word	0x00000108
        /*0dd4*/ 	.short	0x010a
        /*0dd6*/ 	.byte	0xff
	.zero		1


	//   ....[203]....
        /*0dd8*/ 	.word	0x0000ad70
        /*0ddc*/ 	.word	0x00000002
        /*0de0*/ 	.word	0x00000108
        /*0de4*/ 	.short	0x010a
        /*0de6*/ 	.byte	0xff
	.zero		1


	//   ....[204]....
        /*0de8*/ 	.word	0x0000adc0
        /*0dec*/ 	.word	0x00000002
        /*0df0*/ 	.word	0x00000260
        /*0df4*/ 	.short	0x010a
        /*0df6*/ 	.byte	0xff
	.zero		1


	//   ....[205]....
        /*0df8*/ 	.word	0x0000ae20
        /*0dfc*/ 	.word	0x00000000
        /*0e00*/ 	.word	0x00000000
        /*0e04*/ 	.short	0x010a
        /*0e06*/ 	.byte	0xff
	.zero		1


	//   ....[206]....
        /*0e08*/ 	.word	0x0000ae80
        /*0e0c*/ 	.word	0x00000000
        /*0e10*/ 	.word	0x00000000
        /*0e14*/ 	.short	0x010a
        /*0e16*/ 	.byte	0xff
	.zero		1


	//   ....[207]....
        /*0e18*/ 	.word	0x0000aee0
        /*0e1c*/ 	.word	0x00000000
        /*0e20*/ 	.word	0x00000000
        /*0e24*/ 	.short	0x010a
        /*0e26*/ 	.byte	0xff
	.zero		1


	//   ....[208]....
        /*0e28*/ 	.word	0x0000af40
        /*0e2c*/ 	.word	0x00000000
        /*0e30*/ 	.word	0x00000000
        /*0e34*/ 	.short	0x010a
        /*0e36*/ 	.byte	0xff
	.zero		1


	//   ....[209]....
        /*0e38*/ 	.word	0x0000afa0
        /*0e3c*/ 	.word	0x00000000
        /*0e40*/ 	.word	0x00000000
        /*0e44*/ 	.short	0x010a
        /*0e46*/ 	.byte	0xff
	.zero		1


	//   ....[210]....
        /*0e48*/ 	.word	0x0000b000
        /*0e4c*/ 	.word	0x00000000
        /*0e50*/ 	.word	0x00000000
        /*0e54*/ 	.short	0x010a
        /*0e56*/ 	.byte	0xff
	.zero		1


	//   ....[211]....
        /*0e58*/ 	.word	0x0000b060
        /*0e5c*/ 	.word	0x00000000
        /*0e60*/ 	.word	0x00000000
        /*0e64*/ 	.short	0x010a
        /*0e66*/ 	.byte	0xff
	.zero		1


	//   ....[212]....
        /*0e68*/ 	.word	0x0000b0c0
        /*0e6c*/ 	.word	0x00000000
        /*0e70*/ 	.word	0x00000000
        /*0e74*/ 	.short	0x010a
        /*0e76*/ 	.byte	0xff
	.zero		1


	//   ....[213]....
        /*0e78*/ 	.word	0x0000b120
        /*0e7c*/ 	.word	0x00000000
        /*0e80*/ 	.word	0x00000000
        /*0e84*/ 	.short	0x010a
        /*0e86*/ 	.byte	0xff
	.zero		1


	//   ....[214]....
        /*0e88*/ 	.word	0x0000b180
        /*0e8c*/ 	.word	0x00000000
        /*0e90*/ 	.word	0x00000000
        /*0e94*/ 	.short	0x010a
        /*0e96*/ 	.byte	0xff
	.zero		1


	//   ....[215]....
        /*0e98*/ 	.word	0x0000b1e0
        /*0e9c*/ 	.word	0x00000000
        /*0ea0*/ 	.word	0x00000000
        /*0ea4*/ 	.short	0x010a
        /*0ea6*/ 	.byte	0xff
	.zero		1


	//   ....[216]....
        /*0ea8*/ 	.word	0x0000b240
        /*0eac*/ 	.word	0x00000000
        /*0eb0*/ 	.word	0x00000000
        /*0eb4*/ 	.short	0x010a
        /*0eb6*/ 	.byte	0xff
	.zero		1


	//   ....[217]....
        /*0eb8*/ 	.word	0x0000b2a0
        /*0ebc*/ 	.word	0x00000000
        /*0ec0*/ 	.word	0x00000000
        /*0ec4*/ 	.short	0x010a
        /*0ec6*/ 	.byte	0xff
	.zero		1


	//   ....[218]....
        /*0ec8*/ 	.word	0x0000b300
        /*0ecc*/ 	.word	0x00000000
        /*0ed0*/ 	.word	0x00000000
        /*0ed4*/ 	.short	0x010a
        /*0ed6*/ 	.byte	0xff
	.zero		1


	//   ....[219]....
        /*0ed8*/ 	.word	0x0000b360
        /*0edc*/ 	.word	0x00000000
        /*0ee0*/ 	.word	0x00000000
        /*0ee4*/ 	.short	0x010a
        /*0ee6*/ 	.byte	0xff
	.zero		1


	//   ....[220]....
        /*0ee8*/ 	.word	0x0000b3c0
        /*0eec*/ 	.word	0x00000000
        /*0ef0*/ 	.word	0x00000000
        /*0ef4*/ 	.short	0x010a
        /*0ef6*/ 	.byte	0xff
	.zero		1


	//   ....[221]....
        /*0ef8*/ 	.word	0x0000b420
        /*0efc*/ 	.word	0x00000000
        /*0f00*/ 	.word	0x00000000
        /*0f04*/ 	.short	0x010a
        /*0f06*/ 	.byte	0xff
	.zero		1


	//   ....[222]....
        /*0f08*/ 	.word	0x0000b480
        /*0f0c*/ 	.word	0x00000000
        /*0f10*/ 	.word	0x00000000
        /*0f14*/ 	.short	0x010a
        /*0f16*/ 	.byte	0xff
	.zero		1


	//   ....[223]....
        /*0f18*/ 	.word	0x0000b4e0
        /*0f1c*/ 	.word	0x00000000
        /*0f20*/ 	.word	0x00000000
        /*0f24*/ 	.short	0x010a
        /*0f26*/ 	.byte	0xff
	.zero		1


	//   ....[224]....
        /*0f28*/ 	.word	0x0000b540
        /*0f2c*/ 	.word	0x00000000
        /*0f30*/ 	.word	0x00000000
        /*0f34*/ 	.short	0x010a
        /*0f36*/ 	.byte	0xff
	.zero		1


	//   ....[225]....
        /*0f38*/ 	.word	0x0000b5a0
        /*0f3c*/ 	.word	0x00000000
        /*0f40*/ 	.word	0x00000000
        /*0f44*/ 	.short	0x010a
        /*0f46*/ 	.byte	0xff
	.zero		1


	//   ....[226]....
        /*0f48*/ 	.word	0x0000b600
        /*0f4c*/ 	.word	0x00000000
        /*0f50*/ 	.word	0x00000000
        /*0f54*/ 	.short	0x010a
        /*0f56*/ 	.byte	0xff
	.zero		1


	//   ....[227]....
        /*0f58*/ 	.word	0x0000b660
        /*0f5c*/ 	.word	0x00000000
        /*0f60*/ 	.word	0x00000000
        /*0f64*/ 	.short	0x010a
        /*0f66*/ 	.byte	0xff
	.zero		1


	//   ....[228]....
        /*0f68*/ 	.word	0x0000b6c0
        /*0f6c*/ 	.word	0x00000000
        /*0f70*/ 	.word	0x00000000
        /*0f74*/ 	.short	0x010a
        /*0f76*/ 	.byte	0xff
	.zero		1


	//   ....[229]....
        /*0f78*/ 	.word	0x0000b720
        /*0f7c*/ 	.word	0x00000000
        /*0f80*/ 	.word	0x00000000
        /*0f84*/ 	.short	0x010a
        /*0f86*/ 	.byte	0xff
	.zero		1


	//   ....[230]....
        /*0f88*/ 	.word	0x0000b780
        /*0f8c*/ 	.word	0x00000000
        /*0f90*/ 	.word	0x00000000
        /*0f94*/ 	.short	0x010a
        /*0f96*/ 	.byte	0xff
	.zero		1


	//   ....[231]....
        /*0f98*/ 	.word	0x0000b7e0
        /*0f9c*/ 	.word	0x00000000
        /*0fa0*/ 	.word	0x00000000
        /*0fa4*/ 	.short	0x010a
        /*0fa6*/ 	.byte	0xff
	.zero		1


	//   ....[232]....
        /*0fa8*/ 	.word	0x0000b840
        /*0fac*/ 	.word	0x00000000
        /*0fb0*/ 	.word	0x00000000
        /*0fb4*/ 	.short	0x010a
        /*0fb6*/ 	.byte	0xff
	.zero		1


	//   ....[233]....
        /*0fb8*/ 	.word	0x0000b8a0
        /*0fbc*/ 	.word	0x00000000
        /*0fc0*/ 	.word	0x00000000
        /*0fc4*/ 	.short	0x010a
        /*0fc6*/ 	.byte	0xff
	.zero		1


	//   ....[234]....
        /*0fc8*/ 	.word	0x0000b900
        /*0fcc*/ 	.word	0x00000000
        /*0fd0*/ 	.word	0x00000000
        /*0fd4*/ 	.short	0x010a
        /*0fd6*/ 	.byte	0xff
	.zero		1


	//   ....[235]....
        /*0fd8*/ 	.word	0x0000b960
        /*0fdc*/ 	.word	0x00000000
        /*0fe0*/ 	.word	0x00000000
        /*0fe4*/ 	.short	0x010a
        /*0fe6*/ 	.byte	0xff
	.zero		1


	//   ....[236]....
        /*0fe8*/ 	.word	0x0000b9c0
        /*0fec*/ 	.word	0x00000000
        /*0ff0*/ 	.word	0x00000000
        /*0ff4*/ 	.short	0x010a
        /*0ff6*/ 	.byte	0xff
	.zero		1


	//   ....[237]....
        /*0ff8*/ 	.word	0x0000ba10
        /*0ffc*/ 	.word	0x00000000
        /*1000*/ 	.word	0x000002c0
        /*1004*/ 	.short	0x010a
        /*1006*/ 	.byte	0xff
	.zero		1


	//   ....[238]....
        /*1008*/ 	.word	0x0000ba70
        /*100c*/ 	.word	0x00000000
        /*1010*/ 	.word	0x00000270
        /*1014*/ 	.short	0x010a
        /*1016*/ 	.byte	0xff
	.zero		1


	//   ....[239]....
        /*1018*/ 	.word	0x0000bac0
        /*101c*/ 	.word	0x00000000
        /*1020*/ 	.word	0x00000260
        /*1024*/ 	.short	0x010a
        /*1026*/ 	.byte	0xff
	.zero		1


	//   ....[240]....
        /*1028*/ 	.word	0x0000bb20
        /*102c*/ 	.word	0x00000000
        /*1030*/ 	.word	0x00000270
        /*1034*/ 	.short	0x010a
        /*1036*/ 	.byte	0xff
	.zero		1


	//   ....[241]....
        /*1038*/ 	.word	0x0000bb80
        /*103c*/ 	.word	0x00000004
        /*1040*/ 	.word	0x00000008
        /*1044*/ 	.short	0x010a
        /*1046*/ 	.byte	0xff
	.zero		1


	//   ....[242]....
        /*1048*/ 	.word	0x0000bc60
        /*104c*/ 	.word	0x00000002
        /*1050*/ 	.word	0x00000008
        /*1054*/ 	.short	0x010a
        /*1056*/ 	.byte	0xff
	.zero		1


	//   ....[243]....
        /*1058*/ 	.word	0x0000bcb0
        /*105c*/ 	.word	0x00000000
        /*1060*/ 	.word	0x00000260
        /*1064*/ 	.short	0x010a
        /*1066*/ 	.byte	0xff
	.zero		1


	//   ....[244]....
        /*1068*/ 	.word	0x0000bd10
        /*106c*/ 	.word	0x00000000
        /*1070*/ 	.word	0x000002a0
        /*1074*/ 	.short	0x010a
        /*1076*/ 	.byte	0xff
	.zero		1


	//   ....[245]....
        /*1078*/ 	.word	0x0000bd70
        /*107c*/ 	.word	0x00000000
        /*1080*/ 	.word	0x00000000
        /*1084*/ 	.short	0x010a
        /*1086*/ 	.byte	0xff
	.zero		1


	//   ....[246]....
        /*1088*/ 	.word	0x0000bdd0
        /*108c*/ 	.word	0x00000000
        /*1090*/ 	.word	0x00000000
        /*1094*/ 	.short	0x010a
        /*1096*/ 	.byte	0xff
	.zero		1


	//   ....[247]....
        /*1098*/ 	.word	0x0000be30
        /*109c*/ 	.word	0x00000000
        /*10a0*/ 	.word	0x00000000
        /*10a4*/ 	.short	0x010a
        /*10a6*/ 	.byte	0xff
	.zero		1


	//   ....[248]....
        /*10a8*/ 	.word	0x0000be90
        /*10ac*/ 	.word	0x00000000
        /*10b0*/ 	.word	0x00000000
        /*10b4*/ 	.short	0x010a
        /*10b6*/ 	.byte	0xff
	.zero		1


	//   ....[249]....
        /*10b8*/ 	.word	0x0000bef0
        /*10bc*/ 	.word	0x00000000
        /*10c0*/ 	.word	0x000002e0
        /*10c4*/ 	.short	0x010a
        /*10c6*/ 	.byte	0xff
	.zero		1


	//   ....[250]....
        /*10c8*/ 	.word	0x0000bf40
        /*10cc*/ 	.word	0x00000000
        /*10d0*/ 	.word	0x00000260
        /*10d4*/ 	.short	0x010a
        /*10d6*/ 	.byte	0xff
	.zero		1


	//   ....[251]....
        /*10d8*/ 	.word	0x0000bfa0
        /*10dc*/ 	.word	0x00000000
        /*10e0*/ 	.word	0x00000258
        /*10e4*/ 	.short	0x010a
        /*10e6*/ 	.byte	0xff
	.zero		1


	//   ....[252]....
        /*10e8*/ 	.word	0x0000c000
        /*10ec*/ 	.word	0x00000000
        /*10f0*/ 	.word	0x00000230
        /*10f4*/ 	.short	0x010a
        /*10f6*/ 	.byte	0xff
	.zero		1


	//   ....[253]....
        /*10f8*/ 	.word	0x0000c060
        /*10fc*/ 	.word	0x00000000
        /*1100*/ 	.word	0x00000238
        /*1104*/ 	.short	0x010a
        /*1106*/ 	.byte	0xff
	.zero		1


	//   ....[254]....
        /*1108*/ 	.word	0x0000c0c0
        /*110c*/ 	.word	0x00000000
        /*1110*/ 	.word	0x00000240
        /*1114*/ 	.short	0x010a
        /*1116*/ 	.byte	0xff
	.zero		1


	//   ....[255]....
        /*1118*/ 	.word	0x0000c120
        /*111c*/ 	.word	0x00000000
        /*1120*/ 	.word	0x00000248
        /*1124*/ 	.short	0x010a
        /*1126*/ 	.byte	0xff
	.zero		1


	//   ....[0]....
        /*1128*/ 	.word	0x0000c180
        /*112c*/ 	.word	0x00000000
        /*1130*/ 	.word	0x00000230
        /*1134*/ 	.short	0x010a
        /*1136*/ 	.byte	0xff
	.zero		1


	//   ....[1]....
        /*1138*/ 	.word	0x0000c1e0
        /*113c*/ 	.word	0x00000000
        /*1140*/ 	.word	0x00000238
        /*1144*/ 	.short	0x010a
        /*1146*/ 	.byte	0xff
	.zero		1


	//   ....[2]....
        /*1148*/ 	.word	0x0000c240
        /*114c*/ 	.word	0x00000000
        /*1150*/ 	.word	0x00000240
        /*1154*/ 	.short	0x010a
        /*1156*/ 	.byte	0xff
	.zero		1


	//   ....[3]....
        /*1158*/ 	.word	0x0000c290
        /*115c*/ 	.word	0x00000000
        /*1160*/ 	.word	0x00000260
        /*1164*/ 	.short	0x010a
        /*1166*/ 	.byte	0xff
	.zero		1


	//   ....[4]....
        /*1168*/ 	.word	0x0000c2e0
        /*116c*/ 	.word	0x00000003
        /*1170*/ 	.word	0x00000210
        /*1174*/ 	.short	0x010a
        /*1176*/ 	.byte	0xff
	.zero		1


	//   ....[5]....
        /*1178*/ 	.word	0x0000c330
        /*117c*/ 	.word	0x0000006f
        /*1180*/ 	.word	0x00000280
        /*1184*/ 	.short	0x010a
        /*1186*/ 	.byte	0xff
	.zero		1


	//   ....[6]....
        /*1188*/ 	.word	0x0000c380
        /*118c*/ 	.word	0x00000000
        /*1190*/ 	.word	0x00000210
        /*1194*/ 	.short	0x010a
        /*1196*/ 	.byte	0xff
	.zero		1


	//   ....[7]....
        /*1198*/ 	.word	0x0000c3d0
        /*119c*/ 	.word	0x00000000
        /*11a0*/ 	.word	0x00000210
        /*11a4*/ 	.short	0x010a
        /*11a6*/ 	.byte	0xff
	.zero		1


	//   ....[8]....
        /*11a8*/ 	.word	0x0000c420
        /*11ac*/ 	.word	0x00000000
        /*11b0*/ 	.word	0x00000210
        /*11b4*/ 	.short	0x010a
        /*11b6*/ 	.byte	0xff
	.zero		1


	//----- nvinfo : EIATTR_NUM_MBARRIERS
	.align		4
.L_48:
        /*11b8*/ 	.byte	0x03, 0x38
        /*11ba*/ 	.short	0x005d


	//----- nvinfo : EIATTR_EXIT_INSTR_OFFSETS
	.align		4
        /*11bc*/ 	.byte	0x04, 0x1c
        /*11be*/ 	.short	(.L_50 - .L_49)


	//   ....[0]....
.L_49:
        /*11c0*/ 	.word	0x00003c50


	//   ....[1]....
        /*11c4*/ 	.word	0x00004150


	//   ....[2]....
        /*11c8*/ 	.word	0x000041b0


	//   ....[3]....
        /*11cc*/ 	.word	0x000053e0


	//   ....[4]....
        /*11d0*/ 	.word	0x000065c0


	//   ....[5]....
        /*11d4*/ 	.word	0x00006600


	//   ....[6]....
        /*11d8*/ 	.word	0x0000aca0


	//----- nvinfo : EIATTR_MAX_THREADS
	.align		4
.L_50:
        /*11dc*/ 	.byte	0x04, 0x05
        /*11de*/ 	.short	(.L_52 - .L_51)
.L_51:
        /*11e0*/ 	.word	0x00000100
        /*11e4*/ 	.word	0x00000001
        /*11e8*/ 	.word	0x00000001


	//----- nvinfo : EIATTR_CRS_STACK_SIZE
	.align		4
.L_52:
        /*11ec*/ 	.byte	0x04, 0x1e
        /*11ee*/ 	.short	(.L_54 - .L_53)
.L_53:
        /*11f0*/ 	.word	0x00000000


	//----- nvinfo : EIATTR_CBANK_PARAM_SIZE
	.align		4
.L_54:
        /*11f4*/ 	.byte	0x03, 0x19
        /*11f6*/ 	.short	0x0800


	//----- nvinfo : EIATTR_PARAM_CBANK
	.align		4
        /*11f8*/ 	.byte	0x04, 0x0a
        /*11fa*/ 	.short	(.L_56 - .L_55)
	.align		4
.L_55:
        /*11fc*/ 	.word	index@(.nv.constant0._ZN7cutlass13device_kernelINS_4gemm6kernel13GemmUniversalIN4cute5tupleIJiiiiEEENS1_10collective13CollectiveMmaINS1_35MainloopSm100TmaUmmaWarpSpecializedILi33ELi2ELi4ENS5_IJNS4_1CILi2EEENSA_ILi1EEESC_EEEEENS5_IJNSA_ILi128EEENSA_ILi256EEENSA_ILi32EEEEEENS_12float_e5m2_tENS5_IJlSC_lEEESJ_SK_NS4_8TiledMMAINS4_8MMA_AtomIJNS4_10MMA_TraitsINS4_25SM100_MMA_F8F6F4_2x1SM_SSEJSJ_SJ_fSF_SG_NS4_17integral_constantINS4_4UMMA5MajorELSR_0EEESS_NSP_INSQ_7ScaleInELST_0EEESU_EEEEEENS4_6LayoutINS5_IJSC_SC_SC_EEENS5_IJNSA_ILi0EEESZ_SZ_EEEEENS5_IJNS4_10UnderscoreES12_S12_EEEEENS4_18SM100_TMA_2SM_LOADENS4_14ComposedLayoutINS4_7SwizzleILi1ELi4ELi3EEENS4_18smem_ptr_flag_bitsILi8EEENSX_INS5_IJNSA_ILi8EEESH_EEENS5_IJSH_SC_EEEEEEEvNS4_8identityES15_S1F_vS1G_EENS_8epilogue10collective18CollectiveEpilogueINS1I_23Sm100TmaWarpSpecializedILi4ELi2ELi32ELb0ELb0EEEJNS5_IJNSA_ILi64EEESG_SH_EEENS5_IJNSX_IS1N_SC_EENSX_INS5_IJSH_SB_EEENS5_IJSC_SF_EEEEEEEESJ_SK_SJ_SK_NS1I_6fusion15FusionCallbacksIS1M_NS1U_17LinearCombinationISJ_fSJ_fLNS_15FloatRoundStyleE2EEES1O_S1T_JEEENS4_5SM1004TMEM4LOAD26SM100_TMEM_LOAD_32dp32b32xENS4_13SM90_TMA_LOADES1F_NS4_39AutoVectorizingCopyWithAssumedAlignmentILi128EEENS4_14SM90_TMA_STOREES1F_S26_S26_EEEvvEEEEvNT_6ParamsE)
        /*1200*/ 	.short	0x0380
        /*1202*/ 	.short	0x0800


	//----- nvinfo : EIATTR_SW_WAR
	.align		4
.L_56:
        /*1204*/ 	.byte	0x04, 0x36
        /*1206*/ 	.short	(.L_58 - .L_57)
.L_57:
        /*1208*/ 	.word	0x00000008
.L_58:


//--------------------- .nv.callgraph             --------------------------
	.section	.nv.callgraph,"",@"SHT_CUDA_CALLGRAPH"
	.align	4
	.sectionentsize	8
	.align		4
        /*0000*/ 	.word	0x00000000
	.align		4
        /*0004*/ 	.word	0xffffffff
	.align		4
        /*0008*/ 	.word	index@(_ZN7cutlass13device_kernelINS_4gemm6kernel13GemmUniversalIN4cute5tupleIJiiiiEEENS1_10collective13CollectiveMmaINS1_35MainloopSm100TmaUmmaWarpSpecializedILi33ELi2ELi4ENS5_IJNS4_1CILi2EEENSA_ILi1EEESC_EEEEENS5_IJNSA_ILi128EEENSA_ILi256EEENSA_ILi32EEEEEENS_12float_e5m2_tENS5_IJlSC_lEEESJ_SK_NS4_8TiledMMAINS4_8MMA_AtomIJNS4_10MMA_TraitsINS4_25SM100_MMA_F8F6F4_2x1SM_SSEJSJ_SJ_fSF_SG_NS4_17integral_constantINS4_4UMMA5MajorELSR_0EEESS_NSP_INSQ_7ScaleInELST_0EEESU_EEEEEENS4_6LayoutINS5_IJSC_SC_SC_EEENS5_IJNSA_ILi0EEESZ_SZ_EEEEENS5_IJNS4_10UnderscoreES12_S12_EEEEENS4_18SM100_TMA_2SM_LOADENS4_14ComposedLayoutINS4_7SwizzleILi1ELi4ELi3EEENS4_18smem_ptr_flag_bitsILi8EEENSX_INS5_IJNSA_ILi8EEESH_EEENS5_IJSH_SC_EEEEEEEvNS4_8identityES15_S1F_vS1G_EENS_8epilogue10collective18CollectiveEpilogueINS1I_23Sm100TmaWarpSpecializedILi4ELi2ELi32ELb0ELb0EEEJNS5_IJNSA_ILi64EEESG_SH_EEENS5_IJNSX_IS1N_SC_EENSX_INS5_IJSH_SB_EEENS5_IJSC_SF_EEEEEEEESJ_SK_SJ_SK_NS1I_6fusion15FusionCallbacksIS1M_NS1U_17LinearCombinationISJ_fSJ_fLNS_15FloatRoundStyleE2EEES1O_S1T_JEEENS4_5SM1004TMEM4LOAD26SM100_TMEM_LOAD_32dp32b32xENS4_13SM90_TMA_LOADES1F_NS4_39AutoVectorizingCopyWithAssumedAlignmentILi128EEENS4_14SM90_TMA_STOREES1F_S26_S26_EEEvvEEEEvNT_6ParamsE)
	.align		4
        /*000c*/ 	.word	index@(__assertfail)
	.align		4
        /*0010*/ 	.word	0x00000000
	.align		4
        /*0014*/ 	.word	0xfffffffe
	.align		4
        /*0018*/ 	.word	0x00000000
	.align		4
        /*001c*/ 	.word	0xfffffffd
	.align		4
        /*0020*/ 	.word	0x00000000
	.align		4
        /*0024*/ 	.word	0xfffffffc


//--------------------- .nv.constant4             --------------------------
	.section	.nv.constant4,"a",@progbits
	.align	8
	.align		8
.nv.constant4:
        /*0000*/ 	.dword	__assertfail
	.align		8
        /*0008*/ 	.dword	__unnamed_1
	.align		8
        /*0010*/ 	.dword	__unnamed_2
	.align		8
        /*0018*/ 	.dword	__unnamed_3
	.align		8
        /*0020*/ 	.dword	_ZN40_INTERNAL_62d47d79_4_k_cu_d0b21b06_376614cuda3std3__45__cpo5beginE
	.align		8
        /*0028*/ 	.dword	_ZN40_INTERNAL_62d47d79_4_k_cu_d0b21b06_376614cuda3std3__45__cpo3endE
	.align		8
        /*0030*/ 	.dword	_ZN40_INTERNAL_62d47d79_4_k_cu_d0b21b06_376614cuda3std3__45__cpo6cbeginE
	.align		8
        /*0038*/ 	.dword	_ZN40_INTERNAL_62d47d79_4_k_cu_d0b21b06_376614cuda3std3__45__cpo4cendE
	.align		8
        /*0040*/ 	.dword	_ZN40_INTERNAL_62d47d79_4_k_cu_d0b21b06_376614cuda3std3__442_GLOBAL__N__62d47d79_4_k_cu_d0b21b06_376616ignoreE
	.align		8
        /*0048*/ 	.dword	_ZN40_INTERNAL_62d47d79_4_k_cu_d0b21b06_376614cuda3std3__419piecewise_constructE
	.align		8
        /*0050*/ 	.dword	_ZN40_INTERNAL_62d47d79_4_k_cu_d0b21b06_376614cuda3std3__48in_placeE
	.align		8
        /*0058*/ 	.dword	_ZN40_INTERNAL_62d47d79_4_k_cu_d0b21b06_376614cuda3std6ranges3__45__cpo4swapE
	.align		8
        /*0060*/ 	.dword	_ZN40_INTERNAL_62d47d79_4_k_cu_d0b21b06_376614cuda3std6ranges3__45__cpo9iter_moveE
	.align		8
        /*0068*/ 	.dword	_ZN40_INTERNAL_62d47d79_4_k_cu_d0b21b06_376614cute7productE
	.align		8
        /*0070*/ 	.dword	_ZN40_INTERNAL_62d47d79_4_k_cu_d0b21b06_376614cute1_E
	.align		8
        /*0078*/ 	.dword	$str$25
	.align		8
        /*0080*/ 	.dword	$str$26
	.align		8
        /*0088*/ 	.dword	$str$27
	.align		8
        /*0090*/ 	.dword	$str$28


//--------------------- .text._ZN7cutlass13device_kernelINS_4gemm6kernel13GemmUniversalIN4cute5tupleIJiiiiEEENS1_10collective13CollectiveMmaINS1_35MainloopSm100TmaUmmaWarpSpecializedILi33ELi2ELi4ENS5_IJNS4_1CILi2EEENSA_ILi1EEESC_EEEEENS5_IJNSA_ILi128EEENSA_ILi256EEENSA_ILi32EEEEEENS_12float_e5m2_tENS5_IJlSC_lEEESJ_SK_NS4_8TiledMMAINS4_8MMA_AtomIJNS4_10MMA_TraitsINS4_25SM100_MMA_F8F6F4_2x1SM_SSEJSJ_SJ_fSF_SG_NS4_17integral_constantINS4_4UMMA5MajorELSR_0EEESS_NSP_INSQ_7ScaleInELST_0EEESU_EEEEEENS4_6LayoutINS5_IJSC_SC_SC_EEENS5_IJNSA_ILi0EEESZ_SZ_EEEEENS5_IJNS4_10UnderscoreES12_S12_EEEEENS4_18SM100_TMA_2SM_LOADENS4_14ComposedLayoutINS4_7SwizzleILi1ELi4ELi3EEENS4_18smem_ptr_flag_bitsILi8EEENSX_INS5_IJNSA_ILi8EEESH_EEENS5_IJSH_SC_EEEEEEEvNS4_8identityES15_S1F_vS1G_EENS_8epilogue10collective18CollectiveEpilogueINS1I_23Sm100TmaWarpSpecializedILi4ELi2ELi32ELb0ELb0EEEJNS5_IJNSA_ILi64EEESG_SH_EEENS5_IJNSX_IS1N_SC_EENSX_INS5_IJSH_SB_EEENS5_IJSC_SF_EEEEEEEESJ_SK_SJ_SK_NS1I_6fusion15FusionCallbacksIS1M_NS1U_17LinearCombinationISJ_fSJ_fLNS_15FloatRoundStyleE2EEES1O_S1T_JEEENS4_5SM1004TMEM4LOAD26SM100_TMEM_LOAD_32dp32b32xENS4_13SM90_TMA_LOADES1F_NS4_39AutoVectorizingCopyWithAssumedAlignmentILi128EEENS4_14SM90_TMA_STOREES1F_S26_S26_EEEvvEEEEvNT_6ParamsE --------------------------
	.section	.text._ZN7cutlass13device_kernelINS_4gemm6kernel13GemmUniversalIN4cute5tupleIJiiiiEEENS1_10collective13CollectiveMmaINS1_35MainloopSm100TmaUmmaWarpSpecializedILi33ELi2ELi4ENS5_IJNS4_1CILi2EEENSA_ILi1EEESC_EEEEENS5_IJNSA_ILi128EEENSA_ILi256EEENSA_ILi32EEEEEENS_12float_e5m2_tENS5_IJlSC_lEEESJ_SK_NS4_8TiledMMAINS4_8MMA_AtomIJNS4_10MMA_TraitsINS4_25SM100_MMA_F8F6F4_2x1SM_SSEJSJ_SJ_fSF_SG_NS4_17integral_constantINS4_4UMMA5MajorELSR_0EEESS_NSP_INSQ_7ScaleInELST_0EEESU_EEEEEENS4_6LayoutINS5_IJSC_SC_SC_EEENS5_IJNSA_ILi0EEESZ_SZ_EEEEENS5_IJNS4_10UnderscoreES12_S12_EEEEENS4_18SM100_TMA_2SM_LOADENS4_14ComposedLayoutINS4_7SwizzleILi1ELi4ELi3EEENS4_18smem_ptr_flag_bitsILi8EEENSX_INS5_IJNSA_ILi8EEESH_EEENS5_IJSH_SC_EEEEEEEvNS4_8identityES15_S1F_vS1G_EENS_8epilogue10collective18CollectiveEpilogueINS1I_23Sm100TmaWarpSpecializedILi4ELi2ELi32ELb0ELb0EEEJNS5_IJNSA_ILi64EEESG_SH_EEENS5_IJNSX_IS1N_SC_EENSX_INS5_IJSH_SB_EEENS5_IJSC_SF_EEEEEEEESJ_SK_SJ_SK_NS1I_6fusion15FusionCallbacksIS1M_NS1U_17LinearCombinationISJ_fSJ_fLNS_15FloatRoundStyleE2EEES1O_S1T_JEEENS4_5SM1004TMEM4LOAD26SM100_TMEM_LOAD_32dp32b32xENS4_13SM90_TMA_LOADES1F_NS4_39AutoVectorizingCopyWithAssumedAlignmentILi128EEENS4_14SM90_TMA_STOREES1F_S26_S26_EEEvvEEEEvNT_6ParamsE,"ax",@progbits
	.align	128
.text._ZN7cutlass13device_kernelINS_4gemm6kernel13GemmUniversalIN4cute5tupleIJiiiiEEENS1_10collective13CollectiveMmaINS1_35MainloopSm100TmaUmmaWarpSpecializedILi33ELi2ELi4ENS5_IJNS4_1CILi2EEENSA_ILi1EEESC_EEEEENS5_IJNSA_ILi128EEENSA_ILi256EEENSA_ILi32EEEEEENS_12float_e5m2_tENS5_IJlSC_lEEESJ_SK_NS4_8TiledMMAINS4_8MMA_AtomIJNS4_10MMA_TraitsINS4_25SM100_MMA_F8F6F4_2x1SM_SSEJSJ_SJ_fSF_SG_NS4_17integral_constantINS4_4UMMA5MajorELSR_0EEESS_NSP_INSQ_7ScaleInELST_0EEESU_EEEEEENS4_6LayoutINS5_IJSC_SC_SC_EEENS5_IJNSA_ILi0EEESZ_SZ_EEEEENS5_IJNS4_10UnderscoreES12_S12_EEEEENS4_18SM100_TMA_2SM_LOADENS4_14ComposedLayoutINS4_7SwizzleILi1ELi4ELi3EEENS4_18smem_ptr_flag_bitsILi8EEENSX_INS5_IJNSA_ILi8EEESH_EEENS5_IJSH_SC_EEEEEEEvNS4_8identityES15_S1F_vS1G_EENS_8epilogue10collective18CollectiveEpilogueINS1I_23Sm100TmaWarpSpecializedILi4ELi2ELi32ELb0ELb0EEEJNS5_IJNSA_ILi64EEESG_SH_EEENS5_IJNSX_IS1N_SC_EENSX_INS5_IJSH_SB_EEENS5_IJSC_SF_EEEEEEEESJ_SK_SJ_SK_NS1I_6fusion15FusionCallbacksIS1M_NS1U_17LinearCombinationISJ_fSJ_fLNS_15FloatRoundStyleE2EEES1O_S1T_JEEENS4_5SM1004TMEM4LOAD26SM100_TMEM_LOAD_32dp32b32xENS4_13SM90_TMA_LOADES1F_NS4_39AutoVectorizingCopyWithAssumedAlignmentILi128EEENS4_14SM90_TMA_STOREES1F_S26_S26_EEEvvEEEEvNT_6ParamsE:
        .type           _ZN7cutlass13device_kernelINS_4gemm6kernel13GemmUniversalIN4cute5tupleIJiiiiEEENS1_10collective13CollectiveMmaINS1_35MainloopSm100TmaUmmaWarpSpecializedILi33ELi2ELi4ENS5_IJNS4_1CILi2EEENSA_ILi1EEESC_EEEEENS5_IJNSA_ILi128EEENSA_ILi256EEENSA_ILi32EEEEEENS_12float_e5m2_tENS5_IJlSC_lEEESJ_SK_NS4_8TiledMMAINS4_8MMA_AtomIJNS4_10MMA_TraitsINS4_25SM100_MMA_F8F6F4_2x1SM_SSEJSJ_SJ_fSF_SG_NS4_17integral_constantINS4_4UMMA5MajorELSR_0EEESS_NSP_INSQ_7ScaleInELST_0EEESU_EEEEEENS4_6LayoutINS5_IJSC_SC_SC_EEENS5_IJNSA_ILi0EEESZ_SZ_EEEEENS5_IJNS4_10UnderscoreES12_S12_EEEEENS4_18SM100_TMA_2SM_LOADENS4_14ComposedLayoutINS4_7SwizzleILi1ELi4ELi3EEENS4_18smem_ptr_flag_bitsILi8EEENSX_INS5_IJNSA_ILi8EEESH_EEENS5_IJSH_SC_EEEEEEEvNS4_8identityES15_S1F_vS1G_EENS_8epilogue10collective18CollectiveEpilogueINS1I_23Sm100TmaWarpSpecializedILi4ELi2ELi32ELb0ELb0EEEJNS5_IJNSA_ILi64EEESG_SH_EEENS5_IJNSX_IS1N_SC_EENSX_INS5_IJSH_SB_EEENS5_IJSC_SF_EEEEEEEESJ_SK_SJ_SK_NS1I_6fusion15FusionCallbacksIS1M_NS1U_17LinearCombinationISJ_fSJ_fLNS_15FloatRoundStyleE2EEES1O_S1T_JEEENS4_5SM1004TMEM4LOAD26SM100_TMEM_LOAD_32dp32b32xENS4_13SM90_TMA_LOADES1F_NS4_39AutoVectorizingCopyWithAssumedAlignmentILi128EEENS4_14SM90_TMA_STOREES1F_S26_S26_EEEvvEEEEvNT_6ParamsE,@function
        .size           _ZN7cutlass13device_kernelINS_4gemm6kernel13GemmUniversalIN4cute5tupleIJiiiiEEENS1_10collective13CollectiveMmaINS1_35MainloopSm100TmaUmmaWarpSpecializedILi33ELi2ELi4ENS5_IJNS4_1CILi2EEENSA_ILi1EEESC_EEEEENS5_IJNSA_ILi128EEENSA_ILi256EEENSA_ILi32EEEEEENS_12float_e5m2_tENS5_IJlSC_lEEESJ_SK_NS4_8TiledMMAINS4_8MMA_AtomIJNS4_10MMA_TraitsINS4_25SM100_MMA_F8F6F4_2x1SM_SSEJSJ_SJ_fSF_SG_NS4_17integral_constantINS4_4UMMA5MajorELSR_0EEESS_NSP_INSQ_7ScaleInELST_0EEESU_EEEEEENS4_6LayoutINS5_IJSC_SC_SC_EEENS5_IJNSA_ILi0EEESZ_SZ_EEEEENS5_IJNS4_10UnderscoreES12_S12_EEEEENS4_18SM100_TMA_2SM_LOADENS4_14ComposedLayoutINS4_7SwizzleILi1ELi4ELi3EEENS4_18smem_ptr_flag_bitsILi8EEENSX_INS5_IJNSA_ILi8EEESH_EEENS5_IJSH_SC_EEEEEEEvNS4_8identityES15_S1F_vS1G_EENS_8epilogue10collective18CollectiveEpilogueINS1I_23Sm100TmaWarpSpecializedILi4ELi2ELi32ELb0ELb0EEEJNS5_IJNSA_ILi64EEESG_SH_EEENS5_IJNSX_IS1N_SC_EENSX_INS5_IJSH_SB_EEENS5_IJSC_SF_EEEEEEEESJ_SK_SJ_SK_NS1I_6fusion15FusionCallbacksIS1M_NS1U_17LinearCombinationISJ_fSJ_fLNS_15FloatRoundStyleE2EEES1O_S1T_JEEENS4_5SM1004TMEM4LOAD26SM100_TMEM_LOAD_32dp32b32xENS4_13SM90_TMA_LOADES1F_NS4_39AutoVectorizingCopyWithAssumedAlignmentILi128EEENS4_14SM90_TMA_STOREES1F_S26_S26_EEEvvEEEEvNT_6ParamsE,(.L_x_279 - _ZN7cutlass13device_kernelINS_4gemm6kernel13GemmUniversalIN4cute5tupleIJiiiiEEENS1_10collective13CollectiveMmaINS1_35MainloopSm100TmaUmmaWarpSpecializedILi33ELi2ELi4ENS5_IJNS4_1CILi2EEENSA_ILi1EEESC_EEEEENS5_IJNSA_ILi128EEENSA_ILi256EEENSA_ILi32EEEEEENS_12float_e5m2_tENS5_IJlSC_lEEESJ_SK_NS4_8TiledMMAINS4_8MMA_AtomIJNS4_10MMA_TraitsINS4_25SM100_MMA_F8F6F4_2x1SM_SSEJSJ_SJ_fSF_SG_NS4_17integral_constantINS4_4UMMA5MajorELSR_0EEESS_NSP_INSQ_7ScaleInELST_0EEESU_EEEEEENS4_6LayoutINS5_IJSC_SC_SC_EEENS5_IJNSA_ILi0EEESZ_SZ_EEEEENS5_IJNS4_10UnderscoreES12_S12_EEEEENS4_18SM100_TMA_2SM_LOADENS4_14ComposedLayoutINS4_7SwizzleILi1ELi4ELi3EEENS4_18smem_ptr_flag_bitsILi8EEENSX_INS5_IJNSA_ILi8EEESH_EEENS5_IJSH_SC_EEEEEEEvNS4_8identityES15_S1F_vS1G_EENS_8epilogue10collective18CollectiveEpilogueINS1I_23Sm100TmaWarpSpecializedILi4ELi2ELi32ELb0ELb0EEEJNS5_IJNSA_ILi64EEESG_SH_EEENS5_IJNSX_IS1N_SC_EENSX_INS5_IJSH_SB_EEENS5_IJSC_SF_EEEEEEEESJ_SK_SJ_SK_NS1I_6fusion15FusionCallbacksIS1M_NS1U_17LinearCombinationISJ_fSJ_fLNS_15FloatRoundStyleE2EEES1O_S1T_JEEENS4_5SM1004TMEM4LOAD26SM100_TMEM_LOAD_32dp32b32xENS4_13SM90_TMA_LOADES1F_NS4_39AutoVectorizingCopyWithAssumedAlignmentILi128EEENS4_14SM90_TMA_STOREES1F_S26_S26_EEEvvEEEEvNT_6ParamsE)
        .other          _ZN7cutlass13device_kernelINS_4gemm6kernel13GemmUniversalIN4cute5tupleIJiiiiEEENS1_10collective13CollectiveMmaINS1_35MainloopSm100TmaUmmaWarpSpecializedILi33ELi2ELi4ENS5_IJNS4_1CILi2EEENSA_ILi1EEESC_EEEEENS5_IJNSA_ILi128EEENSA_ILi256EEENSA_ILi32EEEEEENS_12float_e5m2_tENS5_IJlSC_lEEESJ_SK_NS4_8TiledMMAINS4_8MMA_AtomIJNS4_10MMA_TraitsINS4_25SM100_MMA_F8F6F4_2x1SM_SSEJSJ_SJ_fSF_SG_NS4_17integral_constantINS4_4UMMA5MajorELSR_0EEESS_NSP_INSQ_7ScaleInELST_0EEESU_EEEEEENS4_6LayoutINS5_IJSC_SC_SC_EEENS5_IJNSA_ILi0EEESZ_SZ_EEEEENS5_IJNS4_10UnderscoreES12_S12_EEEEENS4_18SM100_TMA_2SM_LOADENS4_14ComposedLayoutINS4_7SwizzleILi1ELi4ELi3EEENS4_18smem_ptr_flag_bitsILi8EEENSX_INS5_IJNSA_ILi8EEESH_EEENS5_IJSH_SC_EEEEEEEvNS4_8identityES15_S1F_vS1G_EENS_8epilogue10collective18CollectiveEpilogueINS1I_23Sm100TmaWarpSpecializedILi4ELi2ELi32ELb0ELb0EEEJNS5_IJNSA_ILi64EEESG_SH_EEENS5_IJNSX_IS1N_SC_EENSX_INS5_IJSH_SB_EEENS5_IJSC_SF_EEEEEEEESJ_SK_SJ_SK_NS1I_6fusion15FusionCallbacksIS1M_NS1U_17LinearCombinationISJ_fSJ_fLNS_15FloatRoundStyleE2EEES1O_S1T_JEEENS4_5SM1004TMEM4LOAD26SM100_TMEM_LOAD_32dp32b32xENS4_13SM90_TMA_LOADES1F_NS4_39AutoVectorizingCopyWithAssumedAlignmentILi128EEENS4_14SM90_TMA_STOREES1F_S26_S26_EEEvvEEEEvNT_6ParamsE,@"STO_CUDA_ENTRY STV_DEFAULT"
_ZN7cutlass13device_kernelINS_4gemm6kernel13GemmUniversalIN4cute5tupleIJiiiiEEENS1_10collective13CollectiveMmaINS1_35MainloopSm100TmaUmmaWarpSpecializedILi33ELi2ELi4ENS5_IJNS4_1CILi2EEENSA_ILi1EEESC_EEEEENS5_IJNSA_ILi128EEENSA_ILi256EEENSA_ILi32EEEEEENS_12float_e5m2_tENS5_IJlSC_lEEESJ_SK_NS4_8TiledMMAINS4_8MMA_AtomIJNS4_10MMA_TraitsINS4_25SM100_MMA_F8F6F4_2x1SM_SSEJSJ_SJ_fSF_SG_NS4_17integral_constantINS4_4UMMA5MajorELSR_0EEESS_NSP_INSQ_7ScaleInELST_0EEESU_EEEEEENS4_6LayoutINS5_IJSC_SC_SC_EEENS5_IJNSA_ILi0EEESZ_SZ_EEEEENS5_IJNS4_10UnderscoreES12_S12_EEEEENS4_18SM100_TMA_2SM_LOADENS4_14ComposedLayoutINS4_7SwizzleILi1ELi4ELi3EEENS4_18smem_ptr_flag_bitsILi8EEENSX_INS5_IJNSA_ILi8EEESH_EEENS5_IJSH_SC_EEEEEEEvNS4_8identityES15_S1F_vS1G_EENS_8epilogue10collective18CollectiveEpilogueINS1I_23Sm100TmaWarpSpecializedILi4ELi2ELi32ELb0ELb0EEEJNS5_IJNSA_ILi64EEESG_SH_EEENS5_IJNSX_IS1N_SC_EENSX_INS5_IJSH_SB_EEENS5_IJSC_SF_EEEEEEEESJ_SK_SJ_SK_NS1I_6fusion15FusionCallbacksIS1M_NS1U_17LinearCombinationISJ_fSJ_fLNS_15FloatRoundStyleE2EEES1O_S1T_JEEENS4_5SM1004TMEM4LOAD26SM100_TMEM_LOAD_32dp32b32xENS4_13SM90_TMA_LOADES1F_NS4_39AutoVectorizingCopyWithAssumedAlignmentILi128EEENS4_14SM90_TMA_STOREES1F_S26_S26_EEEvvEEEEvNT_6ParamsE:
[----:B------:R-:W1:Y:S01]  /*0000*/  LDC R1, c[0x0][0x37c] ;  /* 0x0000df00ff017b82 */ /* 0x000e620000000800 */
[----:B------:R-:W2:Y:S01]  /*0010*/  S2R R109, SR_TID.X ;  /* 0x00000000006d7919 */ /* 0x000ea20000002100 */
[----:B------:R-:W3:Y:S06]  /*0020*/  LDCU.64 UR6, c[0x0][0x890] ;  /* 0x00011200ff0677ac */ /* 0x000eec0008000a00 */
[----:B------:R-:W4:Y:S01]  /*0030*/  S2UR UR37, SR_CgaCtaId ;  /* 0x00000000002579c3 */ /* 0x000f220000008800 */
[----:B------:R-:W-:Y:S02]  /*0040*/  PRMT R96, RZ, 0x7610, R96 ;  /* 0x00007610ff607816 */ /* 0x000fe40000000060 */
[----:B------:R-:W-:Y:S01]  /*0050*/  ELECT P1, URZ, PT ;  /* 0x0000000000ff782f */ /* 0x000fe20003820000 */
[----:B------:R-:W1:Y:S01]  /*0060*/  LDCU.64 UR46, c[0x0][0x358] ;  /* 0x00006b00ff2e77ac */ /* 0x000e620008000a00 */
[----:B---3--:R-:W-:-:S04]  /*0070*/  UISETP.NE.U32.AND UP0, UPT, UR6, URZ, UPT ;  /* 0x000000ff0600728c */ /* 0x008fc8000bf05070 */
[----:B------:R-:W-:Y:S02]  /*0080*/  UISETP.NE.AND.EX UP0, UPT, UR7, URZ, UPT, UP0 ;  /* 0x000000ff0700728c */ /* 0x000fe4000bf05300 */
[----:B----4-:R-:W-:Y:S02]  /*0090*/  ULOP3.LUT UR5, UR37, 0x1, URZ, 0xc0, !UPT ;  /* 0x0000000125057892 */ /* 0x010fe4000f8ec0ff */
[----:B------:R-:W-:Y:S01]  /*00a0*/  ULOP3.LUT UR4, UR37, 0x1, URZ, 0x3c, !UPT ;  /* 0x0000000125047892 */ /* 0x000fe2000f8e3cff */
[----:B--2---:R-:W-:-:S05]  /*00b0*/  SHF.R.U32.HI R102, RZ, 0x5, R109 ;  /* 0x00000005ff667819 */ /* 0x004fca000001166d */
[----:B------:R-:W2:Y:S02]  /*00c0*/  SHFL.IDX PT, R0, R102, RZ, 0x1f ;  /* 0x00001fff66007589 */ /* 0x000ea400000e0000 */
[----:B--2---:R-:W-:Y:S01]  /*00d0*/  R2UR UR10, R0 ;  /* 0x00000000000a72ca */ /* 0x004fe200000e0000 */
[----:B-1----:R-:W-:-:S14]  /*00e0*/  BRA.U UP0, `(.L_x_0) ;  /* 0x00000001002c7547 */ /* 0x002fdc000b800000 */
[----:B------:R-:W1:Y:S02]  /*00f0*/  LDCU.64 UR8, c[0x0][0x888] ;  /* 0x00011100ff0877ac */ /* 0x000e640008000a00 */
[----:B-1----:R-:W-:-:S04]  /*0100*/  UISETP.NE.U32.AND UP0, UPT, UR8, URZ, UPT ;  /* 0x000000ff0800728c */ /* 0x002fc8000bf05070 */
[----:B------:R-:W-:-:S09]  /*0110*/  UISETP.NE.AND.EX UP0, UPT, UR9, URZ, UPT, UP0 ;  /* 0x000000ff0900728c */ /* 0x000fd2000bf05300 */
[----:B------:R-:W-:Y:S05]  /*0120*/  BRA.U !UP0, `(.L_x_1) ;  /* 0x0000000108107547 */ /* 0x000fea000b800000 */
[----:B------:R-:W1:Y:S02]  /*0130*/  LDC.64 R2, c[0x0][0x888] ;  /* 0x00022200ff027b82 */ /* 0x000e640000000a00 */
[----:B-1----:R1:W5:Y:S01]  /*0140*/  LDG.E R49, desc[UR46][R2.64] ;  /* 0x0000002e02317981 */ /* 0x002362000c1e1900 */
[----:B------:R-:W-:Y:S01]  /*0150*/  HFMA2 R96, -RZ, RZ, 0, 5.9604644775390625e-08 ;  /* 0x00000001ff607431 */ /* 0x000fe200000001ff */
[----:B------:R-:W-:Y:S05]  /*0160*/  BRA `(.L_x_0) ;  /* 0x00000000000c7947 */ /* 0x000fea0003800000 */
.L_x_1:
[----:B------:R-:W1:Y:S01]  /*0170*/  LDCU UR8, c[0x0][0x880] ;  /* 0x00011000ff0877ac */ /* 0x000e620008000800 */
[----:B------:R-:W-:Y:S01]  /*0180*/  HFMA2 R96, -RZ, RZ, 0, 5.9604644775390625e-08 ;  /* 0x00000001ff607431 */ /* 0x000fe200000001ff */
[----:B-1----:R-:W-:-:S07]  /*0190*/  MOV R49, UR8 ;  /* 0x0000000800317c02 */ /* 0x002fce0008000f00 */
.L_x_0:
[----:B------:R-:W2:Y:S02]  /*01a0*/  LDCU.64 UR8, c[0x0][0x8b0] ;  /* 0x00011600ff0877ac */ /* 0x000ea40008000a00 */
[----:B--2---:R-:W-:-:S04]  /*01b0*/  UISETP.NE.U32.AND UP0, UPT, UR8, URZ, UPT ;  /* 0x000000ff0800728c */ /* 0x004fc8000bf05070 */
[----:B------:R-:W-:-:S09]  /*01c0*/  UISETP.NE.AND.EX UP0, UPT, UR9, URZ, UPT, UP0 ;  /* 0x000000ff0900728c */ /* 0x000fd2000bf05300 */
[----:B------:R-:W-:Y:S05]  /*01d0*/  BRA.U UP0, `(.L_x_2) ;  /* 0x0000000100247547 */ /* 0x000fea000b800000 */
[----:B------:R-:W2:Y:S02]  /*01e0*/  LDCU.64 UR8, c[0x0][0x8a8] ;  /* 0x00011500ff0877ac */ /* 0x000ea40008000a00 */
[----:B--2---:R-:W-:-:S04]  /*01f0*/  UISETP.NE.U32.AND UP0, UPT, UR8, URZ, UPT ;  /* 0x000000ff0800728c */ /* 0x004fc8000bf05070 */
[----:B------:R-:W-:-:S09]  /*0200*/  UISETP.NE.AND.EX UP0, UPT, UR9, URZ, UPT, UP0 ;  /* 0x000000ff0900728c */ /* 0x000fd2000bf05300 */
[----:B------:R-:W-:Y:S05]  /*0210*/  BRA.U !UP0, `(.L_x_3) ;  /* 0x00000001080c7547 */ /* 0x000fea000b800000 */
[----:B-1----:R-:W1:Y:S02]  /*0220*/  LDC.64 R2, c[0x0][0x8a8] ;  /* 0x00022a00ff027b82 */ /* 0x002e640000000a00 */
[----:B-1----:R2:W5:Y:S01]  /*0230*/  LDG.E R47, desc[UR46][R2.64] ;  /* 0x0000002e022f7981 */ /* 0x002562000c1e1900 */
[----:B------:R-:W-:Y:S05]  /*0240*/  BRA `(.L_x_2) ;  /* 0x0000000000087947 */ /* 0x000fea0003800000 */
.L_x_3:
[----:B------:R-:W2:Y:S02]  /*0250*/  LDCU UR8, c[0x0][0x8a0] ;  /* 0x00011400ff0877ac */ /* 0x000ea40008000800 */
[----:B--2---:R-:W-:Y:S02]  /*0260*/  MOV R47, UR8 ;  /* 0x00000008002f7c02 */ /* 0x004fe40008000f00 */
.L_x_2:
[----:B------:R-:W-:Y:S01]  /*0270*/  IMAD.U32 R0, RZ, RZ, UR10 ;  /* 0x0000000aff007e24 */ /* 0x000fe2000f8e00ff */
[----:B------:R-:W-:Y:S04]  /*0280*/  BSSY.RECONVERGENT B0, `(.L_x_4) ;  /* 0x000000c000007945 */ /* 0x000fe80003800200 */
[C---:B------:R-:W-:Y:S02]  /*0290*/  ISETP.NE.OR P2, PT, R0.reuse, 0x1, !P1 ;  /* 0x000000010000780c */ /* 0x040fe40004f45670 */
[----:B------:R-:W-:-:S11]  /*02a0*/  ISETP.NE.OR P0, PT, R0, 0x3, !P1 ;  /* 0x000000030000780c */ /* 0x000fd60004f05670 */
[----:B------:R-:W-:Y:S05]  /*02b0*/  @P2 BRA `(.L_x_5) ;  /* 0x0000000000202947 */ /* 0x000fea0003800000 */
[----:B------:R-:W3:Y:S02]  /*02c0*/  LDCU.64 UR8, c[0x0][0x348] ;  /* 0x00006900ff0877ac */ /* 0x000ee40008000a00 */
[----:B---3--:R-:W-:Y:S02]  /*02d0*/  UIADD3 UR12, UP1, UPT, UR8, 0x80, URZ ;  /* 0x00000080080c7890 */ /* 0x008fe4000ff3e0ff */
[----:B------:R-:W-:Y:S02]  /*02e0*/  UIADD3 UR8, UP0, UPT, UR8, 0x180, URZ ;  /* 0x0000018008087890 */ /* 0x000fe4000ff1e0ff */
[----:B------:R-:W-:Y:S02]  /*02f0*/  UIADD3.X UR13, UPT, UPT, URZ, UR9, URZ, UP1, !UPT ;  /* 0x00000009ff0d7290 */ /* 0x000fe40008ffe4ff */
[----:B------:R-:W-:-:S07]  /*0300*/  UIADD3.X UR9, UPT, UPT, URZ, UR9, URZ, UP0, !UPT ;  /* 0x00000009ff097290 */ /* 0x000fce00087fe4ff */
[----:B------:R3:W-:Y:S02]  /*0310*/  UTMACCTL.PF [UR12] ;  /* 0x000000000c0079b9 */ /* 0x0007e40008040000 */
[----:B------:R3:W-:Y:S02]  /*0320*/  UTMACCTL.PF [UR8] ;  /* 0x00000000080079b9 */ /* 0x0007e40008040000 */
[----:B---3--:R-:W-:Y:S01]  /*0330*/  NOP ;  /* 0x0000000000007918 */ /* 0x008fe20000000000 */
.L_x_5:
[----:B------:R-:W-:Y:S05]  /*0340*/  BSYNC.RECONVERGENT B0 ;  /* 0x0000000000007941 */ /* 0x000fea0003800200 */
.L_x_4:
[----:B------:R-:W-:Y:S04]  /*0350*/  BSSY.RECONVERGENT B0, `(.L_x_6) ;  /* 0x000000a000007945 */ /* 0x000fe80003800200 */
        /* <DEDUP_REMOVED lines=9> */
.L_x_7:
[----:B------:R-:W-:Y:S05]  /*03f0*/  BSYNC.RECONVERGENT B0 ;  /* 0x0000000000007941 */ /* 0x000fea0003800200 */
.L_x_6:
[----:B------:R-:W3:Y:S01]  /*0400*/  LDCU.64 UR8, c[0x0][0x888] ;  /* 0x00011100ff0877ac */ /* 0x000ee20008000a00 */
[----:B------:R-:W-:Y:S02]  /*0410*/  UISETP.EQ.U32.AND UP1, UPT, UR6, URZ, UPT ;  /* 0x000000ff0600728c */ /* 0x000fe4000bf22070 */
[----:B------:R-:W-:Y:S02]  /*0420*/  UPLOP3.LUT UP5, UPT, UPT, UPT, UPT, 0x80, 0x8 ;  /* 0x000000000008789c */ /* 0x000fe40003faf070 */
[----:B---3--:R-:W-:-:S04]  /*0430*/  UISETP.NE.U32.AND UP0, UPT, UR8, URZ, UPT ;  /* 0x000000ff0800728c */ /* 0x008fc8000bf05070 */
[----:B------:R-:W-:-:S04]  /*0440*/  UISETP.NE.AND.EX UP0, UPT, UR9, URZ, UPT, UP0 ;  /* 0x000000ff0900728c */ /* 0x000fc8000bf05300 */
[----:B------:R-:W-:-:S04]  /*0450*/  UISETP.EQ.OR.EX UP2, UPT, UR7, URZ, !UP0, UP1 ;  /* 0x000000ff0700728c */ /* 0x000fc8000c742710 */
[----:B------:R-:W-:-:S05]  /*0460*/  UP2UR UR50, UPR, URZ, 0x4 ;  /* 0x00000004ff327883 */ /* 0x000fca0008000000 */
[----:B------:R-:W-:Y:S07]  /*0470*/  BRA.U !UP2, `(.L_x_8) ;  /* 0x000000010a207547 */ /* 0x000fee000b800000 */
[----:B------:R-:W-:Y:S01]  /*0480*/  UISETP.NE.U32.AND UP2, UPT, UR6, URZ, UPT ;  /* 0x000000ff0600728c */ /* 0x000fe2000bf45070 */
[----:B-----5:R-:W-:Y:S01]  /*0490*/  FSETP.NEU.AND P0, PT, R49, RZ, PT ;  /* 0x000000ff3100720b */ /* 0x020fe20003f0d000 */
[----:B------:R-:W-:Y:S02]  /*04a0*/  USEL UR6, URZ, 0xffffffff, UP0 ;  /* 0xffffffffff067887 */ /* 0x000fe40008000000 */
[----:B------:R-:W-:-:S10]  /*04b0*/  UISETP.NE.AND.EX UP2, UPT, UR7, URZ, UPT, UP2 ;  /* 0x000000ff0700728c */ /* 0x000fd4000bf45320 */
[----:B------:R-:W-:Y:S01]  /*04c0*/  VOTEU.ANY UP1, P0 ;  /* 0x0000000000ff7886 */ /* 0x000fe20000020100 */
[----:B------:R-:W-:-:S04]  /*04d0*/  @!UP2 USEL UR6, URZ, 0xffffffff, UP1 ;  /* 0xffffffffff06a887 */ /* 0x000fc80008800000 */
[----:B------:R-:W-:-:S04]  /*04e0*/  ULOP3.LUT UR6, UR6, 0x1, URZ, 0xc0, !UPT ;  /* 0x0000000106067892 */ /* 0x000fc8000f8ec0ff */
[----:B------:R-:W-:-:S11]  /*04f0*/  UISETP.NE.U32.AND UP5, UPT, UR6, 0x1, UPT ;  /* 0x000000010600788c */ /* 0x000fd6000bfa5070 */
.L_x_8:
[----:B------:R-:W3:Y:S01]  /*0500*/  SHFL.IDX PT, R0, R102, RZ, 0x1f ;  /* 0x00001fff66007589 */ /* 0x000ee200000e0000 */
[----:B------:R-:W-:-:S04]  /*0510*/  UISETP.NE.AND UP1, UPT, UR10, 0x2, UPT ;  /* 0x000000020a00788c */ /* 0x000fc8000bf25270 */
[----:B------:R-:W-:Y:S02]  /*0520*/  UISETP.EQ.AND UP2, UPT, UR5, URZ, !UP1 ;  /* 0x000000ff0500728c */ /* 0x000fe4000cf42270 */
[----:B------:R-:W-:-:S04]  /*0530*/  USEL UR6, URZ, 0x1, UP1 ;  /* 0x00000001ff067887 */ /* 0x000fc80008800000 */
[----:B------:R-:W-:Y:S02]  /*0540*/  PLOP3.LUT P5, PT, P1, PT, UP2, 0x80, 0x8 ;  /* 0x000000000008781c */ /* 0x000fe40000faf028 */
[----:B---3--:R-:W-:-:S13]  /*0550*/  ISETP.NE.AND P0, PT, R0, RZ, PT ;  /* 0x000000ff0000720c */ /* 0x008fda0003f05270 */
[----:B------:R-:W-:Y:S05]  /*0560*/  @P0 BRA `(.L_x_9) ;  /* 0x0000000400380947 */ /* 0x000fea0003800000 */
[----:B------:R-:W-:Y:S01]  /*0570*/  ELECT P0, URZ, PT ;  /* 0x0000000000ff782f */ /* 0x000fe20003800000 */
[----:B------:R-:W-:-:S12]  /*0580*/  BSSY.RECONVERGENT B0, `(.L_x_9) ;  /* 0x000004c000007945 */ /* 0x000fd80003800200 */
[----:B------:R-:W-:Y:S05]  /*0590*/  @!P0 BRA `(.L_x_10) ;  /* 0x0000000400288947 */ /* 0x000fea0003800000 */
[----:B------:R-:W-:Y:S01]  /*05a0*/  UMOV UR8, 0x400 ;  /* 0x0000040000087882 */ /* 0x000fe20000000000 */
[----:B------:R-:W-:Y:S01]  /*05b0*/  UMOV UR7, 0x1 ;  /* 0x0000000100077882 */ /* 0x000fe20000000000 */
[----:B------:R-:W-:Y:S02]  /*05c0*/  ULEA UR8, UR37, UR8, 0x18 ;  /* 0x0000000825087291 */ /* 0x000fe4000f8ec0ff */
[----:B------:R-:W-:-:S04]  /*05d0*/  UIADD3 UR12, UPT, UPT, -UR7, 0x100000, URZ ;  /* 0x00100000070c7890 */ /* 0x000fc8000fffe1ff */
[----:B------:R-:W-:Y:S02]  /*05e0*/  USHF.L.U32 UR13, UR12, 0xb, URZ ;  /* 0x0000000b0c0d7899 */ /* 0x000fe400080006ff */
[----:B------:R-:W-:Y:S01]  /*05f0*/  USHF.L.U32 UR12, UR12, 0x1, URZ ;  /* 0x000000010c0c7899 */ /* 0x000fe200080006ff */
[----:B------:R-:W3:Y:S11]  /*0600*/  FENCE.VIEW.ASYNC.S ;  /* 0x00000000000073c6 */ /* 0x000ef60000000000 */
[----:B---3--:R3:W4:Y:S01]  /*0610*/  SYNCS.EXCH.64 URZ, [UR8], UR12 ;  /* 0x0000000c08ff75b2 */ /* 0x0087220008000100 */
[----:B------:R3:W1:Y:S01]  /*0620*/  SYNCS.EXCH.64 URZ, [UR8+0x108], UR12 ;  /* 0x0001080c08ff75b2 */ /* 0x0006620008000100 */
        /* <DEDUP_REMOVED lines=63> */
[----:B------:R3:W1:Y:S02]  /*0a20*/  SYNCS.EXCH.64 URZ, [UR8+0x208], UR12 ;  /* 0x0002080c08ff75b2 */ /* 0x0006640008000100 */
[----:B---34-:R-:W-:Y:S01]  /*0a30*/  NOP ;  /* 0x0000000000007918 */ /* 0x018fe20000000000 */
.L_x_10:
[----:B------:R-:W-:Y:S05]  /*0a40*/  BSYNC.RECONVERGENT B0 ;  /* 0x0000000000007941 */ /* 0x000fea0003800200 */
.L_x_9:
[----:B------:R-:W3:Y:S01]  /*0a50*/  SHFL.IDX PT, R0, R102, RZ, 0x1f ;  /* 0x00001fff66007589 */ /* 0x000ee200000e0000 */
[----:B------:R-:W-:Y:S01]  /*0a60*/  NOP ;  /* 0x0000000000007918 */ /* 0x000fe20000000000 */
[----:B---3--:R-:W-:-:S13]  /*0a70*/  ISETP.NE.AND P0, PT, R0, 0x1, PT ;  /* 0x000000010000780c */ /* 0x008fda0003f05270 */
[----:B------:R-:W-:Y:S05]  /*0a80*/  @P0 BRA `(.L_x_11) ;  /* 0x0000000000540947 */ /* 0x000fea0003800000 */
[----:B------:R-:W-:Y:S01]  /*0a90*/  UMOV UR9, 0x400 ;  /* 0x0000040000097882 */ /* 0x000fe20000000000 */
[----:B------:R-:W-:Y:S01]  /*0aa0*/  UMOV UR8, 0x20 ;  /* 0x0000002000087882 */ /* 0x000fe20000000000 */
[----:B------:R-:W-:Y:S01]  /*0ab0*/  UMOV UR7, 0x80 ;  /* 0x0000008000077882 */ /* 0x000fe20000000000 */
[----:B------:R-:W-:Y:S02]  /*0ac0*/  ULEA UR9, UR37, UR9, 0x18 ;  /* 0x0000000925097291 */ /* 0x000fe4000f8ec0ff */
[----:B------:R-:W-:-:S04]  /*0ad0*/  UIADD3 UR12, UPT, UPT, -UR8, 0x100000, URZ ;  /* 0x00100000080c7890 */ /* 0x000fc8000fffe1ff */
[----:B------:R-:W-:Y:S02]  /*0ae0*/  USHF.L.U32 UR13, UR12, 0xb, URZ ;  /* 0x0000000b0c0d7899 */ /* 0x000fe400080006ff */
[----:B------:R-:W-:Y:S02]  /*0af0*/  USHF.L.U32 UR12, UR12, 0x1, URZ ;  /* 0x000000010c0c7899 */ /* 0x000fe400080006ff */
[----:B------:R-:W-:-:S04]  /*0b00*/  UIADD3 UR14, UPT, UPT, -UR7, 0x100000, URZ ;  /* 0x00100000070e7890 */ /* 0x000fc8000fffe1ff */
[----:B------:R-:W-:Y:S02]  /*0b10*/  USHF.L.U32 UR15, UR14, 0xb, URZ ;  /* 0x0000000b0e0f7899 */ /* 0x000fe400080006ff */
[----:B------:R-:W-:Y:S01]  /*0b20*/  USHF.L.U32 UR14, UR14, 0x1, URZ ;  /* 0x000000010e0e7899 */ /* 0x000fe200080006ff */
[----:B------:R-:W-:Y:S01]  /*0b30*/  ELECT P0, URZ, PT ;  /* 0x0000000000ff782f */ /* 0x000fe20003800000 */
[----:B------:R-:W3:Y:S02]  /*0b40*/  FENCE.VIEW.ASYNC.S ;  /* 0x00000000000073c6 */ /* 0x000ee40000000000 */
[----:B---3--:R3:W4:Y:S08]  /*0b50*/  SYNCS.EXCH.64 URZ, [UR9+0x210], UR12 ;  /* 0x0002100c09ff75b2 */ /* 0x0087300008000100 */
[----:B------:R3:W1:Y:S01]  /*0b60*/  SYNCS.EXCH.64 URZ, [UR9+0x230], UR14 ;  /* 0x0002300e09ff75b2 */ /* 0x0006620008000100 */
[----:B------:R3:W1:Y:S01]  /*0b70*/  SYNCS.EXCH.64 URZ, [UR9+0x218], UR12 ;  /* 0x0002180c09ff75b2 */ /* 0x0006620008000100 */
[----:B------:R3:W1:Y:S01]  /*0b80*/  SYNCS.EXCH.64 URZ, [UR9+0x238], UR14 ;  /* 0x0002380e09ff75b2 */ /* 0x0006620008000100 */
[----:B------:R3:W1:Y:S01]  /*0b90*/  SYNCS.EXCH.64 URZ, [UR9+0x220], UR12 ;  /* 0x0002200c09ff75b2 */ /* 0x0006620008000100 */
[----:B------:R3:W1:Y:S01]  /*0ba0*/  SYNCS.EXCH.64 URZ, [UR9+0x240], UR14 ;  /* 0x0002400e09ff75b2 */ /* 0x0006620008000100 */
[----:B------:R3:W1:Y:S01]  /*0bb0*/  SYNCS.EXCH.64 URZ, [UR9+0x228], UR12 ;  /* 0x0002280c09ff75b2 */ /* 0x0006620008000100 */
[----:B------:R3:W1:Y:S01]  /*0bc0*/  SYNCS.EXCH.64 URZ, [UR9+0x248], UR14 ;  /* 0x0002480e09ff75b2 */ /* 0x0006620008000100 */
[----:B------:R-:W-:Y:S01]  /*0bd0*/  NOP ;  /* 0x0000000000007918 */ /* 0x000fe20000000000 */
.L_x_11:
[----:B------:R-:W2:Y:S01]  /*0be0*/  SHFL.IDX PT, R0, R102, RZ, 0x1f ;  /* 0x00001fff66007589 */ /* 0x000ea200000e0000 */
[----:B------:R-:W-:Y:S01]  /*0bf0*/  NOP ;  /* 0x0000000000007918 */ /* 0x000fe20000000000 */
[----:B--2---:R-:W-:-:S13]  /*0c00*/  ISETP.NE.AND P0, PT, R0, 0x3, PT ;  /* 0x000000030000780c */ /* 0x004fda0003f05270 */
[----:B------:R-:W-:Y:S05]  /*0c10*/  @P0 BRA `(.L_x_12) ;  /* 0x00000000002c0947 */ /* 0x000fea0003800000 */
[----:B------:R-:W-:Y:S01]  /*0c20*/  UMOV UR8, 0x400 ;  /* 0x0000040000087882 */ /* 0x000fe20000000000 */
[----:B------:R-:W-:Y:S01]  /*0c30*/  UMOV UR7, 0x20 ;  /* 0x0000002000077882 */ /* 0x000fe20000000000 */
[----:B------:R-:W-:Y:S02]  /*0c40*/  ULEA UR8, UR37, UR8, 0x18 ;  /* 0x0000000825087291 */ /* 0x000fe4000f8ec0ff */
[----:B---3--:R-:W-:-:S04]  /*0c50*/  UIADD3 UR12, UPT, UPT, -UR7, 0x100000, URZ ;  /* 0x00100000070c7890 */ /* 0x008fc8000fffe1ff */
[----:B------:R-:W-:Y:S02]  /*0c60*/  USHF.L.U32 UR13, UR12, 0xb, URZ ;  /* 0x0000000b0c0d7899 */ /* 0x000fe400080006ff */
[----:B------:R-:W-:Y:S01]  /*0c70*/  USHF.L.U32 UR12, UR12, 0x1, URZ ;  /* 0x000000010c0c7899 */ /* 0x000fe200080006ff */
[----:B------:R-:W-:Y:S01]  /*0c80*/  ELECT P0, URZ, PT ;  /* 0x0000000000ff782f */ /* 0x000fe20003800000 */
[----:B------:R-:W2:Y:S10]  /*0c90*/  FENCE.VIEW.ASYNC.S ;  /* 0x00000000000073c6 */ /* 0x000eb40000000000 */
[----:B--2---:R2:W3:Y:S01]  /*0ca0*/  SYNCS.EXCH.64 URZ, [UR8+0x250], UR12 ;  /* 0x0002500c08ff75b2 */ /* 0x0044e20008000100 */
[----:B------:R2:W1:Y:S01]  /*0cb0*/  SYNCS.EXCH.64 URZ, [UR8+0x258], UR12 ;  /* 0x0002580c08ff75b2 */ /* 0x0004620008000100 */
[----:B------:R-:W-:Y:S01]  /*0cc0*/  NOP ;  /* 0x0000000000007918 */ /* 0x000fe20000000000 */
.L_x_12:
[----:B------:R-:W4:Y:S01]  /*0cd0*/  SHFL.IDX PT, R0, R102, RZ, 0x1f ;  /* 0x00001fff66007589 */ /* 0x000f2200000e0000 */
[----:B------:R-:W-:Y:S01]  /*0ce0*/  NOP ;  /* 0x0000000000007918 */ /* 0x000fe20000000000 */
[----:B----4-:R-:W-:-:S13]  /*0cf0*/  ISETP.NE.AND P0, PT, R0, 0x4, PT ;  /* 0x000000040000780c */ /* 0x010fda0003f05270 */
[----:B------:R-:W-:Y:S05]  /*0d00*/  @P0 BRA `(.L_x_13) ;  /* 0x0000000000480947 */ /* 0x000fea0003800000 */
[----:B---3--:R-:W-:Y:S01]  /*0d10*/  UMOV UR9, 0x1e0 ;  /* 0x000001e000097882 */ /* 0x008fe20000000000 */
[----:B--2---:R-:W-:Y:S01]  /*0d20*/  UMOV UR8, 0x400 ;  /* 0x0000040000087882 */ /* 0x004fe20000000000 */
[----:B------:R-:W-:Y:S01]  /*0d30*/  USEL UR9, UR9, 0x1a0, UP5 ;  /* 0x000001a009097887 */ /* 0x000fe2000a800000 */
        /* <DEDUP_REMOVED lines=9> */
[----:B------:R-:W2:Y:S02]  /*0dd0*/  FENCE.VIEW.ASYNC.S ;  /* 0x00000000000073c6 */ /* 0x000ea40000000000 */
[----:B--2---:R4:W2:Y:S08]  /*0de0*/  SYNCS.EXCH.64 URZ, [UR8+0x260], UR12 ;  /* 0x0002600c08ff75b2 */ /* 0x0048b00008000100 */
[----:B------:R4:W3:Y:S01]  /*0df0*/  SYNCS.EXCH.64 URZ, [UR8+0x270], UR14 ;  /* 0x0002700e08ff75b2 */ /* 0x0008e20008000100 */
[----:B------:R4:W1:Y:S01]  /*0e00*/  SYNCS.EXCH.64 URZ, [UR8+0x268], UR12 ;  /* 0x0002680c08ff75b2 */ /* 0x0008620008000100 */
[----:B------:R4:W1:Y:S02]  /*0e10*/  SYNCS.EXCH.64 URZ, [UR8+0x278], UR14 ;  /* 0x0002780e08ff75b2 */ /* 0x0008640008000100 */
[----:B----4-:R-:W-:Y:S01]  /*0e20*/  NOP ;  /* 0x0000000000007918 */ /* 0x010fe20000000000 */
.L_x_13:
[----:B------:R-:W4:Y:S01]  /*0e30*/  SHFL.IDX PT, R0, R102, RZ, 0x1f ;  /* 0x00001fff66007589 */ /* 0x000f2200000e0000 */
[----:B------:R-:W-:Y:S01]  /*0e40*/  NOP ;  /* 0x0000000000007918 */ /* 0x000fe20000000000 */
[----:B----4-:R-:W-:-:S13]  /*0e50*/  ISETP.NE.AND P0, PT, R0, 0x5, PT ;  /* 0x000000050000780c */ /* 0x010fda0003f05270 */
[----:B------:R-:W-:Y:S05]  /*0e60*/  @P0 BRA `(.L_x_14) ;  /* 0x0000000000540947 */ /* 0x000fea0003800000 */
[----:B---3--:R-:W-:Y:S01]  /*0e70*/  UMOV UR9, 0x400 ;  /* 0x0000040000097882 */ /* 0x008fe20000000000 */
[----:B--2---:R-:W-:Y:S01]  /*0e80*/  UMOV UR8, 0x1 ;  /* 0x0000000100087882 */ /* 0x004fe20000000000 */
        /* <DEDUP_REMOVED lines=13> */
[----:B------:R4:W1:Y:S01]  /*0f60*/  SYNCS.EXCH.64 URZ, [UR9+0x2a8], UR14 ;  /* 0x0002a80e09ff75b2 */ /* 0x0008620008000100 */
[----:B------:R4:W1:Y:S01]  /*0f70*/  SYNCS.EXCH.64 URZ, [UR9+0x290], UR12 ;  /* 0x0002900c09ff75b2 */ /* 0x0008620008000100 */
[----:B------:R4:W1:Y:S01]  /*0f80*/  SYNCS.EXCH.64 URZ, [UR9+0x2b0], UR14 ;  /* 0x0002b00e09ff75b2 */ /* 0x0008620008000100 */
[----:B------:R4:W1:Y:S01]  /*0f90*/  SYNCS.EXCH.64 URZ, [UR9+0x298], UR12 ;  /* 0x0002980c09ff75b2 */ /* 0x0008620008000100 */
[----:B------:R4:W1:Y:S02]  /*0fa0*/  SYNCS.EXCH.64 URZ, [UR9+0x2b8], UR14 ;  /* 0x0002b80e09ff75b2 */ /* 0x0008640008000100 */
[----:B----4-:R-:W-:Y:S01]  /*0fb0*/  NOP ;  /* 0x0000000000007918 */ /* 0x010fe20000000000 */
.L_x_14:
[----:B------:R-:W4:Y:S01]  /*0fc0*/  SHFL.IDX PT, R0, R102, RZ, 0x1f ;  /* 0x00001fff66007589 */ /* 0x000f2200000e0000 */
[----:B------:R-:W-:Y:S01]  /*0fd0*/  ISETP.NE.OR P1, PT, RZ, UR10, !P1 ;  /* 0x0000000aff007c0c */ /* 0x000fe2000cf25670 */
[----:B------:R-:W-:Y:S01]  /*0fe0*/  NOP ;  /* 0x0000000000007918 */ /* 0x000fe20000000000 */
[----:B----4-:R-:W-:-:S13]  /*0ff0*/  ISETP.NE.AND P0, PT, R0, 0x3, PT ;  /* 0x000000030000780c */ /* 0x010fda0003f05270 */
[----:B------:R-:W-:Y:S05]  /*1000*/  @P0 BRA `(.L_x_15) ;  /* 0x0000000000340947 */ /* 0x000fea0003800000 */
[----:B--2---:R-:W-:Y:S01]  /*1010*/  UMOV UR8, 0x400 ;  /* 0x0000040000087882 */ /* 0x004fe20000000000 */
[----:B------:R-:W-:Y:S01]  /*1020*/  UMOV UR7, 0x20 ;  /* 0x0000002000077882 */ /* 0x000fe20000000000 */
[----:B------:R-:W-:Y:S02]  /*1030*/  ULEA UR8, UR37, UR8, 0x18 ;  /* 0x0000000825087291 */ /* 0x000fe4000f8ec0ff */
[----:B---3--:R-:W-:-:S04]  /*1040*/  UIADD3 UR12, UPT, UPT, -UR7, 0x100000, URZ ;  /* 0x00100000070c7890 */ /* 0x008fc8000fffe1ff */
[----:B------:R-:W-:Y:S02]  /*1050*/  USHF.L.U32 UR13, UR12, 0xb, URZ ;  /* 0x0000000b0c0d7899 */ /* 0x000fe400080006ff */
[----:B------:R-:W-:Y:S01]  /*1060*/  USHF.L.U32 UR12, UR12, 0x1, URZ ;  /* 0x000000010c0c7899 */ /* 0x000fe200080006ff */
[----:B------:R-:W-:Y:S01]  /*1070*/  ELECT P0, URZ, PT ;  /* 0x0000000000ff782f */ /* 0x000fe20003800000 */
[----:B------:R-:W2:Y:S10]  /*1080*/  FENCE.VIEW.ASYNC.S ;  /* 0x00000000000073c6 */ /* 0x000eb40000000000 */
[----:B--2---:R4:W2:Y:S01]  /*1090*/  SYNCS.EXCH.64 URZ, [UR8+0x2c0], UR12 ;  /* 0x0002c00c08ff75b2 */ /* 0x0048a20008000100 */
[----:B------:R4:W3:Y:S01]  /*10a0*/  SYNCS.EXCH.64 URZ, [UR8+0x2d0], UR12 ;  /* 0x0002d00c08ff75b2 */ /* 0x0008e20008000100 */
[----:B------:R4:W1:Y:S01]  /*10b0*/  SYNCS.EXCH.64 URZ, [UR8+0x2c8], UR12 ;  /* 0x0002c80c08ff75b2 */ /* 0x0008620008000100 */
[----:B------:R4:W1:Y:S02]  /*10c0*/  SYNCS.EXCH.64 URZ, [UR8+0x2d8], UR12 ;  /* 0x0002d80c08ff75b2 */ /* 0x0008640008000100 */
[----:B----4-:R-:W-:Y:S01]  /*10d0*/  NOP ;  /* 0x0000000000007918 */ /* 0x010fe20000000000 */
.L_x_15:
[----:B------:R-:W-:Y:S01]  /*10e0*/  VOTEU.ALL UP1, P1 ;  /* 0x0000000000ff7886 */ /* 0x000fe20000820000 */
[----:B--2---:R-:W2:Y:S01]  /*10f0*/  LDCU UR8, c[0x0][0x36c] ;  /* 0x00006d80ff0877ac */ /* 0x004ea20008000800 */
[----:B------:R-:W-:Y:S01]  /*1100*/  NOP ;  /* 0x0000000000007918 */ /* 0x000fe20000000000 */
[----:B------:R-:W-:Y:S01]  /*1110*/  LOP3.LUT R10, R109, 0x1f, RZ, 0xc0, !PT ;  /* 0x0000001f6d0a7812 */ /* 0x000fe200078ec0ff */
[----:B---3--:R-:W-:Y:S01]  /*1120*/  UMOV UR12, 0x20 ;  /* 0x00000020000c7882 */ /* 0x008fe20000000000 */
[----:B------:R-:W-:Y:S01]  /*1130*/  @!UP1 UMOV UR7, 0x400 ;  /* 0x0000040000079882 */ /* 0x000fe20000000000 */
[----:B------:R-:W-:-:S04]  /*1140*/  @!UP1 UIADD3 UR12, UPT, UPT, -UR12, 0x100000, URZ ;  /* 0x001000000c0c9890 */ /* 0x000fc8000fffe1ff */
[----:B------:R-:W-:Y:S02]  /*1150*/  @!UP1 USHF.L.U32 UR13, UR12, 0xb, URZ ;  /* 0x0000000b0c0d9899 */ /* 0x000fe400080006ff */
[----:B------:R-:W-:Y:S02]  /*1160*/  @!UP1 USHF.L.U32 UR12, UR12, 0x1, URZ ;  /* 0x000000010c0c9899 */ /* 0x000fe400080006ff */
[----:B------:R-:W-:Y:S01]  /*1170*/  @!UP1 ULEA UR7, UR37, UR7, 0x18 ;  /* 0x0000000725079291 */ /* 0x000fe2000f8ec0ff */
[----:B------:R-:W-:Y:S01]  /*1180*/  VOTEU.ALL UP1, P1 ;  /* 0x0000000000ff7886 */ /* 0x000fe20000820000 */
[----:B------:R-:W-:Y:S01]  /*1190*/  UISETP.NE.AND UP4, UPT, UR10, URZ, UPT ;  /* 0x000000ff0a00728c */ /* 0x000fe2000bf85270 */
[----:B------:R-:W3:Y:S09]  /*11a0*/  FENCE.VIEW.ASYNC.S ;  /* 0x00000000000073c6 */ /* 0x000ef20000000000 */
[----:B---3--:R3:W4:Y:S01]  /*11b0*/  @!UP1 SYNCS.EXCH.64 URZ, [UR7+0x2e0], UR12 ;  /* 0x0002e00c07ff95b2 */ /* 0x0087220008000100 */
[----:B--2---:R-:W-:-:S09]  /*11c0*/  UISETP.EQ.U32.AND UP1, UPT, UR8, 0x1, UPT ;  /* 0x000000010800788c */ /* 0x004fd2000bf22070 */
[----:B------:R-:W-:Y:S05]  /*11d0*/  BRA.U !UP1, `(.L_x_16) ;  /* 0x0000000109087547 */ /* 0x000fea000b800000 */
[----:B-1--4-:R-:W-:Y:S01]  /*11e0*/  UCGABAR_ARV ;  /* 0x00000000000079c7 */ /* 0x012fe20008000000 */
[----:B------:R-:W-:Y:S05]  /*11f0*/  BRA `(.L_x_17) ;  /* 0x0000000000047947 */ /* 0x000fea0003800000 */
.L_x_16:
[----:B-1--4-:R-:W-:Y:S01]  /*1200*/  NOP ;  /* 0x0000000000007918 */ /* 0x012fe20000000000 */
.L_x_17:
[----:B------:R-:W1:Y:S01]  /*1210*/  S2R R15, SR_CTAID.Y ;  /* 0x00000000000f7919 */ /* 0x000e620000002600 */
[----:B------:R-:W-:-:S05]  /*1220*/  CS2R.32 R95, SR_CgaSize ;  /* 0x00000000005f7805 */ /* 0x000fca0000008a00 */
[----:B------:R-:W-:-:S05]  /*1230*/  IMAD R95, R95, -0xa0, RZ ;  /* 0xffffff605f5f7824 */ /* 0x000fca00078e02ff */
[----:B---3--:R-:W-:-:S14]  /*1240*/  R2UR UR7, R95 ;  /* 0x000000005f0772ca */ /* 0x008fdc00000e0000 */
[----:B------:R-:W2:Y:S01]  /*1250*/  LDCU UR7, c[0x0][UR7+0x2b4] ;  /* 0x00005680070777ac */ /* 0x000ea20008000800 */
[----:B------:R-:W-:-:S05]  /*1260*/  CS2R.32 R0, SR_CgaSize ;  /* 0x0000000000007805 */ /* 0x000fca0000008a00 */
[----:B------:R-:W-:-:S06]  /*1270*/  IMAD R0, R0, -0xa0, RZ ;  /* 0xffffff6000007824 */ /* 0x000fcc00078e02ff */
[----:B------:R-:W3:Y:S01]  /*1280*/  LDC R0, c[0x0][R0+0x2a4] ;  /* 0x0000a90000007b82 */ /* 0x000ee20000000800 */
[----:B------:R-:W-:Y:S01]  /*1290*/  PRMT R8, RZ, 0x7610, R8 ;  /* 0x00007610ff087816 */ /* 0x000fe20000000008 */
[----:B------:R-:W4:Y:S01]  /*12a0*/  S2R R9, SR_CTAID.X ;  /* 0x0000000000097919 */ /* 0x000f220000002500 */
[----:B------:R-:W-:-:S05]  /*12b0*/  CS2R.32 R95, SR_CgaSize ;  /* 0x00000000005f7805 */ /* 0x000fca0000008a00 */
[----:B------:R-:W-:-:S05]  /*12c0*/  IMAD R95, R95, -0xa0, RZ ;  /* 0xffffff605f5f7824 */ /* 0x000fca00078e02ff */
[----:B------:R-:W-:-:S14]  /*12d0*/  R2UR UR8, R95 ;  /* 0x000000005f0872ca */ /* 0x000fdc00000e0000 */
[----:B------:R-:W3:Y:S01]  /*12e0*/  LDCU UR8, c[0x0][UR8+0x2b0] ;  /* 0x00005600080877ac */ /* 0x000ee20008000800 */
[----:B------:R-:W-:Y:S01]  /*12f0*/  UISETP.NE.AND UP2, UPT, UR10, 0x2, UPT ;  /* 0x000000020a00788c */ /* 0x000fe2000bf45270 */
[----:B------:R-:W2:Y:S01]  /*1300*/  LDC R11, c[0x0][0xb24] ;  /* 0x0002c900ff0b7b82 */ /* 0x000ea20000000800 */
[----:B------:R-:W-:-:S05]  /*1310*/  CS2R.32 R2, SR_CgaSize ;  /* 0x0000000000027805 */ /* 0x000fca0000008a00 */
[----:B------:R-:W-:-:S06]  /*1320*/  IMAD R2, R2, -0xa0, RZ ;  /* 0xffffff6002027824 */ /* 0x000fcc00078e02ff */
[----:B------:R-:W3:Y:S08]  /*1330*/  LDC R2, c[0x0][R2+0x2a0] ;  /* 0x0000a80002027b82 */ /* 0x000ef00000000800 */
[----:B------:R-:W3:Y:S01]  /*1340*/  LDC R40, c[0x0][0xb24] ;  /* 0x0002c900ff287b82 */ /* 0x000ee20000000800 */
[----:B-1----:R-:W-:-:S07]  /*1350*/  I2FP.F32.U32 R94, R15 ;  /* 0x0000000f005e7245 */ /* 0x002fce0000201000 */
[----:B------:R-:W1:Y:S01]  /*1360*/  S2UR UR36, SR_CTAID.Z ;  /* 0x00000000002479c3 */ /* 0x000e620000002700 */
[----:B--2---:R-:W-:Y:S01]  /*1370*/  ISETP.GE.AND P0, PT, R11, 0x1, PT ;  /* 0x000000010b00780c */ /* 0x004fe20003f06270 */
[----:B----4-:R-:W-:Y:S01]  /*1380*/  IMAD.MOV.U32 R14, RZ, RZ, R9 ;  /* 0x000000ffff0e7224 */ /* 0x010fe200078e0009 */
[----:B------:R-:W-:Y:S01]  /*1390*/  I2FP.F32.U32 R95, R9 ;  /* 0x00000009005f7245 */ /* 0x000fe20000201000 */
[----:B------:R-:W-:Y:S01]  /*13a0*/  FMUL R94, R94, UR7 ;  /* 0x000000075e5e7c20 */ /* 0x000fe20008400000 */
[----:B------:R-:W2:Y:S03]  /*13b0*/  LDCU UR7, c[0x0][0xb30] ;  /* 0x00016600ff0777ac */ /* 0x000ea60008000800 */
[----:B---3--:R-:W-:Y:S02]  /*13c0*/  FMUL R95, R95, UR8 ;  /* 0x000000085f5f7c20 */ /* 0x008fe40008400000 */
[----:B------:R-:W3:Y:S08]  /*13d0*/  F2I.U32.TRUNC.NTZ R94, R94 ;  /* 0x0000005e005e7305 */ /* 0x000ef0000020f000 */
[----:B------:R-:W4:Y:S01]  /*13e0*/  F2I.U32.TRUNC.NTZ R95, R95 ;  /* 0x0000005f005f7305 */ /* 0x000f22000020f000 */
[----:B--2---:R-:W-:Y:S01]  /*13f0*/  UISETP.NE.AND UP3, UPT, UR7, 0x1, UPT ;  /* 0x000000010700788c */ /* 0x004fe2000bf65270 */
[----:B---3--:R-:W-:-:S05]  /*1400*/  IADD3 R94, PT, PT, -R94, RZ, RZ ;  /* 0x000000ff5e5e7210 */ /* 0x008fca0007ffe1ff */
[----:B------:R-:W-:Y:S01]  /*1410*/  IMAD R94, R0, R94, R15 ;  /* 0x0000005e005e7224 */ /* 0x000fe200078e020f */
[----:B------:R-:W-:Y:S01]  /*1420*/  PRMT R0, RZ, 0x7610, R0 ;  /* 0x00007610ff007816 */ /* 0x000fe20000000000 */
[----:B----4-:R-:W-:-:S04]  /*1430*/  IMAD.MOV R95, RZ, RZ, -R95 ;  /* 0x000000ffff5f7224 */ /* 0x010fc800078e0a5f */
[----:B------:R-:W-:Y:S01]  /*1440*/  IMAD R95, R2, R95, R9 ;  /* 0x0000005f025f7224 */ /* 0x000fe200078e0209 */
[----:B-1----:R-:W-:Y:S06]  /*1450*/  BRA.U UP4, `(.L_x_18) ;  /* 0x0000000104247547 */ /* 0x002fec000b800000 */
[----:B------:R-:W-:Y:S01]  /*1460*/  ISETP.NE.AND P1, PT, R94, RZ, PT ;  /* 0x000000ff5e00720c */ /* 0x000fe20003f25270 */
[----:B------:R-:W-:Y:S01]  /*1470*/  IMAD.MOV.U32 R0, RZ, RZ, 0x3 ;  /* 0x00000003ff007424 */ /* 0x000fe200078e00ff */
[C---:B------:R-:W-:Y:S02]  /*1480*/  LOP3.LUT R2, R95.reuse, 0xfffffffe, RZ, 0xc0, !PT ;  /* 0xfffffffe5f027812 */ /* 0x040fe400078ec0ff */
[----:B------:R-:W-:Y:S02]  /*1490*/  ISETP.LT.U32.OR P1, PT, R95, 0x2, !P1 ;  /* 0x000000025f00780c */ /* 0x000fe40004f21470 */
[----:B------:R-:W-:Y:S02]  /*14a0*/  SHF.L.U32 R0, R0, R2, RZ ;  /* 0x0000000200007219 */ /* 0x000fe400000006ff */
[----:B------:R-:W-:Y:S02]  /*14b0*/  SEL R4, RZ, 0x1, !P1 ;  /* 0x00000001ff047807 */ /* 0x000fe40004800000 */
[----:B------:R-:W-:-:S05]  /*14c0*/  SEL R3, RZ, 0x2, !P1 ;  /* 0x00000002ff037807 */ /* 0x000fca0004800000 */
[----:B------:R-:W-:-:S05]  /*14d0*/  IMAD.IADD R3, R4, 0x1, R3 ;  /* 0x0000000104037824 */ /* 0x000fca00078e0203 */
[----:B------:R-:W-:Y:S02]  /*14e0*/  PRMT R8, R3, 0x7610, R8 ;  /* 0x0000761003087816 */ /* 0x000fe40000000008 */
.L_x_18:
[----:B------:R-:W-:Y:S05]  /*14f0*/  @!P0 BRA `(.L_x_19) ;  /* 0x0000000000b88947 */ /* 0x000fea0003800000 */
[----:B------:R-:W1:Y:S01]  /*1500*/  LDC.64 R4, c[0x0][0xb18] ;  /* 0x0002c600ff047b82 */ /* 0x000e620000000a00 */
[----:B------:R-:W-:-:S07]  /*1510*/  ISETP.NE.AND P0, PT, R11, 0x1, PT ;  /* 0x000000010b00780c */ /* 0x000fce0003f05270 */
[----:B------:R-:W2:Y:S08]  /*1520*/  LDC R14, c[0x0][0xb0c] ;  /* 0x0002c300ff0e7b82 */ /* 0x000eb00000000800 */
[----:B------:R-:W3:Y:S08]  /*1530*/  LDC R16, c[0x0][0x370] ;  /* 0x0000dc00ff107b82 */ /* 0x000ef00000000800 */
[----:B------:R-:W4:Y:S01]  /*1540*/  LDC R13, c[0x0][0x374] ;  /* 0x0000dd00ff0d7b82 */ /* 0x000f220000000800 */
[----:B-1----:R-:W-:-:S07]  /*1550*/  ISETP.NE.AND P1, PT, R4, 0x1, PT ;  /* 0x000000010400780c */ /* 0x002fce0003f25270 */
[----:B------:R-:W3:Y:S01]  /*1560*/  LDC.64 R6, c[0x0][0xb10] ;  /* 0x0002c400ff067b82 */ /* 0x000ee20000000a00 */
[----:B--2---:R-:W-:-:S07]  /*1570*/  ISETP.NE.AND P2, PT, R14, 0x1, PT ;  /* 0x000000010e00780c */ /* 0x004fce0003f45270 */
[----:B------:R-:W1:Y:S08]  /*1580*/  LDC R12, c[0x0][0xb20] ;  /* 0x0002c800ff0c7b82 */ /* 0x000e700000000800 */
[----:B------:R-:W2:Y:S01]  /*1590*/  LDC.64 R2, c[0x0][0xb28] ;  /* 0x0002ca00ff027b82 */ /* 0x000ea20000000a00 */
[----:B----4-:R-:W-:-:S04]  /*15a0*/  IMAD.HI.U32 R17, R13, R5, RZ ;  /* 0x000000050d117227 */ /* 0x010fc800078e00ff */
[----:B------:R-:W-:-:S04]  /*15b0*/  IMAD.HI.U32 R5, R15, R5, RZ ;  /* 0x000000050f057227 */ /* 0x000fc800078e00ff */
[----:B---3--:R-:W-:-:S05]  /*15c0*/  IMAD.HI.U32 R18, R16, R6, RZ ;  /* 0x0000000610127227 */ /* 0x008fca00078e00ff */
[-C--:B------:R-:W-:Y:S01]  /*15d0*/  @P2 SHF.R.U32.HI R16, RZ, R7.reuse, R18 ;  /* 0x00000007ff102219 */ /* 0x080fe20000011612 */
[----:B------:R-:W-:Y:S01]  /*15e0*/  IMAD.HI.U32 R18, R9, R6, RZ ;  /* 0x0000000609127227 */ /* 0x000fe200078e00ff */
[-C--:B-1----:R-:W-:Y:S02]  /*15f0*/  @P1 SHF.R.U32.HI R13, RZ, R12.reuse, R17 ;  /* 0x0000000cff0d1219 */ /* 0x082fe40000011611 */
[----:B------:R-:W-:Y:S02]  /*1600*/  SHF.R.U32.HI R5, RZ, R12, R5 ;  /* 0x0000000cff057219 */ /* 0x000fe40000011605 */
[----:B------:R-:W-:Y:S02]  /*1610*/  SHF.R.U32.HI R18, RZ, R7, R18 ;  /* 0x00000007ff127219 */ /* 0x000fe40000011612 */
[----:B------:R-:W-:Y:S01]  /*1620*/  SEL R5, R15, R5, !P1 ;  /* 0x000000050f057207 */ /* 0x000fe20004800000 */
[----:B--2---:R-:W-:Y:S01]  /*1630*/  IMAD.HI.U32 R17, R13, R2, RZ ;  /* 0x000000020d117227 */ /* 0x004fe200078e00ff */
[----:B------:R-:W-:-:S03]  /*1640*/  SEL R18, R9, R18, !P2 ;  /* 0x0000001209127207 */ /* 0x000fc60005000000 */
[----:B------:R-:W-:Y:S01]  /*1650*/  IMAD.HI.U32 R6, R16, R2, RZ ;  /* 0x0000000210067227 */ /* 0x000fe200078e00ff */
[----:B------:R-:W-:-:S04]  /*1660*/  @P0 SHF.R.U32.HI R13, RZ, R3, R17 ;  /* 0x00000003ff0d0219 */ /* 0x000fc80000011611 */
[----:B------:R-:W-:Y:S01]  /*1670*/  @P0 SHF.R.U32.HI R16, RZ, R3, R6 ;  /* 0x00000003ff100219 */ /* 0x000fe20000011606 */
[----:B------:R-:W-:-:S04]  /*1680*/  IMAD R13, R13, R11, RZ ;  /* 0x0000000b0d0d7224 */ /* 0x000fc800078e02ff */
[----:B------:R-:W-:Y:S01]  /*1690*/  IMAD R6, R16, R11, RZ ;  /* 0x0000000b10067224 */ /* 0x000fe200078e02ff */
[----:B------:R-:W-:-:S04]  /*16a0*/  ISETP.GE.AND P1, PT, R5, R13, PT ;  /* 0x0000000d0500720c */ /* 0x000fc80003f26270 */
[----:B------:R-:W-:Y:S01]  /*16b0*/  ISETP.GE.OR P1, PT, R18, R6, P1 ;  /* 0x000000061200720c */ /* 0x000fe20000f26670 */
[----:B------:R-:W-:-:S05]  /*16c0*/  IMAD.HI.U32 R6, R5, R2, RZ ;  /* 0x0000000205067227 */ /* 0x000fca00078e00ff */
[----:B------:R-:W-:-:S04]  /*16d0*/  SHF.R.U32.HI R6, RZ, R3, R6 ;  /* 0x00000003ff067219 */ /* 0x000fc80000011606 */
[----:B------:R-:W-:-:S03]  /*16e0*/  SEL R6, R5, R6, !P0 ;  /* 0x0000000605067207 */ /* 0x000fc60004000000 */
[----:B------:R-:W-:Y:S01]  /*16f0*/  @!P1 IMAD.HI.U32 R7, R18, R2, RZ ;  /* 0x0000000212079227 */ /* 0x000fe200078e00ff */
[----:B------:R-:W-:-:S04]  /*1700*/  IADD3 R2, PT, PT, -R6, RZ, RZ ;  /* 0x000000ff06027210 */ /* 0x000fc80007ffe1ff */
[----:B------:R-:W-:Y:S01]  /*1710*/  @!P1 SHF.R.U32.HI R3, RZ, R3, R7 ;  /* 0x00000003ff039219 */ /* 0x000fe20000011607 */
[----:B------:R-:W-:Y:S01]  /*1720*/  IMAD R2, R11, R2, R5 ;  /* 0x000000020b027224 */ /* 0x000fe200078e0205 */
[----:B------:R-:W-:Y:S02]  /*1730*/  IADD3 R7, PT, PT, -R5, RZ, RZ ;  /* 0x000000ff05077210 */ /* 0x000fe40007ffe1ff */
[----:B------:R-:W-:-:S03]  /*1740*/  @!P1 SEL R3, R18, R3, !P0 ;  /* 0x0000000312039207 */ /* 0x000fc60004000000 */
[----:B------:R-:W-:Y:S02]  /*1750*/  IMAD R7, R4, R7, R15 ;  /* 0x0000000704077224 */ /* 0x000fe400078e020f */
[--C-:B------:R-:W-:Y:S02]  /*1760*/  @!P1 IMAD.IADD R6, R6, 0x1, -R3.reuse ;  /* 0x0000000106069824 */ /* 0x100fe400078e0a03 */
[----:B------:R-:W-:Y:S01]  /*1770*/  @!P1 IMAD R3, R2, R16, R3 ;  /* 0x0000001002039224 */ /* 0x000fe200078e0203 */
[----:B------:R-:W-:Y:S01]  /*1780*/  IADD3 R2, PT, PT, -R18, RZ, RZ ;  /* 0x000000ff12027210 */ /* 0x000fe20007ffe1ff */
[----:B------:R-:W-:Y:S02]  /*1790*/  @!P1 IMAD R5, R6, R11, R18 ;  /* 0x0000000b06059224 */ /* 0x000fe400078e0212 */
[----:B------:R-:W-:Y:S02]  /*17a0*/  @!P1 IMAD.MOV.U32 R18, RZ, RZ, R3 ;  /* 0x000000ffff129224 */ /* 0x000fe400078e0003 */
[----:B------:R-:W-:-:S02]  /*17b0*/  IMAD R2, R14, R2, R9 ;  /* 0x000000020e027224 */ /* 0x000fc400078e0209 */
[----:B------:R-:W-:Y:S02]  /*17c0*/  IMAD R15, R5, R4, R7 ;  /* 0x00000004050f7224 */ /* 0x000fe400078e0207 */
[----:B------:R-:W-:Y:S02]  /*17d0*/  IMAD R14, R18, R14, R2 ;  /* 0x0000000e120e7224 */ /* 0x000fe400078e0202 */
.L_x_19:
[----:B------:R-:W-:Y:S05]  /*17e0*/  BRA.U UP3, `(.L_x_20) ;  /* 0x0000000103407547 */ /* 0x000fea000b800000 */
[----:B------:R-:W1:Y:S08]  /*17f0*/  LDC.64 R4, c[0x0][0xb10] ;  /* 0x0002c400ff047b82 */ /* 0x000e700000000a00 */
[----:B------:R-:W2:Y:S08]  /*1800*/  LDC.64 R2, c[0x0][0xb18] ;  /* 0x0002c600ff027b82 */ /* 0x000eb00000000a00 */
[----:B------:R-:W3:Y:S08]  /*1810*/  LDC R6, c[0x0][0xb20] ;  /* 0x0002c800ff067b82 */ /* 0x000ef00000000800 */
[----:B------:R-:W4:Y:S01]  /*1820*/  LDC R7, c[0x0][0xb0c] ;  /* 0x0002c300ff077b82 */ /* 0x000f220000000800 */
[----:B-1----:R-:W-:-:S05]  /*1830*/  IMAD.HI.U32 R4, R14, R4, RZ ;  /* 0x000000040e047227 */ /* 0x002fca00078e00ff */
[----:B------:R-:W-:Y:S01]  /*1840*/  SHF.R.U32.HI R4, RZ, R5, R4 ;  /* 0x00000005ff047219 */ /* 0x000fe20000011604 */
[----:B--2---:R-:W-:Y:S01]  /*1850*/  IMAD.HI.U32 R3, R15, R3, RZ ;  /* 0x000000030f037227 */ /* 0x004fe200078e00ff */
[----:B------:R-:W-:-:S04]  /*1860*/  ISETP.NE.AND P0, PT, R2, 0x1, PT ;  /* 0x000000010200780c */ /* 0x000fc80003f05270 */
[----:B---3--:R-:W-:-:S04]  /*1870*/  SHF.R.U32.HI R3, RZ, R6, R3 ;  /* 0x00000006ff037219 */ /* 0x008fc80000011603 */
[----:B------:R-:W-:Y:S02]  /*1880*/  SEL R3, R15, R3, !P0 ;  /* 0x000000030f037207 */ /* 0x000fe40004000000 */
[----:B----4-:R-:W-:-:S04]  /*1890*/  ISETP.NE.AND P1, PT, R7, 0x1, PT ;  /* 0x000000010700780c */ /* 0x010fc80003f25270 */
[----:B------:R-:W-:-:S05]  /*18a0*/  SEL R5, R14, R4, !P1 ;  /* 0x000000040e057207 */ /* 0x000fca0004800000 */
[----:B------:R-:W-:Y:S02]  /*18b0*/  IMAD.IADD R4, R3, 0x1, -R5 ;  /* 0x0000000103047824 */ /* 0x000fe400078e0a05 */
[----:B------:R-:W-:Y:S02]  /*18c0*/  IMAD.IADD R3, R5, 0x1, -R3 ;  /* 0x0000000105037824 */ /* 0x000fe400078e0a03 */
[----:B------:R-:W-:Y:S02]  /*18d0*/  IMAD R14, R4, R7, R14 ;  /* 0x00000007040e7224 */ /* 0x000fe400078e020e */
[----:B------:R-:W-:Y:S02]  /*18e0*/  IMAD R15, R3, R2, R15 ;  /* 0x00000002030f7224 */ /* 0x000fe400078e020f */
.L_x_20:
[----:B------:R-:W-:Y:S05]  /*18f0*/  BRA.U !UP1, `(.L_x_21) ;  /* 0x00000001090c7547 */ /* 0x000fea000b800000 */
[----:B------:R-:W-:Y:S01]  /*1900*/  UCGABAR_WAIT ;  /* 0x0000000000007dc7 */ /* 0x000fe20008000000 */
[----:B------:R-:W-:Y:S01]  /*1910*/  CCTL.IVALL ;  /* 0x00000000ff00798f */ /* 0x000fe20002000000 */
[----:B------:R-:W-:Y:S05]  /*1920*/  BRA `(.L_x_22) ;  /* 0x0000000000047947 */ /* 0x000fea0003800000 */
.L_x_21:
[----:B------:R-:W-:Y:S06]  /*1930*/  BAR.SYNC.DEFER_BLOCKING 0x0 ;  /* 0x0000000000007b1d */ /* 0x000fec0000010000 */
.L_x_22:
[----:B------:R-:W-:Y:S05]  /*1940*/  BRA.U UP2, `(.L_x_23) ;  /* 0x0000002102c87547 */ /* 0x000fea000b800000 */
[----:B------:R-:W1:Y:S01]  /*1950*/  LDCU UR4, c[0x0][0x38c] ;  /* 0x00007180ff0477ac */ /* 0x000e620008000800 */
[----:B------:R-:W2:Y:S01]  /*1960*/  LDC R8, c[0x0][0x370] ;  /* 0x0000dc00ff087b82 */ /* 0x000ea20000000800 */
[C---:B------:R-:W-:Y:S01]  /*1970*/  IMAD.SHL.U32 R19, R9.reuse, 0x80, RZ ;  /* 0x0000008009137824 */ /* 0x040fe200078e00ff */
[----:B------:R-:W-:Y:S01]  /*1980*/  PLOP3.LUT P1, PT, PT, PT, UP5, 0x80, 0x8 ;  /* 0x000000000008781c */ /* 0x000fe20003f2f058 */
[----:B------:R-:W-:Y:S01]  /*1990*/  UISETP.NE.AND UP1, UPT, UR10, URZ, UPT ;  /* 0x000000ff0a00728c */ /* 0x000fe2000bf25270 */
[----:B------:R-:W-:Y:S01]  /*19a0*/  ISETP.NE.AND P4, PT, R10, RZ, P5 ;  /* 0x000000ff0a00720c */ /* 0x000fe20002f85270 */
[----:B------:R-:W-:Y:S01]  /*19b0*/  IMAD.SHL.U32 R18, R9, 0x40, RZ ;  /* 0x0000004009127824 */ /* 0x000fe200078e00ff */
[----:B------:R-:W-:Y:S01]  /*19c0*/  PLOP3.LUT P1, PT, P1, PT, PT, 0x8, 0x80 ;  /* 0x000000000080781c */ /* 0x000fe20000f2e170 */
[----:B------:R-:W-:Y:S01]  /*19d0*/  IMAD.MOV.U32 R17, RZ, RZ, 0x1 ;  /* 0x00000001ff117424 */ /* 0x000fe200078e00ff */
[----:B------:R-:W3:Y:S01]  /*19e0*/  LDC R0, c[0x0][0x374] ;  /* 0x0000dd00ff007b82 */ /* 0x000ee20000000800 */
[----:B------:R-:W-:Y:S01]  /*19f0*/  IMAD.MOV.U32 R16, RZ, RZ, RZ ;  /* 0x000000ffff107224 */ /* 0x000fe200078e00ff */
[----:B------:R-:W-:Y:S01]  /*1a00*/  CS2R R12, SRZ ;  /* 0x00000000000c7805 */ /* 0x000fe2000001ff00 */
[----:B------:R-:W-:Y:S01]  /*1a10*/  IMAD.MOV.U32 R11, RZ, RZ, 0x1 ;  /* 0x00000001ff0b7424 */ /* 0x000fe200078e00ff */
[----:B------:R-:W-:Y:S01]  /*1a20*/  LOP3.LUT R19, R19, 0x80, RZ, 0xc0, !PT ;  /* 0x0000008013137812 */ /* 0x000fe200078ec0ff */
[----:B------:R-:W4:Y:S01]  /*1a30*/  LDCU.64 UR14, c[0x0][0x348] ;  /* 0x00006900ff0e77ac */ /* 0x000f220008000a00 */
[----:B-1----:R-:W-:-:S02]  /*1a40*/  UIADD3 UR5, UPT, UPT, UR4, 0x1f, URZ ;  /* 0x0000001f04057890 */ /* 0x002fc4000fffe0ff */
[----:B------:R-:W-:Y:S02]  /*1a50*/  USEL UR22, UR6, 0x2, UP1 ;  /* 0x0000000206167887 */ /* 0x000fe40008800000 */
[----:B------:R-:W-:Y:S01]  /*1a60*/  USHF.R.S32.HI UR7, URZ, 0x1f, UR5 ;  /* 0x0000001fff077899 */ /* 0x000fe20008011405 */
[----:B------:R-:W-:-:S03]  /*1a70*/  UMOV UR23, URZ ;  /* 0x000000ff00177c82 */ /* 0x000fc60008000000 */
[----:B------:R-:W-:Y:S02]  /*1a80*/  ULEA.HI UR7, UR7, UR5, URZ, 0x5 ;  /* 0x0000000507077291 */ /* 0x000fe4000f8f28ff */
[----:B------:R-:W-:Y:S02]  /*1a90*/  UIADD3 UR5, UPT, UPT, UR4, -0x1, URZ ;  /* 0xffffffff04057890 */ /* 0x000fe4000fffe0ff */
[----:B------:R-:W-:Y:S02]  /*1aa0*/  USHF.R.S32.HI UR7, URZ, 0x5, UR7 ;  /* 0x00000005ff077899 */ /* 0x000fe40008011407 */
[----:B------:R-:W-:Y:S02]  /*1ab0*/  UISETP.GE.U32.AND UP2, UPT, UR5, -0x3f, UPT ;  /* 0xffffffc10500788c */ /* 0x000fe4000bf46070 */
[----:B------:R-:W-:Y:S02]  /*1ac0*/  UISETP.LT.U32.AND UP0, UPT, UR7, 0x21, UPT ;  /* 0x000000210700788c */ /* 0x000fe4000bf01070 */
[----:B------:R-:W-:-:S02]  /*1ad0*/  UIADD3 UR4, UPT, UPT, UR4, 0x3e, URZ ;  /* 0x0000003e04047890 */ /* 0x000fc4000fffe0ff */
[----:B------:R-:W-:-:S04]  /*1ae0*/  USEL UR5, UR7, 0x21, UP0 ;  /* 0x0000002107057887 */ /* 0x000fc80008000000 */
[----:B------:R-:W-:Y:S02]  /*1af0*/  UIADD3 UR21, UPT, UPT, UR5, -0x1, URZ ;  /* 0xffffffff05157890 */ /* 0x000fe4000fffe0ff */
[----:B------:R-:W-:Y:S02]  /*1b00*/  @UP2 UIADD3 UR21, UPT, UPT, UR5, URZ, URZ ;  /* 0x000000ff05152290 */ /* 0x000fe4000fffe0ff */
[----:B------:R-:W-:Y:S02]  /*1b10*/  UIADD3 UR24, UPT, UPT, UR7, -UR5, URZ ;  /* 0x8000000507187290 */ /* 0x000fe4000fffe0ff */
[----:B------:R-:W-:Y:S02]  /*1b20*/  UIADD3 UR13, UPT, UPT, UR21, 0x1, URZ ;  /* 0x00000001150d7890 */ /* 0x000fe4000fffe0ff */
[----:B--2-4-:R-:W-:-:S12]  /*1b30*/  UIADD3 UR21, UPT, UPT, -UR21, URZ, URZ ;  /* 0x000000ff15157290 */ /* 0x014fd8000fffe1ff */
.L_x_43:
[----:B------:R-:W-:Y:S01]  /*1b40*/  UISETP.NE.AND UP0, UPT, UR37, URZ, UPT ;  /* 0x000000ff2500728c */ /* 0x000fe2000bf05270 */
[----:B------:R-:W1:Y:S08]  /*1b50*/  S2UR UR37, SR_CgaCtaId ;  /* 0x00000000002579c3 */ /* 0x000e700000008800 */
[----:B------:R-:W-:Y:S05]  /*1b60*/  BRA.U UP0, `(.L_x_24) ;  /* 0x0000000100347547 */ /* 0x000fea000b800000 */
[----:B------:R-:W2:Y:S01]  /*1b70*/  S2R R2, SR_CgaCtaId ;  /* 0x0000000000027919 */ /* 0x000ea20000008800 */
[----:B------:R-:W-:-:S04]  /*1b80*/  MOV R3, 0x400 ;  /* 0x0000040000037802 */ /* 0x000fc80000000f00 */
[----:B--2---:R-:W-:Y:S02]  /*1b90*/  LEA R2, R2, R3, 0x18 ;  /* 0x0000000302027211 */ /* 0x004fe400078ec0ff */
[----:B------:R-:W-:-:S03]  /*1ba0*/  SHF.L.U32 R3, R11, 0x1f, RZ ;  /* 0x0000001f0b037819 */ /* 0x000fc600000006ff */
[----:B------:R-:W-:-:S04]  /*1bb0*/  IMAD R2, R12, 0x8, R2 ;  /* 0x000000080c027824 */ /* 0x000fc800078e0202 */
[----:B------:R-:W2:Y:S02]  /*1bc0*/  SYNCS.PHASECHK.TRANS64.TRYWAIT P0, [R2+URZ+0x2d0], R3 ;  /* 0x0002d003020075a7 */ /* 0x000ea400080011ff */
[----:B--2---:R-:W-:Y:S05]  /*1bd0*/  @!P0 BRA `(.L_x_25) ;  /* 0x0000009000348947 */ /* 0x004fea0003800000 */
.L_x_173:
[----:B------:R-:W-:Y:S01]  /*1be0*/  VIADD R12, R12, 0x1 ;  /* 0x000000010c0c7836 */ /* 0x000fe20000000000 */
[----:B------:R2:W-:Y:S04]  /*1bf0*/  SYNCS.ARRIVE.TRANS64.A1T0 RZ, [R2+URZ+0x2c0], RZ ;  /* 0x0002c0ff02ff79a7 */ /* 0x0005e800081000ff */
[----:B------:R-:W-:-:S04]  /*1c00*/  ISETP.NE.AND P0, PT, R12, 0x2, PT ;  /* 0x000000020c00780c */ /* 0x000fc80003f05270 */
[----:B------:R-:W-:Y:S02]  /*1c10*/  SEL R12, R12, RZ, P0 ;  /* 0x000000ff0c0c7207 */ /* 0x000fe40000000000 */
[----:B--2---:R-:W-:-:S04]  /*1c20*/  SEL R2, RZ, 0x1, P0 ;  /* 0x00000001ff027807 */ /* 0x004fc80000000000 */
[----:B------:R-:W-:-:S07]  /*1c30*/  LOP3.LUT R11, R11, R2, RZ, 0x3c, !PT ;  /* 0x000000020b0b7212 */ /* 0x000fce00078e3cff */
.L_x_24:
[----:B------:R-:W-:Y:S01]  /*1c40*/  UMOV UR6, 0x400 ;  /* 0x0000040000067882 */ /* 0x000fe20000000000 */
[----:B------:R-:W-:Y:S01]  /*1c50*/  SHF.L.U32 R2, R17, 0x1f, RZ ;  /* 0x0000001f11027819 */ /* 0x000fe200000006ff */
[----:B-1----:R-:W-:Y:S01]  /*1c60*/  ULEA UR6, UR37, UR6, 0x18 ;  /* 0x0000000625067291 */ /* 0x002fe2000f8ec0ff */
[----:B------:R-:W-:Y:S01]  /*1c70*/  R2UR UR35, R18 ;  /* 0x00000000122372ca */ /* 0x000fe200000e0000 */
[----:B------:R-:W-:Y:S01]  /*1c80*/  UISETP.GE.U32.AND UP0, UPT, UR4, 0x3f, UPT ;  /* 0x0000003f0400788c */ /* 0x000fe2000bf06070 */
[----:B------:R-:W-:Y:S01]  /*1c90*/  R2UR UR11, R19 ;  /* 0x00000000130b72ca */ /* 0x000fe200000e0000 */
[----:B------:R-:W-:Y:S01]  /*1ca0*/  ULEA UR8, UR23, UR6, 0x3 ;  /* 0x0000000617087291 */ /* 0x000fe2000f8e18ff */
[----:B------:R-:W-:-:S08]  /*1cb0*/  UMOV UR25, URZ ;  /* 0x000000ff00197c82 */ /* 0x000fd00008000000 */
[----:B------:R1:W2:Y:S01]  /*1cc0*/  SYNCS.PHASECHK.TRANS64.TRYWAIT P0, [UR8+0x108], R2 ;  /* 0x00010802ff0075a7 */ /* 0x0002a20008001108 */
[----:B------:R-:W-:-:S13]  /*1cd0*/  R2UR UR8, R15 ;  /* 0x000000000f0872ca */ /* 0x000fda00000e0000 */
[----:B------:R-:W-:Y:S01]  /*1ce0*/  ULEA UR11, UR8, UR11, 0x8 ;  /* 0x0000000b080b7291 */ /* 0x000fe2000f8e40ff */
[----:B-1----:R-:W-:-:S05]  /*1cf0*/  LEA.HI R2, R14, R14, RZ, 0x1 ;  /* 0x0000000e0e027211 */ /* 0x002fca00078f08ff */
[----:B------:R-:W-:-:S05]  /*1d00*/  IMAD.SHL.U32 R2, R2, 0x40, RZ ;  /* 0x0000004002027824 */ /* 0x000fca00078e00ff */
[----:B------:R-:W-:-:S04]  /*1d10*/  LOP3.LUT R2, R2, 0xffffff80, RZ, 0xc0, !PT ;  /* 0xffffff8002027812 */ /* 0x000fc800078ec0ff */
[----:B------:R-:W-:-:S13]  /*1d20*/  R2UR UR9, R2 ;  /* 0x00000000020972ca */ /* 0x000fda00000e0000 */
[----:B------:R-:W-:Y:S01]  /*1d30*/  ULOP3.LUT UR35, UR9, 0x40, UR35, 0xf8, !UPT ;  /* 0x0000004009237892 */ /* 0x000fe2000f8ef823 */
[----:B------:R-:W-:Y:S11]  /*1d40*/  BRA.U !UP0, `(.L_x_26) ;  /* 0x0000000108c07547 */ /* 0x000ff6000b800000 */
[----:B------:R-:W-:Y:S01]  /*1d50*/  UMOV UR16, UR21 ;  /* 0x0000001500107c82 */ /* 0x000fe20008000000 */
[----:B------:R-:W-:Y:S01]  /*1d60*/  UMOV UR17, UR23 ;  /* 0x0000001700117c82 */ /* 0x000fe20008000000 */
[----:B------:R-:W-:-:S05]  /*1d70*/  UMOV UR34, URZ ;  /* 0x000000ff00227c82 */ /* 0x000fca0008000000 */
.L_x_32:
[----:B------:R-:W-:Y:S01]  /*1d80*/  ULEA UR33, UR17, UR6, 0x3 ;  /* 0x0000000611217291 */ /* 0x000fe2000f8e18ff */
[----:B------:R-:W-:Y:S01]  /*1d90*/  @P5 MOV R3, 0x3000 ;  /* 0x0000300000035802 */ /* 0x000fe20000000f00 */
[----:B-12-4-:R-:W-:Y:S10]  /*1da0*/  @P0 BRA `(.L_x_27) ;  /* 0x00000000000c0947 */ /* 0x016ff40003800000 */
[----:B------:R-:W-:-:S04]  /*1db0*/  SHF.L.U32 R4, R17, 0x1f, RZ ;  /* 0x0000001f11047819 */ /* 0x000fc800000006ff */
[----:B------:R-:W1:Y:S02]  /*1dc0*/  SYNCS.PHASECHK.TRANS64.TRYWAIT P0, [UR33+0x108], R4 ;  /* 0x00010804ff0075a7 */ /* 0x000e640008001121 */
[----:B-1----:R-:W-:Y:S05]  /*1dd0*/  @!P0 BRA `(.L_x_28) ;  /* 0x0000008c00c88947 */ /* 0x002fea0003800000 */
.L_x_27:
[----:B------:R2:W-:Y:S01]  /*1de0*/  @P5 SYNCS.ARRIVE.TRANS64 RZ, [UR33], R3 ;  /* 0x00000003ffff59a7 */ /* 0x0005e20008000021 */
[----:B------:R-:W-:Y:S02]  /*1df0*/  ULOP3.LUT UR8, UR22, 0x2, URZ, 0xfc, !UPT ;  /* 0x0000000216087892 */ /* 0x000fe4000f8efcff */
[----:B------:R-:W-:Y:S02]  /*1e00*/  UIADD3 UR16, UPT, UPT, UR16, 0x1, URZ ;  /* 0x0000000110107890 */ /* 0x000fe4000fffe0ff */
[----:B------:R-:W-:Y:S02]  /*1e10*/  UISETP.NE.AND UP0, UPT, UR8, 0x2, UPT ;  /* 0x000000020800788c */ /* 0x000fe4000bf05270 */
[----:B------:R-:W-:-:S07]  /*1e20*/  UISETP.NE.AND UP2, UPT, UR16, 0x1, UPT ;  /* 0x000000011000788c */ /* 0x000fce000bf45270 */
[----:B------:R-:W-:Y:S05]  /*1e30*/  BRA.U UP0, `(.L_x_29) ;  /* 0x0000000100047547 */ /* 0x000fea000b800000 */
[----:B------:R-:W-:Y:S05]  /*1e40*/  BPT.TRAP 0x1 ;  /* 0x000000040000795c */ /* 0x000fea0000300000 */
.L_x_29:
[----:B------:R-:W-:Y:S04]  /*1e50*/  BSSY.RECONVERGENT B0, `(.L_x_30) ;  /* 0x0000003000007945 */ /* 0x000fe80003800200 */
[----:B------:R-:W-:Y:S05]  /*1e60*/  @!P4 BRA `(.L_x_31) ;  /* 0x000000000004c947 */ /* 0x000fea0003800000 */
[----:B------:R-:W-:Y:S05]  /*1e70*/  BPT.TRAP 0x1 ;  /* 0x000000040000795c */ /* 0x000fea0000300000 */
.L_x_31:
[----:B------:R-:W-:Y:S05]  /*1e80*/  BSYNC.RECONVERGENT B0 ;  /* 0x0000000000007941 */ /* 0x000fea0003800200 */
.L_x_30:
[----:B------:R-:W-:Y:S02]  /*1e90*/  UIADD3 UR23, UPT, UPT, UR17, 0x1, URZ ;  /* 0x0000000111177890 */ /* 0x000fe4000fffe0ff */
[----:B------:R-:W-:Y:S02]  /*1ea0*/  ULEA UR32, UR17, UR6, 0xb ;  /* 0x0000000611207291 */ /* 0x000fe4000f8e58ff */
[----:B------:R-:W-:Y:S02]  /*1eb0*/  UISETP.NE.AND UP0, UPT, UR23, 0x21, UPT ;  /* 0x000000211700788c */ /* 0x000fe4000bf05270 */
[----:B------:R-:W-:Y:S02]  /*1ec0*/  UIADD3 UR28, UP1, UPT, UR14, 0x80, URZ ;  /* 0x000000800e1c7890 */ /* 0x000fe4000ff3e0ff */
[----:B------:R-:W-:Y:S02]  /*1ed0*/  USEL UR9, URZ, 0x1, UP0 ;  /* 0x00000001ff097887 */ /* 0x000fe40008000000 */
[----:B------:R-:W-:-:S02]  /*1ee0*/  USEL UR23, UR23, URZ, UP0 ;  /* 0x000000ff17177287 */ /* 0x000fc40008000000 */
[----:B------:R-:W-:Y:S02]  /*1ef0*/  UIADD3 UR26, UP0, UPT, UR14, 0x180, URZ ;  /* 0x000001800e1a7890 */ /* 0x000fe4000ff1e0ff */
[----:B------:R-:W-:Y:S01]  /*1f00*/  ULEA UR8, UR23, UR6, 0x3 ;  /* 0x0000000617087291 */ /* 0x000fe2000f8e18ff */
[----:B------:R-:W-:Y:S01]  /*1f10*/  LOP3.LUT R17, R17, UR9, RZ, 0x3c, !PT ;  /* 0x0000000911117c12 */ /* 0x000fe2000f8e3cff */
[----:B------:R-:W-:Y:S02]  /*1f20*/  ULOP3.LUT UR33, UR33, 0xfefffff8, URZ, 0xc0, !UPT ;  /* 0xfefffff821217892 */ /* 0x000fe4000f8ec0ff */
[----:B------:R-:W-:Y:S01]  /*1f30*/  UIADD3.X UR29, UPT, UPT, URZ, UR15, URZ, UP1, !UPT ;  /* 0x0000000fff1d7290 */ /* 0x000fe20008ffe4ff */
[----:B-1----:R-:W-:Y:S01]  /*1f40*/  SHF.L.U32 R2, R17, 0x1f, RZ ;  /* 0x0000001f11027819 */ /* 0x002fe200000006ff */
[----:B------:R-:W-:Y:S02]  /*1f50*/  UIADD3 UR32, UPT, UPT, UR32, 0x6500, URZ ;  /* 0x0000650020207890 */ /* 0x000fe4000fffe0ff */
[----:B------:R-:W-:Y:S01]  /*1f60*/  UIADD3.X UR27, UPT, UPT, URZ, UR15, URZ, UP0, !UPT ;  /* 0x0000000fff1b7290 */ /* 0x000fe200087fe4ff */
[----:B------:R1:W4:Y:S01]  /*1f70*/  SYNCS.PHASECHK.TRANS64.TRYWAIT P0, [UR8+0x108], R2 ;  /* 0x00010802ff0075a7 */ /* 0x0003220008001108 */
[----:B------:R-:W-:Y:S01]  /*1f80*/  ULEA UR8, UR17, UR6, 0xc ;  /* 0x0000000611087291 */ /* 0x000fe2000f8e60ff */
[----:B------:R-:W-:Y:S01]  /*1f90*/  UMOV UR18, 0x0 ;  /* 0x0000000000127882 */ /* 0x000fe20000000000 */
[----:B------:R-:W-:-:S02]  /*1fa0*/  UMOV UR19, 0x10000000 ;  /* 0x1000000000137882 */ /* 0x000fc40000000000 */
[----:B------:R-:W-:Y:S01]  /*1fb0*/  UIADD3 UR8, UPT, UPT, UR8, 0x16d00, URZ ;  /* 0x00016d0008087890 */ /* 0x000fe2000fffe0ff */
[----:B------:R2:W-:Y:S01]  /*1fc0*/  UTMALDG.3D.2CTA [UR32], [UR28], desc[UR18] ;  /* 0x000012201c0075b4 */ /* 0x0005e20008211000 */
[----:B------:R-:W-:Y:S01]  /*1fd0*/  UMOV UR10, UR34 ;  /* 0x00000022000a7c82 */ /* 0x000fe20008000000 */
[----:B------:R-:W-:Y:S01]  /*1fe0*/  UMOV UR12, UR36 ;  /* 0x00000024000c7c82 */ /* 0x000fe20008000000 */
[----:B------:R-:W-:Y:S01]  /*1ff0*/  UMOV UR9, UR33 ;  /* 0x0000002100097c82 */ /* 0x000fe20008000000 */
[----:B------:R-:W-:Y:S01]  /*2000*/  UMOV UR25, UR13 ;  /* 0x0000000d00197c82 */ /* 0x000fe20008000000 */
[----:B------:R-:W-:-:S03]  /*2010*/  UMOV UR17, UR23 ;  /* 0x0000001700117c82 */ /* 0x000fc60008000000 */
[----:B------:R1:W-:Y:S01]  /*2020*/  UTMALDG.3D.2CTA [UR8], [UR26], desc[UR18] ;  /* 0x000012081a0075b4 */ /* 0x0003e20008211000 */
[----:B--2---:R-:W-:Y:S01]  /*2030*/  UIADD3 UR34, UPT, UPT, UR34, 0x20, URZ ;  /* 0x0000002022227890 */ /* 0x004fe2000fffe0ff */
[----:B------:R-:W-:Y:S11]  /*2040*/  BRA.U UP2, `(.L_x_32) ;  /* 0xfffffffd024c7547 */ /* 0x000ff6000b83ffff */
.L_x_26:
[----:B-1----:R-:W-:Y:S01]  /*2050*/  ULEA UR8, UR23, UR6, 0x3 ;  /* 0x0000000617087291 */ /* 0x002fe2000f8e18ff */
[----:B------:R-:W-:Y:S01]  /*2060*/  SHF.L.U32 R2, R17, 0x1f, RZ ;  /* 0x0000001f11027819 */ /* 0x000fe200000006ff */
[----:B------:R-:W-:Y:S01]  /*2070*/  @!P1 SYNCS.ARRIVE.TRANS64.A1T0 RZ, [UR6+0x258], RZ ;  /* 0x000258ffffff99a7 */ /* 0x000fe20008100006 */
[----:B------:R-:W-:-:S06]  /*2080*/  UISETP.GT.AND UP0, UPT, UR7, UR5, UPT ;  /* 0x000000050700728c */ /* 0x000fcc000bf04270 */
[----:B--2-4-:R1:W2:Y:S03]  /*2090*/  SYNCS.PHASECHK.TRANS64.TRYWAIT P0, [UR8+0x108], R2 ;  /* 0x00010802ff0075a7 */ /* 0x0142a60008001108 */
[----:B------:R-:W-:Y:S05]  /*20a0*/  BRA.U !UP0, `(.L_x_33) ;  /* 0x0000000108c07547 */ /* 0x000fea000b800000 */
[----:B------:R-:W-:Y:S01]  /*20b0*/  UIADD3 UR26, UPT, UPT, UR24, UR25, URZ ;  /* 0x00000019181a7290 */ /* 0x000fe2000fffe0ff */
[----:B------:R-:W-:-:S11]  /*20c0*/  UMOV UR27, UR23 ;  /* 0x00000017001b7c82 */ /* 0x000fd60008000000 */
.L_x_39:
[----:B------:R-:W-:Y:S01]  /*20d0*/  ULEA UR17, UR27, UR6, 0x3 ;  /* 0x000000061b117291 */ /* 0x000fe2000f8e18ff */
[----:B--2---:R-:W-:Y:S01]  /*20e0*/  @P5 MOV R3, 0x3000 ;  /* 0x0000300000035802 */ /* 0x004fe20000000f00 */
[----:B-12---:R-:W-:Y:S10]  /*20f0*/  @P0 BRA `(.L_x_34) ;  /* 0x00000000000c0947 */ /* 0x006ff40003800000 */
[----:B------:R-:W-:-:S04]  /*2100*/  SHF.L.U32 R4, R17, 0x1f, RZ ;  /* 0x0000001f11047819 */ /* 0x000fc800000006ff */
[----:B------:R-:W2:Y:S02]  /*2110*/  SYNCS.PHASECHK.TRANS64.TRYWAIT P0, [UR17+0x108], R4 ;  /* 0x00010804ff0075a7 */ /* 0x000ea40008001111 */
[----:B--2---:R-:W-:Y:S05]  /*2120*/  @!P0 BRA `(.L_x_35) ;  /* 0x0000008c000c8947 */ /* 0x004fea0003800000 */
.L_x_34:
[----:B------:R2:W-:Y:S01]  /*2130*/  @P5 SYNCS.ARRIVE.TRANS64 RZ, [UR17], R3 ;  /* 0x00000003ffff59a7 */ /* 0x0005e20008000011 */
[----:B------:R-:W-:-:S04]  /*2140*/  ULOP3.LUT UR8, UR22, 0x2, URZ, 0xfc, !UPT ;  /* 0x0000000216087892 */ /* 0x000fc8000f8efcff */
[----:B------:R-:W-:-:S09]  /*2150*/  UISETP.NE.AND UP0, UPT, UR8, 0x2, UPT ;  /* 0x000000020800788c */ /* 0x000fd2000bf05270 */
[----:B------:R-:W-:Y:S05]  /*2160*/  BRA.U UP0, `(.L_x_36) ;  /* 0x0000000100047547 */ /* 0x000fea000b800000 */
[----:B------:R-:W-:Y:S05]  /*2170*/  BPT.TRAP 0x1 ;  /* 0x000000040000795c */ /* 0x000fea0000300000 */
.L_x_36:
[----:B------:R-:W-:Y:S04]  /*2180*/  BSSY.RECONVERGENT B0, `(.L_x_37) ;  /* 0x0000003000007945 */ /* 0x000fe80003800200 */
[----:B------:R-:W-:Y:S05]  /*2190*/  @!P4 BRA `(.L_x_38) ;  /* 0x000000000004c947 */ /* 0x000fea0003800000 */
[----:B------:R-:W-:Y:S05]  /*21a0*/  BPT.TRAP 0x1 ;  /* 0x000000040000795c */ /* 0x000fea0000300000 */
.L_x_38:
[----:B------:R-:W-:Y:S05]  /*21b0*/  BSYNC.RECONVERGENT B0 ;  /* 0x0000000000007941 */ /* 0x000fea0003800200 */
.L_x_37:
        /* <DEDUP_REMOVED lines=9> */
[----:B------:R-:W-:Y:S02]  /*2250*/  USHF.L.U32 UR18, UR25, 0x5, URZ ;  /* 0x0000000519127899 */ /* 0x000fe400080006ff */
[----:B------:R-:W-:Y:S01]  /*2260*/  ULOP3.LUT UR17, UR17, 0xfefffff8, URZ, 0xc0, !UPT ;  /* 0xfefffff811117892 */ /* 0x000fe2000f8ec0ff */
[----:B-1----:R-:W-:Y:S01]  /*2270*/  SHF.L.U32 R2, R17, 0x1f, RZ ;  /* 0x0000001f11027819 */ /* 0x002fe200000006ff */
[----:B------:R-:W-:Y:S02]  /*2280*/  UIADD3 UR16, UPT, UPT, UR16, 0x6500, URZ ;  /* 0x0000650010107890 */ /* 0x000fe4000fffe0ff */
[----:B------:R-:W-:Y:S01]  /*2290*/  UIADD3.X UR33, UPT, UPT, URZ, UR15, URZ, UP1, !UPT ;  /* 0x0000000fff217290 */ /* 0x000fe20008ffe4ff */
[----:B------:R4:W1:Y:S01]  /*22a0*/  SYNCS.PHASECHK.TRANS64.TRYWAIT P0, [UR8+0x108], R2 ;  /* 0x00010802ff0075a7 */ /* 0x0008620008001108 */
[----:B------:R-:W-:-:S02]  /*22b0*/  ULEA UR8, UR27, UR6, 0xc ;  /* 0x000000061b087291 */ /* 0x000fc4000f8e60ff */
[----:B------:R-:W-:Y:S02]  /*22c0*/  UIADD3.X UR31, UPT, UPT, URZ, UR15, URZ, UP0, !UPT ;  /* 0x0000000fff1f7290 */ /* 0x000fe400087fe4ff */
[----:B------:R-:W-:Y:S01]  /*22d0*/  UIADD3 UR8, UPT, UPT, UR8, 0x16d00, URZ ;  /* 0x00016d0008087890 */ /* 0x000fe2000fffe0ff */
[----:B------:R-:W-:Y:S01]  /*22e0*/  UMOV UR28, 0x0 ;  /* 0x00000000001c7882 */ /* 0x000fe20000000000 */
[----:B------:R-:W-:Y:S01]  /*22f0*/  UMOV UR29, 0x10000000 ;  /* 0x10000000001d7882 */ /* 0x000fe20000000000 */
[----:B------:R-:W-:Y:S01]  /*2300*/  UMOV UR19, UR35 ;  /* 0x0000002300137c82 */ /* 0x000fe20008000000 */
[----:B------:R-:W-:Y:S01]  /*2310*/  UMOV UR20, UR36 ;  /* 0x0000002400147c82 */ /* 0x000fe20008000000 */
[----:B------:R-:W-:Y:S01]  /*2320*/  UMOV UR12, UR36 ;  /* 0x00000024000c7c82 */ /* 0x000fe20008000000 */
[----:B------:R-:W-:Y:S01]  /*2330*/  UMOV UR9, UR17 ;  /* 0x0000001100097c82 */ /* 0x000fe20008000000 */
[----:B------:R-:W-:Y:S01]  /*2340*/  UMOV UR10, UR18 ;  /* 0x00000012000a7c82 */ /* 0x000fe20008000000 */
[----:B------:R4:W-:Y:S01]  /*2350*/  UTMALDG.3D.2CTA [UR16], [UR32], desc[UR28] ;  /* 0x00001c10200075b4 */ /* 0x0009e20008211000 */
[----:B------:R-:W-:Y:S01]  /*2360*/  UIADD3 UR25, UPT, UPT, UR25, 0x1, URZ ;  /* 0x0000000119197890 */ /* 0x000fe2000fffe0ff */
[----:B------:R-:W-:-:S03]  /*2370*/  UMOV UR27, UR23 ;  /* 0x00000017001b7c82 */ /* 0x000fc60008000000 */
[----:B------:R-:W-:Y:S01]  /*2380*/  UISETP.NE.AND UP0, UPT, UR25, UR26, UPT ;  /* 0x0000001a1900728c */ /* 0x000fe2000bf05270 */
[----:B------:R4:W-:Y:S08]  /*2390*/  UTMALDG.3D.2CTA [UR8], [UR30], desc[UR28] ;  /* 0x00001c081e0075b4 */ /* 0x0009f00008211000 */
[----:B----4-:R-:W-:Y:S05]  /*23a0*/  BRA.U UP0, `(.L_x_39) ;  /* 0xfffffffd00487547 */ /* 0x010fea000b83ffff */
.L_x_33:
[C---:B-1----:R-:W-:Y:S01]  /*23b0*/  LEA R2, R16.reuse, UR6, 0x3 ;  /* 0x0000000610027c11 */ /* 0x042fe2000f8e18ff */
[----:B------:R-:W-:Y:S01]  /*23c0*/  NOP ;  /* 0x0000000000007918 */ /* 0x000fe20000000000 */
[----:B--2---:R-:W-:Y:S02]  /*23d0*/  SHF.L.U32 R3, R13, 0x1f, RZ ;  /* 0x0000001f0d037819 */ /* 0x004fe400000006ff */
[----:B------:R-:W-:Y:S02]  /*23e0*/  LEA R4, R16, UR6, 0x4 ;  /* 0x0000000610047c11 */ /* 0x000fe4000f8e20ff */
[----:B------:R-:W1:Y:S02]  /*23f0*/  SYNCS.PHASECHK.TRANS64.TRYWAIT P0, [R2+URZ+0x260], R3 ;  /* 0x00026003020075a7 */ /* 0x000e6400080011ff */
[----:B-1----:R-:W-:Y:S05]  /*2400*/  @!P0 BRA `(.L_x_40) ;  /* 0x00000088006c8947 */ /* 0x002fea0003800000 */
.L_x_176:
[----:B------:R-:W2:Y:S01]  /*2410*/  LDS.128 R4, [R4+0x2f0] ;  /* 0x0002f00004047984 */ /* 0x000ea20000000c00 */
[----:B------:R-:W-:Y:S01]  /*2420*/  ISETP.GE.AND P0, PT, R40, 0x1, PT ;  /* 0x000000012800780c */ /* 0x000fe20003f06270 */
[----:B-1----:R-:W-:Y:S01]  /*2430*/  VIADD R2, R2, 0x270 ;  /* 0x0000027002027836 */ /* 0x002fe20000000000 */
[----:B------:R-:W-:Y:S01]  /*2440*/  @!PT LDS RZ, [RZ] ;  /* 0x00000000fffff984 */ /* 0x000fe20000000800 */
[----:B------:R-:W-:Y:S01]  /*2450*/  @!PT LDS RZ, [RZ] ;  /* 0x00000000fffff984 */ /* 0x000fe20000000800 */
[----:B------:R-:W-:Y:S01]  /*2460*/  @!PT LDS RZ, [RZ] ;  /* 0x00000000fffff984 */ /* 0x000fe20000000800 */
[----:B------:R-:W-:Y:S01]  /*2470*/  @!PT LDS RZ, [RZ] ;  /* 0x00000000fffff984 */ /* 0x000fe20000000800 */
[----:B------:R1:W-:Y:S06]  /*2480*/  MEMBAR.ALL.CTA ;  /* 0x0000000000007992 */ /* 0x0003ec0000008000 */
[----:B-1----:R-:W1:Y:S01]  /*2490*/  FENCE.VIEW.ASYNC.S ;  /* 0x00000000000073c6 */ /* 0x002e620000000000 */
[----:B------:R-:W-:-:S04]  /*24a0*/  PRMT R2, RZ, 0x654, R2 ;  /* 0x00000654ff027816 */ /* 0x000fc80000000002 */
[----:B-1----:R1:W-:Y:S01]  /*24b0*/  SYNCS.ARRIVE.TRANS64.RED.A1T0 RZ, [R2+URZ], RZ ;  /* 0x000000ff02ff79a7 */ /* 0x0023e200081004ff */
[----:B--2---:R-:W-:-:S13]  /*24c0*/  LOP3.LUT P2, RZ, R6, 0x1, RZ, 0xc0, !PT ;  /* 0x0000000106ff7812 */ /* 0x004fda000784c0ff */
[----:B------:R-:W-:Y:S01]  /*24d0*/  @P2 SHF.R.U32.HI R3, RZ, 0x10, R5 ;  /* 0x00000010ff032819 */ /* 0x000fe20000011605 */
[----:B------:R-:W-:Y:S01]  /*24e0*/  VOTEU.ANY UP0, P2 ;  /* 0x0000000000ff7886 */ /* 0x000fe20001000100 */
[----:B------:R-:W-:Y:S02]  /*24f0*/  @P2 MOV R10, R4 ;  /* 0x00000004000a2202 */ /* 0x000fe40000000f00 */
[----:B------:R-:W-:Y:S02]  /*2500*/  @P2 R2UR.BROADCAST UR8, R3 ;  /* 0x00000000030822ca */ /* 0x000fe400008e0000 */
[----:B------:R-:W-:-:S11]  /*2510*/  @P2 LOP3.LUT R9, R5, 0xffff, RZ, 0xc0, !PT ;  /* 0x0000ffff05092812 */ /* 0x000fd600078ec0ff */
[----:B------:R-:W-:Y:S01]  /*2520*/  @UP0 UMOV UR36, UR8 ;  /* 0x0000000800240c82 */ /* 0x000fe20008000000 */
[----:B-1----:R-:W-:Y:S05]  /*2530*/  @!P0 BRA `(.L_x_41) ;  /* 0x0000000000b88947 */ /* 0x002fea0003800000 */
[----:B------:R-:W3:Y:S01]  /*2540*/  LDC.64 R4, c[0x0][0xb18] ;  /* 0x0002c600ff047b82 */ /* 0x000ee20000000a00 */
[----:B------:R-:W-:-:S07]  /*2550*/  ISETP.NE.AND P3, PT, R40, 0x1, PT ;  /* 0x000000012800780c */ /* 0x000fce0003f65270 */
[----:B------:R-:W1:Y:S08]  /*2560*/  LDC.64 R6, c[0x0][0xb10] ;  /* 0x0002c400ff067b82 */ /* 0x000e700000000a00 */
[----:B------:R-:W2:Y:S08]  /*2570*/  LDC R14, c[0x0][0xb20] ;  /* 0x0002c800ff0e7b82 */ /* 0x000eb00000000800 */
[----:B------:R-:W4:Y:S01]  /*2580*/  LDC R15, c[0x0][0xb0c] ;  /* 0x0002c300ff0f7b82 */ /* 0x000f220000000800 */
[----:B---3--:R-:W-:Y:S01]  /*2590*/  IMAD.HI.U32 R21, R0, R5, RZ ;  /* 0x0000000500157227 */ /* 0x008fe200078e00ff */
[----:B------:R-:W-:-:S03]  /*25a0*/  ISETP.NE.AND P0, PT, R4, 0x1, PT ;  /* 0x000000010400780c */ /* 0x000fc60003f05270 */
[----:B------:R-:W-:-:S03]  /*25b0*/  IMAD.HI.U32 R5, R9, R5, RZ ;  /* 0x0000000509057227 */ /* 0x000fc600078e00ff */
[----:B------:R-:W3:Y:S01]  /*25c0*/  LDC.64 R2, c[0x0][0xb28] ;  /* 0x0002ca00ff027b82 */ /* 0x000ee20000000a00 */
[----:B-1----:R-:W-:-:S04]  /*25d0*/  IMAD.HI.U32 R22, R8, R6, RZ ;  /* 0x0000000608167227 */ /* 0x002fc800078e00ff */
[----:B------:R-:W-:Y:S01]  /*25e0*/  IMAD.HI.U32 R23, R10, R6, RZ ;  /* 0x000000060a177227 */ /* 0x000fe200078e00ff */
[----:B------:R-:W-:Y:S02]  /*25f0*/  SHF.R.U32.HI R22, RZ, R7, R22 ;  /* 0x00000007ff167219 */ /* 0x000fe40000011616 */
[-C--:B--2---:R-:W-:Y:S02]  /*2600*/  SHF.R.U32.HI R21, RZ, R14.reuse, R21 ;  /* 0x0000000eff157219 */ /* 0x084fe40000011615 */
[----:B------:R-:W-:Y:S02]  /*2610*/  SHF.R.U32.HI R5, RZ, R14, R5 ;  /* 0x0000000eff057219 */ /* 0x000fe40000011605 */
[----:B------:R-:W-:Y:S02]  /*2620*/  SEL R21, R0, R21, !P0 ;  /* 0x0000001500157207 */ /* 0x000fe40004000000 */
[----:B------:R-:W-:Y:S02]  /*2630*/  SHF.R.U32.HI R23, RZ, R7, R23 ;  /* 0x00000007ff177219 */ /* 0x000fe40000011617 */
[----:B----4-:R-:W-:-:S02]  /*2640*/  ISETP.NE.AND P1, PT, R15, 0x1, PT ;  /* 0x000000010f00780c */ /* 0x010fc40003f25270 */
[----:B------:R-:W-:Y:S02]  /*2650*/  SEL R5, R9, R5, !P0 ;  /* 0x0000000509057207 */ /* 0x000fe40004000000 */
[----:B------:R-:W-:Y:S02]  /*2660*/  SEL R22, R8, R22, !P1 ;  /* 0x0000001608167207 */ /* 0x000fe40004800000 */
[----:B------:R-:W-:Y:S01]  /*2670*/  SEL R23, R10, R23, !P1 ;  /* 0x000000170a177207 */ /* 0x000fe20004800000 */
[----:B---3--:R-:W-:-:S04]  /*2680*/  IMAD.HI.U32 R20, R21, R2, RZ ;  /* 0x0000000215147227 */ /* 0x008fc800078e00ff */
        /* <DEDUP_REMOVED lines=10> */
[----:B------:R-:W-:-:S04]  /*2730*/  @!P0 IMAD.HI.U32 R7, R23, R2, RZ ;  /* 0x0000000217078227 */ /* 0x000fc800078e00ff */
[----:B------:R-:W-:Y:S01]  /*2740*/  IMAD.MOV R2, RZ, RZ, -R6 ;  /* 0x000000ffff027224 */ /* 0x000fe200078e0a06 */
[----:B------:R-:W-:Y:S02]  /*2750*/  @!P0 SHF.R.U32.HI R3, RZ, R3, R7 ;  /* 0x00000003ff038219 */ /* 0x000fe40000011607 */
[----:B------:R-:W-:Y:S01]  /*2760*/  IADD3 R7, PT, PT, -R5, RZ, RZ ;  /* 0x000000ff05077210 */ /* 0x000fe20007ffe1ff */
[----:B------:R-:W-:Y:S01]  /*2770*/  IMAD R2, R40, R2, R5 ;  /* 0x0000000228027224 */ /* 0x000fe200078e0205 */
        /* <DEDUP_REMOVED lines=10> */
.L_x_41:
[----:B------:R-:W1:Y:S02]  /*2820*/  LDCU UR8, c[0x0][0xb30] ;  /* 0x00016600ff0877ac */ /* 0x000e640008000800 */
[----:B-1----:R-:W-:-:S09]  /*2830*/  UISETP.NE.AND UP0, UPT, UR8, 0x1, UPT ;  /* 0x000000010800788c */ /* 0x002fd2000bf05270 */
[----:B------:R-:W-:Y:S05]  /*2840*/  BRA.U UP0, `(.L_x_42) ;  /* 0x0000000100407547 */ /* 0x000fea000b800000 */
[----:B------:R-:W1:Y:S08]  /*2850*/  LDC.64 R4, c[0x0][0xb10] ;  /* 0x0002c400ff047b82 */ /* 0x000e700000000a00 */
[----:B------:R-:W2:Y:S08]  /*2860*/  LDC.64 R2, c[0x0][0xb18] ;  /* 0x0002c600ff027b82 */ /* 0x000eb00000000a00 */
[----:B------:R-:W4:Y:S08]  /*2870*/  LDC R6, c[0x0][0xb20] ;  /* 0x0002c800ff067b82 */ /* 0x000f300000000800 */
[----:B------:R-:W3:Y:S01]  /*2880*/  LDC R7, c[0x0][0xb0c] ;  /* 0x0002c300ff077b82 */ /* 0x000ee20000000800 */
[----:B-1----:R-:W-:-:S05]  /*2890*/  IMAD.HI.U32 R4, R10, R4, RZ ;  /* 0x000000040a047227 */ /* 0x002fca00078e00ff */
[----:B------:R-:W-:Y:S01]  /*28a0*/  SHF.R.U32.HI R4, RZ, R5, R4 ;  /* 0x00000005ff047219 */ /* 0x000fe20000011604 */
[----:B--2---:R-:W-:Y:S01]  /*28b0*/  IMAD.HI.U32 R3, R9, R3, RZ ;  /* 0x0000000309037227 */ /* 0x004fe200078e00ff */
[----:B------:R-:W-:-:S04]  /*28c0*/  ISETP.NE.AND P0, PT, R2, 0x1, PT ;  /* 0x000000010200780c */ /* 0x000fc80003f05270 */
[----:B----4-:R-:W-:-:S04]  /*28d0*/  SHF.R.U32.HI R3, RZ, R6, R3 ;  /* 0x00000006ff037219 */ /* 0x010fc80000011603 */
[----:B------:R-:W-:Y:S02]  /*28e0*/  SEL R3, R9, R3, !P0 ;  /* 0x0000000309037207 */ /* 0x000fe40004000000 */
[----:B---3--:R-:W-:-:S04]  /*28f0*/  ISETP.NE.AND P1, PT, R7, 0x1, PT ;  /* 0x000000010700780c */ /* 0x008fc80003f25270 */
[----:B------:R-:W-:-:S05]  /*2900*/  SEL R4, R10, R4, !P1 ;  /* 0x000000040a047207 */ /* 0x000fca0004800000 */
[----:B------:R-:W-:Y:S02]  /*2910*/  IMAD.IADD R5, R3, 0x1, -R4 ;  /* 0x0000000103057824 */ /* 0x000fe400078e0a04 */
[----:B------:R-:W-:Y:S02]  /*2920*/  IMAD.IADD R3, R4, 0x1, -R3 ;  /* 0x0000000104037824 */ /* 0x000fe400078e0a03 */
[----:B------:R-:W-:Y:S02]  /*2930*/  IMAD R10, R5, R7, R10 ;  /* 0x00000007050a7224 */ /* 0x000fe400078e020a */
[----:B------:R-:W-:-:S07]  /*2940*/  IMAD R9, R3, R2, R9 ;  /* 0x0000000203097224 */ /* 0x000fce00078e0209 */
.L_x_42:
[----:B------:R-:W-:Y:S01]  /*2950*/  VIADD R16, R16, 0x1 ;  /* 0x0000000110107836 */ /* 0x000fe20000000000 */
[----:B------:R-:W-:Y:S01]  /*2960*/  PLOP3.LUT P1, PT, PT, PT, PT, 0x80, 0x8 ;  /* 0x000000000008781c */ /* 0x000fe20003f2f070 */
[----:B------:R-:W-:Y:S02]  /*2970*/  IMAD.IADD R14, R10, 0x1, R95 ;  /* 0x000000010a0e7824 */ /* 0x000fe400078e025f */
[----:B------:R-:W-:Y:S01]  /*2980*/  IMAD.IADD R15, R9, 0x1, R94 ;  /* 0x00000001090f7824 */ /* 0x000fe200078e025e */
[----:B------:R-:W-:-:S04]  /*2990*/  ISETP.NE.AND P0, PT, R16, 0x2, PT ;  /* 0x000000021000780c */ /* 0x000fc80003f05270 */
[----:B------:R-:W-:Y:S02]  /*29a0*/  SEL R2, RZ, 0x1, P0 ;  /* 0x00000001ff027807 */ /* 0x000fe40000000000 */
[----:B------:R-:W-:Y:S02]  /*29b0*/  SEL R16, R16, RZ, P0 ;  /* 0x000000ff10107207 */ /* 0x000fe40000000000 */
[----:B------:R-:W-:Y:S01]  /*29c0*/  LOP3.LUT R13, R13, R2, RZ, 0x3c, !PT ;  /* 0x000000020d0d7212 */ /* 0x000fe200078e3cff */
[----:B------:R-:W-:Y:S06]  /*29d0*/  @P2 BRA `(.L_x_43) ;  /* 0xfffffff000582947 */ /* 0x000fec000383ffff */
[----:B------:R-:W-:Y:S01]  /*29e0*/  UIADD3 UR6, UPT, UPT, UR6, 0x108, URZ ;  /* 0x0000010806067890 */ /* 0x000fe2000fffe0ff */
[----:B------:R-:W-:-:S03]  /*29f0*/  SHF.L.U32 R2, R17, 0x1f, RZ ;  /* 0x0000001f11027819 */ /* 0x000fc600000006ff */
[----:B------:R-:W-:-:S09]  /*2a00*/  ULEA UR4, UR23, UR6, 0x3 ;  /* 0x0000000617047291 */ /* 0x000fd2000f8e18ff */
[----:B------:R-:W1:Y:S02]  /*2a10*/  SYNCS.PHASECHK.TRANS64.TRYWAIT P0, [UR4], R2 ;  /* 0x00000002ff0075a7 */ /* 0x000e640008001104 */
[----:B-1----:R-:W-:Y:S05]  /*2a20*/  @!P0 BRA `(.L_x_44) ;  /* 0x0000008000f88947 */ /* 0x002fea0003800000 */
.L_x_178:
[----:B------:R-:W-:-:S04]  /*2a30*/  UIADD3 UR5, UPT, UPT, UR23, 0x1, URZ ;  /* 0x0000000117057890 */ /* 0x000fc8000fffe0ff */
[----:B------:R-:W-:-:S04]  /*2a40*/  UISETP.NE.AND UP0, UPT, UR5, 0x21, UPT ;  /* 0x000000210500788c */ /* 0x000fc8000bf05270 */
[----:B------:R-:W-:Y:S02]  /*2a50*/  USEL UR7, URZ, 0x1, UP0 ;  /* 0x00000001ff077887 */ /* 0x000fe40008000000 */
[----:B------:R-:W-:-:S04]  /*2a60*/  USEL UR5, UR5, URZ, UP0 ;  /* 0x000000ff05057287 */ /* 0x000fc80008000000 */
[----:B------:R-:W-:Y:S01]  /*2a70*/  ULEA UR4, UR5, UR6, 0x3 ;  /* 0x0000000605047291 */ /* 0x000fe2000f8e18ff */
[----:B-1----:R-:W-:-:S04]  /*2a80*/  LOP3.LUT R2, R17, UR7, RZ, 0x3c, !PT ;  /* 0x0000000711027c12 */ /* 0x002fc8000f8e3cff */
[----:B------:R-:W-:-:S04]  /*2a90*/  SHF.L.U32 R3, R2, 0x1f, RZ ;  /* 0x0000001f02037819 */ /* 0x000fc800000006ff */
[----:B------:R-:W1:Y:S02]  /*2aa0*/  SYNCS.PHASECHK.TRANS64.TRYWAIT P0, [UR4], R3 ;  /* 0x00000003ff0075a7 */ /* 0x000e640008001104 */
[----:B-1----:R-:W-:Y:S05]  /*2ab0*/  @!P0 BRA `(.L_x_45) ;  /* 0x0000008000ec8947 */ /* 0x002fea0003800000 */
.L_x_180:
[----:B------:R-:W-:-:S04]  /*2ac0*/  UIADD3 UR5, UPT, UPT, UR5, 0x1, URZ ;  /* 0x0000000105057890 */ /* 0x000fc8000fffe0ff */
[----:B------:R-:W-:-:S04]  /*2ad0*/  UISETP.NE.AND UP0, UPT, UR5, 0x21, UPT ;  /* 0x000000210500788c */ /* 0x000fc8000bf05270 */
[----:B------:R-:W-:Y:S02]  /*2ae0*/  USEL UR7, URZ, 0x1, UP0 ;  /* 0x00000001ff077887 */ /* 0x000fe40008000000 */
[----:B------:R-:W-:-:S04]  /*2af0*/  USEL UR5, UR5, URZ, UP0 ;  /* 0x000000ff05057287 */ /* 0x000fc80008000000 */
[----:B------:R-:W-:Y:S01]  /*2b00*/  ULEA UR4, UR5, UR6, 0x3 ;  /* 0x0000000605047291 */ /* 0x000fe2000f8e18ff */
[----:B------:R-:W-:-:S04]  /*2b10*/  LOP3.LUT R2, R2, UR7, RZ, 0x3c, !PT ;  /* 0x0000000702027c12 */ /* 0x000fc8000f8e3cff */
[----:B-1----:R-:W-:-:S04]  /*2b20*/  SHF.L.U32 R3, R2, 0x1f, RZ ;  /* 0x0000001f02037819 */ /* 0x002fc800000006ff */
[----:B------:R-:W1:Y:S02]  /*2b30*/  SYNCS.PHASECHK.TRANS64.TRYWAIT P0, [UR4], R3 ;  /* 0x00000003ff0075a7 */ /* 0x000e640008001104 */
[----:B-1----:R-:W-:Y:S05]  /*2b40*/  @!P0 BRA `(.L_x_46) ;  /* 0x0000008000e08947 */ /* 0x002fea0003800000 */
.L_x_182:
        /* <DEDUP_REMOVED lines=9> */
.L_x_184:
        /* <DEDUP_REMOVED lines=9> */
.L_x_186:
        /* <DEDUP_REMOVED lines=9> */
.L_x_188:
        /* <DEDUP_REMOVED lines=9> */
.L_x_190:
        /* <DEDUP_REMOVED lines=9> */
.L_x_192:
        /* <DEDUP_REMOVED lines=9> */
.L_x_194:
        /* <DEDUP_REMOVED lines=9> */
.L_x_196:
        /* <DEDUP_REMOVED lines=9> */
.L_x_198:
        /* <DEDUP_REMOVED lines=9> */
.L_x_200:
        /* <DEDUP_REMOVED lines=9> */
.L_x_202:
        /* <DEDUP_REMOVED lines=9> */
.L_x_204:
        /* <DEDUP_REMOVED lines=9> */
.L_x_206:
        /* <DEDUP_REMOVED lines=9> */
.L_x_208:
        /* <DEDUP_REMOVED lines=9> */
.L_x_210:
        /* <DEDUP_REMOVED lines=9> */
.L_x_212:
        /* <DEDUP_REMOVED lines=9> */
.L_x_214:
        /* <DEDUP_REMOVED lines=9> */
.L_x_216:
        /* <DEDUP_REMOVED lines=9> */
.L_x_218:
        /* <DEDUP_REMOVED lines=9> */
.L_x_220:
        /* <DEDUP_REMOVED lines=9> */
.L_x_222:
        /* <DEDUP_REMOVED lines=9> */
.L_x_224:
        /* <DEDUP_REMOVED lines=9> */
.L_x_226:
        /* <DEDUP_REMOVED lines=9> */
.L_x_228:
        /* <DEDUP_REMOVED lines=9> */
.L_x_230:
        /* <DEDUP_REMOVED lines=9> */
.L_x_232:
        /* <DEDUP_REMOVED lines=9> */
.L_x_234:
        /* <DEDUP_REMOVED lines=9> */
.L_x_236:
        /* <DEDUP_REMOVED lines=9> */
.L_x_238:
        /* <DEDUP_REMOVED lines=9> */
.L_x_240:
[----:B------:R-:W-:-:S04]  /*3ba0*/  UIADD3 UR5, UPT, UPT, UR5, 0x1, URZ ;  /* 0x0000000105057890 */ /* 0x000fc8000fffe0ff */
[----:B------:R-:W-:-:S04]  /*3bb0*/  UISETP.NE.AND UP0, UPT, UR5, 0x21, UPT ;  /* 0x000000210500788c */ /* 0x000fc8000bf05270 */
[----:B------:R-:W-:Y:S02]  /*3bc0*/  USEL UR4, URZ, 0x1, UP0 ;  /* 0x00000001ff047887 */ /* 0x000fe40008000000 */
[----:B------:R-:W-:-:S04]  /*3bd0*/  USEL UR5, UR5, URZ, UP0 ;  /* 0x000000ff05057287 */ /* 0x000fc80008000000 */
[----:B------:R-:W-:Y:S01]  /*3be0*/  ULEA UR5, UR5, UR6, 0x3 ;  /* 0x0000000605057291 */ /* 0x000fe2000f8e18ff */
[----:B------:R-:W-:-:S04]  /*3bf0*/  LOP3.LUT R2, R2, UR4, RZ, 0x3c, !PT ;  /* 0x0000000402027c12 */ /* 0x000fc8000f8e3cff */
[----:B------:R-:W-:Y:S01]  /*3c00*/  SHF.L.U32 R2, R2, 0x1f, RZ ;  /* 0x0000001f02027819 */ /* 0x000fe200000006ff */
[----:B-1-3--:R-:W-:-:S07]  /*3c10*/  IMAD.U32 R0, RZ, RZ, UR5 ;  /* 0x00000005ff007e24 */ /* 0x00afce000f8e00ff */
.L_x_76:
[----:B-1----:R1:W2:Y:S02]  /*3c20*/  SYNCS.PHASECHK.TRANS64.TRYWAIT P0, [R0+URZ], R2 ;  /* 0x00000002000075a7 */ /* 0x0022a400080011ff */
[----:B--2---:R-:W-:Y:S05]  /*3c30*/  @!P0 NANOSLEEP.SYNCS 0x989680 ;  /* 0x009896800000895d */ /* 0x004fea0003900000 */
[----:B------:R-:W2:Y:S02]  /*3c40*/  @!P0 SYNCS.PHASECHK.TRANS64 P0, [R0+URZ], R2 ;  /* 0x00000002000085a7 */ /* 0x000ea400080010ff */
[----:B--2---:R-:W-:Y:S05]  /*3c50*/  @P0 EXIT ;  /* 0x000000000000094d */ /* 0x004fea0003800000 */
[----:B------:R-:W-:Y:S05]  /*3c60*/  BRA `(.L_x_76) ;  /* 0xfffffffc00ec7947 */ /* 0x000fea000383ffff */
.L_x_23:
[----:B------:R-:W-:-:S04]  /*3c70*/  UISETP.NE.AND UP1, UPT, UR37, URZ, UPT ;  /* 0x000000ff2500728c */ /* 0x000fc8000bf25270 */
[----:B------:R-:W-:-:S09]  /*3c80*/  UISETP.NE.OR UP1, UPT, UR10, 0x1, UP1 ;  /* 0x000000010a00788c */ /* 0x000fd20008f25670 */
[----:B------:R-:W-:Y:S05]  /*3c90*/  BRA.U UP1, `(.L_x_77) ;  /* 0x00000005014c7547 */ /* 0x000fea000b800000 */
[----:B------:R-:W-:Y:S01]  /*3ca0*/  HFMA2 R11, -RZ, RZ, 0, 0 ;  /* 0x00000000ff0b7431 */ /* 0x000fe200000001ff */
[----:B------:R-:W-:Y:S01]  /*3cb0*/  ISETP.GE.U32.AND P2, PT, R10, 0x2, PT ;  /* 0x000000020a00780c */ /* 0x000fe20003f46070 */
[----:B------:R-:W-:Y:S01]  /*3cc0*/  IMAD.MOV.U32 R12, RZ, RZ, 0x1 ;  /* 0x00000001ff0c7424 */ /* 0x000fe200078e00ff */
[----:B------:R-:W-:Y:S01]  /*3cd0*/  CS2R R8, SRZ ;  /* 0x0000000000087805 */ /* 0x000fe2000001ff00 */
[----:B------:R-:W-:Y:S01]  /*3ce0*/  IMAD.MOV.U32 R3, RZ, RZ, RZ ;  /* 0x000000ffff037224 */ /* 0x000fe200078e00ff */
[----:B------:R-:W-:Y:S01]  /*3cf0*/  UMOV UR4, 0x400 ;  /* 0x0000040000047882 */ /* 0x000fe20000000000 */
[----:B------:R-:W-:Y:S01]  /*3d00*/  UMOV UR6, URZ ;  /* 0x000000ff00067c82 */ /* 0x000fe20008000000 */
[----:B------:R-:W-:-:S12]  /*3d10*/  ULEA UR37, UR37, UR4, 0x18 ;  /* 0x0000000425257291 */ /* 0x000fd8000f8ec0ff */
.L_x_81:
[----:B------:R-:W-:Y:S02]  /*3d20*/  LEA R0, R3, UR37, 0x3 ;  /* 0x0000002503007c11 */ /* 0x000fe4000f8e18ff */
[----:B------:R-:W-:-:S03]  /*3d30*/  SHF.L.U32 R4, R8, 0x1f, RZ ;  /* 0x0000001f08047819 */ /* 0x000fc600000006ff */
[----:B------:R-:W-:Y:S01]  /*3d40*/  VIADD R5, R0, 0x2d0 ;  /* 0x000002d000057836 */ /* 0x000fe20000000000 */
[----:B------:R-:W1:Y:S02]  /*3d50*/  SYNCS.PHASECHK.TRANS64.TRYWAIT P0, [R0+URZ+0x2c0], R4 ;  /* 0x0002c004000075a7 */ /* 0x000e6400080011ff */
[----:B-1----:R-:W-:Y:S05]  /*3d60*/  @!P0 BRA `(.L_x_78) ;  /* 0x0000007c00288947 */ /* 0x002fea0003800000 */
.L_x_241:
[----:B------:R-:W-:Y:S01]  /*3d70*/  ULEA UR5, UR6, UR37, 0x3 ;  /* 0x0000002506057291 */ /* 0x000fe2000f8e18ff */
[----:B-1----:R-:W-:Y:S01]  /*3d80*/  PRMT R0, RZ, 0x654, R5 ;  /* 0x00000654ff007816 */ /* 0x002fe20000000005 */
[----:B------:R-:W-:Y:S01]  /*3d90*/  @!P2 IMAD.MOV.U32 R4, RZ, RZ, 0x10 ;  /* 0x00000010ff04a424 */ /* 0x000fe200078e00ff */
[----:B------:R-:W-:Y:S01]  /*3da0*/  SHF.L.U32 R5, R12, 0x1f, RZ ;  /* 0x0000001f0c057819 */ /* 0x000fe200000006ff */
[----:B------:R-:W-:Y:S01]  /*3db0*/  UIADD3 UR4, UPT, UPT, UR5, 0x260, URZ ;  /* 0x0000026005047890 */ /* 0x000fe2000fffe0ff */
[----:B------:R1:W-:Y:S05]  /*3dc0*/  SYNCS.ARRIVE.TRANS64.RED.A1T0 RZ, [R0+URZ], RZ ;  /* 0x000000ff00ff79a7 */ /* 0x0003ea00081004ff */
[----:B------:R-:W-:Y:S01]  /*3dd0*/  IMAD.U32 R6, RZ, RZ, UR4 ;  /* 0x00000004ff067e24 */ /* 0x000fe2000f8e00ff */
[----:B------:R-:W2:Y:S04]  /*3de0*/  SYNCS.PHASECHK.TRANS64.TRYWAIT P0, [UR5+0x270], R5 ;  /* 0x00027005ff0075a7 */ /* 0x000ea80008001105 */
[----:B------:R-:W-:Y:S01]  /*3df0*/  PRMT R6, R10, 0x654, R6 ;  /* 0x000006540a067816 */ /* 0x000fe20000000006 */
[----:B-12---:R-:W-:Y:S06]  /*3e00*/  @!P0 BRA `(.L_x_79) ;  /* 0x0000007c00148947 */ /* 0x006fec0003800000 */
.L_x_243:
[----:B------:R-:W-:Y:S01]  /*3e10*/  ULEA UR4, UR6, UR37, 0x4 ;  /* 0x0000002506047291 */ /* 0x000fe2000f8e20ff */
[----:B------:R-:W-:Y:S01]  /*3e20*/  SEL R2, R6, R2, !P2 ;  /* 0x0000000206027207 */ /* 0x000fe20005000000 */
[----:B------:R-:W-:Y:S01]  /*3e30*/  UIADD3 UR5, UPT, UPT, UR5, 0x260, URZ ;  /* 0x0000026005057890 */ /* 0x000fe2000fffe0ff */
[----:B-1----:R-:W-:Y:S01]  /*3e40*/  LEA R0, R11, UR37, 0x3 ;  /* 0x000000250b007c11 */ /* 0x002fe2000f8e18ff */
[----:B------:R-:W-:Y:S01]  /*3e50*/  UIADD3 UR4, UPT, UPT, UR4, 0x2f0, URZ ;  /* 0x000002f004047890 */ /* 0x000fe2000fffe0ff */
[----:B------:R1:W-:Y:S01]  /*3e60*/  @!P2 SYNCS.ARRIVE.TRANS64.RED RZ, [R2+URZ], R4 ;  /* 0x0000000402ffa9a7 */ /* 0x0003e200080004ff */
[----:B------:R-:W-:Y:S01]  /*3e70*/  UIADD3 UR6, UPT, UPT, UR6, 0x1, URZ ;  /* 0x0000000106067890 */ /* 0x000fe2000fffe0ff */
[----:B------:R-:W-:-:S03]  /*3e80*/  VIADD R3, R3, 0x1 ;  /* 0x0000000103037836 */ /* 0x000fc60000000000 */
[----:B------:R-:W-:Y:S02]  /*3e90*/  UISETP.NE.AND UP0, UPT, UR6, 0x2, UPT ;  /* 0x000000020600788c */ /* 0x000fe4000bf05270 */
[----:B------:R-:W-:Y:S01]  /*3ea0*/  ISETP.NE.AND P0, PT, R3, 0x2, PT ;  /* 0x000000020300780c */ /* 0x000fe20003f05270 */
[----:B------:R-:W-:Y:S06]  /*3eb0*/  UGETNEXTWORKID.BROADCAST [UR4], [UR5] ;  /* 0x00000000040073ca */ /* 0x000fec0008000100 */
[----:B------:R-:W-:Y:S02]  /*3ec0*/  USEL UR4, URZ, 0x1, UP0 ;  /* 0x00000001ff047887 */ /* 0x000fe40008000000 */
[----:B------:R-:W-:-:S04]  /*3ed0*/  USEL UR6, UR6, URZ, UP0 ;  /* 0x000000ff06067287 */ /* 0x000fc80008000000 */
[----:B------:R-:W-:Y:S02]  /*3ee0*/  LOP3.LUT R12, R12, UR4, RZ, 0x3c, !PT ;  /* 0x000000040c0c7c12 */ /* 0x000fe4000f8e3cff */
[----:B-1----:R-:W-:-:S04]  /*3ef0*/  SHF.L.U32 R4, R9, 0x1f, RZ ;  /* 0x0000001f09047819 */ /* 0x002fc800000006ff */
[----:B------:R-:W1:Y:S02]  /*3f00*/  SYNCS.PHASECHK.TRANS64.TRYWAIT P1, [R0+URZ+0x260], R4 ;  /* 0x00026004000075a7 */ /* 0x000e6400080211ff */
[----:B-1----:R-:W-:Y:S05]  /*3f10*/  @!P1 BRA `(.L_x_80) ;  /* 0x0000007800e89947 */ /* 0x002fea0003800000 */
.L_x_244:
[----:B-1----:R-:W-:Y:S01]  /*3f20*/  LEA R4, R11, UR37, 0x4 ;  /* 0x000000250b047c11 */ /* 0x002fe2000f8e20ff */
[----:B------:R-:W-:Y:S01]  /*3f30*/  VIADD R0, R0, 0x270 ;  /* 0x0000027000007836 */ /* 0x000fe20000000000 */
[----:B------:R-:W-:Y:S01]  /*3f40*/  SEL R3, R3, RZ, P0 ;  /* 0x000000ff03037207 */ /* 0x000fe20000000000 */
[----:B------:R-:W-:-:S03]  /*3f50*/  VIADD R11, R11, 0x1 ;  /* 0x000000010b0b7836 */ /* 0x000fc60000000000 */
[----:B------:R-:W1:Y:S01]  /*3f60*/  LDS.128 R4, [R4+0x2f0] ;  /* 0x0002f00004047984 */ /* 0x000e620000000c00 */
[----:B------:R-:W-:Y:S02]  /*3f70*/  PRMT R0, RZ, 0x654, R0 ;  /* 0x00000654ff007816 */ /* 0x000fe40000000000 */
[C---:B------:R-:W-:Y:S01]  /*3f80*/  ISETP.NE.AND P1, PT, R11.reuse, 0x2, PT ;  /* 0x000000020b00780c */ /* 0x040fe20003f25270 */
[----:B------:R-:W-:Y:S01]  /*3f90*/  @!PT LDS RZ, [RZ] ;  /* 0x00000000fffff984 */ /* 0x000fe20000000800 */
[----:B------:R-:W-:Y:S01]  /*3fa0*/  @!PT LDS RZ, [RZ] ;  /* 0x00000000fffff984 */ /* 0x000fe20000000800 */
[----:B------:R-:W-:Y:S01]  /*3fb0*/  @!PT LDS RZ, [RZ] ;  /* 0x00000000fffff984 */ /* 0x000fe20000000800 */
[----:B------:R-:W-:Y:S01]  /*3fc0*/  @!PT LDS RZ, [RZ] ;  /* 0x00000000fffff984 */ /* 0x000fe20000000800 */
[----:B------:R2:W-:Y:S06]  /*3fd0*/  MEMBAR.ALL.CTA ;  /* 0x0000000000007992 */ /* 0x0005ec0000008000 */
[----:B--2---:R-:W2:Y:S01]  /*3fe0*/  FENCE.VIEW.ASYNC.S ;  /* 0x00000000000073c6 */ /* 0x004ea20000000000 */
[----:B------:R-:W-:Y:S01]  /*3ff0*/  SEL R11, R11, RZ, P1 ;  /* 0x000000ff0b0b7207 */ /* 0x000fe20000800000 */
[----:B--2---:R2:W-:Y:S01]  /*4000*/  SYNCS.ARRIVE.TRANS64.RED.A1T0 RZ, [R0+URZ], RZ ;  /* 0x000000ff00ff79a7 */ /* 0x0045e200081004ff */
[----:B-1----:R-:W-:-:S02]  /*4010*/  LOP3.LUT P3, RZ, R6, 0x1, RZ, 0xc0, !PT ;  /* 0x0000000106ff7812 */ /* 0x002fc4000786c0ff */
[----:B------:R-:W-:-:S04]  /*4020*/  SEL R4, RZ, 0x1, P1 ;  /* 0x00000001ff047807 */ /* 0x000fc80000800000 */
[----:B------:R-:W-:Y:S02]  /*4030*/  LOP3.LUT R9, R9, R4, RZ, 0x3c, !PT ;  /* 0x0000000409097212 */ /* 0x000fe400078e3cff */
[----:B--2---:R-:W-:-:S04]  /*4040*/  SEL R0, RZ, 0x1, P0 ;  /* 0x00000001ff007807 */ /* 0x004fc80000000000 */
[----:B------:R-:W-:Y:S01]  /*4050*/  LOP3.LUT R8, R8, R0, RZ, 0x3c, !PT ;  /* 0x0000000008087212 */ /* 0x000fe200078e3cff */
[----:B------:R-:W-:Y:S06]  /*4060*/  @P3 BRA `(.L_x_81) ;  /* 0xfffffffc002c3947 */ /* 0x000fec000383ffff */
[----:B------:R-:W-:Y:S01]  /*4070*/  ULEA UR5, UR6, UR37, 0x3 ;  /* 0x0000002506057291 */ /* 0x000fe2000f8e18ff */
[----:B------:R-:W-:-:S08]  /*4080*/  SHF.L.U32 R2, R12, 0x1f, RZ ;  /* 0x0000001f0c027819 */ /* 0x000fd000000006ff */
[----:B------:R-:W1:Y:S02]  /*4090*/  SYNCS.PHASECHK.TRANS64 P0, [UR5+0x270], R2 ;  /* 0x00027002ff0075a7 */ /* 0x000e640008001005 */
[----:B-1----:R-:W-:Y:S05]  /*40a0*/  @P0 BRA `(.L_x_82) ;  /* 0x0000000000080947 */ /* 0x002fea0003800000 */
[----:B------:R-:W1:Y:S02]  /*40b0*/  SYNCS.PHASECHK.TRANS64.TRYWAIT P0, [UR5+0x270], R2 ;  /* 0x00027002ff0075a7 */ /* 0x000e640008001105 */
[----:B-1----:R-:W-:Y:S05]  /*40c0*/  @!P0 BRA `(.L_x_83) ;  /* 0x0000007800908947 */ /* 0x002fea0003800000 */
.L_x_82:
[----:B------:R-:W-:-:S04]  /*40d0*/  UIADD3 UR4, UPT, UPT, UR6, 0x1, URZ ;  /* 0x0000000106047890 */ /* 0x000fc8000fffe0ff */
[----:B------:R-:W-:-:S04]  /*40e0*/  UISETP.NE.AND UP0, UPT, UR4, 0x2, UPT ;  /* 0x000000020400788c */ /* 0x000fc8000bf05270 */
[----:B------:R-:W-:Y:S02]  /*40f0*/  USEL UR7, URZ, 0x1, UP0 ;  /* 0x00000001ff077887 */ /* 0x000fe40008000000 */
[----:B------:R-:W-:-:S04]  /*4100*/  USEL UR4, UR4, URZ, UP0 ;  /* 0x000000ff04047287 */ /* 0x000fc80008000000 */
[----:B------:R-:W-:Y:S01]  /*4110*/  ULEA UR4, UR4, UR37, 0x3 ;  /* 0x0000002504047291 */ /* 0x000fe2000f8e18ff */
[----:B-1----:R-:W-:-:S04]  /*4120*/  LOP3.LUT R2, R12, UR7, RZ, 0x3c, !PT ;  /* 0x000000070c027c12 */ /* 0x002fc8000f8e3cff */
[----:B------:R-:W-:-:S04]  /*4130*/  SHF.L.U32 R0, R2, 0x1f, RZ ;  /* 0x0000001f02007819 */ /* 0x000fc800000006ff */
[----:B------:R-:W1:Y:S02]  /*4140*/  SYNCS.PHASECHK.TRANS64 P0, [UR4+0x270], R0 ;  /* 0x00027000ff0075a7 */ /* 0x000e640008001004 */
[----:B-1----:R-:W-:Y:S05]  /*4150*/  @P0 EXIT ;  /* 0x000000000000094d */ /* 0x002fea0003800000 */
[----:B------:R-:W-:Y:S02]  /*4160*/  SHF.L.U32 R2, R2, 0x1f, RZ ;  /* 0x0000001f02027819 */ /* 0x000fe400000006ff */
[----:B------:R-:W-:-:S07]  /*4170*/  MOV R0, UR4 ;  /* 0x0000000400007c02 */ /* 0x000fce0008000f00 */
.L_x_84:
[----:B-1----:R1:W2:Y:S02]  /*4180*/  SYNCS.PHASECHK.TRANS64.TRYWAIT P0, [R0+URZ+0x270], R2 ;  /* 0x00027002000075a7 */ /* 0x0022a400080011ff */
[----:B--2---:R-:W-:Y:S05]  /*4190*/  @!P0 NANOSLEEP.SYNCS 0x989680 ;  /* 0x009896800000895d */ /* 0x004fea0003900000 */
[----:B------:R-:W2:Y:S02]  /*41a0*/  @!P0 SYNCS.PHASECHK.TRANS64 P0, [R0+URZ+0x270], R2 ;  /* 0x00027002000085a7 */ /* 0x000ea400080010ff */
[----:B--2---:R-:W-:Y:S05]  /*41b0*/  @P0 EXIT ;  /* 0x000000000000094d */ /* 0x004fea0003800000 */
[----:B------:R-:W-:Y:S05]  /*41c0*/  BRA `(.L_x_84) ;  /* 0xfffffffc00ec7947 */ /* 0x000fea000383ffff */
.L_x_77:
[----:B------:R-:W-:Y:S05]  /*41d0*/  BRA.U UP4, `(.L_x_85) ;  /* 0x0000001104847547 */ /* 0x000fea000b800000 */
[----:B------:R-:W-:Y:S01]  /*41e0*/  UMOV UR6, 0x40 ;  /* 0x0000004000067882 */ /* 0x000fe20000000000 */
[----:B------:R-:W-:Y:S01]  /*41f0*/  NOP ;  /* 0x0000000000007918 */ /* 0x000fe20000000000 */
[----:B------:R-:W-:Y:S01]  /*4200*/  ULEA UR6, UR37, UR6, 0x18 ;  /* 0x0000000625067291 */ /* 0x000fe2000f8ec0ff */
[----:B------:R-:W-:Y:S02]  /*4210*/  UMOV UR7, 0x400 ;  /* 0x0000040000077882 */ /* 0x000fe40000000000 */
[----:B------:R-:W-:-:S06]  /*4220*/  ULEA UR37, UR37, UR7, 0x18 ;  /* 0x0000000725257291 */ /* 0x000fcc000f8ec0ff */
[----:B------:R-:W1:Y:S02]  /*4230*/  LDS.U8 R2, [UR6+0x1c] ;  /* 0x00001c06ff027984 */ /* 0x000e640008000000 */
[----:B-1----:R-:W-:-:S13]  /*4240*/  ISETP.NE.AND P0, PT, R2, RZ, PT ;  /* 0x000000ff0200720c */ /* 0x002fda0003f05270 */
[----:B------:R-:W-:Y:S05]  /*4250*/  @P0 BRA `(.L_x_86) ;  /* 0x0000000400080947 */ /* 0x000fea0003800000 */
[----:B------:R-:W-:Y:S02]  /*4260*/  UISETP.NE.U32.AND UP0, UPT, UR5, 0x1, UPT ;  /* 0x000000010500788c */ /* 0x000fe4000bf05070 */
[----:B------:R-:W-:-:S07]  /*4270*/  UIADD3 UR8, UPT, UPT, UR6, 0x8, URZ ;  /* 0x0000000806087890 */ /* 0x000fce000fffe0ff */
[----:B------:R-:W-:Y:S05]  /*4280*/  BRA.U !UP0, `(.L_x_87) ;  /* 0x00000001089c7547 */ /* 0x000fea000b800000 */
[----:B------:R-:W-:Y:S01]  /*4290*/  ELECT P0, URZ, PT ;  /* 0x0000000000ff782f */ /* 0x000fe20003800000 */
[----:B------:R-:W-:-:S12]  /*42a0*/  BSSY B0, `(.L_x_87) ;  /* 0x0000025000007945 */ /* 0x000fd80003800000 */
[----:B------:R-:W-:Y:S05]  /*42b0*/  @!P0 BRA `(.L_x_88) ;  /* 0x00000000008c8947 */ /* 0x000fea0003800000 */
[----:B------:R-:W-:-:S05]  /*42c0*/  UMOV UR7, 0x10 ;  /* 0x0000001000077882 */ /* 0x000fca0000000000 */
[----:B------:R-:W-:Y:S04]  /*42d0*/  DEPBAR.LE SB1, 0x36 ;  /* 0x00009d800000791a */ /* 0x000fe80000000000 */
[----:B------:R-:W1:Y:S02]  /*42e0*/  UTCATOMSWS.2CTA.FIND_AND_SET.ALIGN UP1, UR7, UR7 ;  /* 0x00000007000775e3 */ /* 0x000e640008220800 */
[----:B-1----:R-:W-:Y:S01]  /*42f0*/  MOV R10, UR7 ;  /* 0x00000007000a7c02 */ /* 0x002fe20008000f00 */
[----:B------:R-:W-:Y:S06]  /*4300*/  BRA.U UP1, `(.L_x_89) ;  /* 0x0000000101187547 */ /* 0x000fec000b800000 */
.L_x_90:
[----:B------:R-:W-:Y:S05]  /*4310*/  NANOSLEEP 0x64 ;  /* 0x000000640000795d */ /* 0x000fea0003800000 */
[----:B------:R-:W-:-:S05]  /*4320*/  UMOV UR7, 0x10 ;  /* 0x0000001000077882 */ /* 0x000fca0000000000 */
[----:B------:R-:W-:Y:S04]  /*4330*/  DEPBAR.LE SB1, 0x36 ;  /* 0x00009d800000791a */ /* 0x000fe80000000000 */
[----:B------:R-:W1:Y:S02]  /*4340*/  UTCATOMSWS.2CTA.FIND_AND_SET.ALIGN UP1, UR7, UR7 ;  /* 0x00000007000775e3 */ /* 0x000e640008220800 */
[----:B-1----:R-:W-:Y:S01]  /*4350*/  MOV R10, UR7 ;  /* 0x00000007000a7c02 */ /* 0x002fe20008000f00 */
[----:B------:R-:W-:Y:S05]  /*4360*/  BRA.U !UP1, `(.L_x_90) ;  /* 0xfffffffd09e87547 */ /* 0x000fea000b83ffff */
.L_x_89:
[----:B------:R-:W1:Y:S01]  /*4370*/  LDS R5, [UR6+0x10] ;  /* 0x00001006ff057984 */ /* 0x000e620008000800 */
[----:B------:R-:W-:Y:S01]  /*4380*/  IMAD.U32 R3, RZ, RZ, UR37 ;  /* 0x00000025ff037e24 */ /* 0x000fe2000f8e00ff */
[----:B------:R-:W-:-:S03]  /*4390*/  MOV R2, UR4 ;  /* 0x0000000400027c02 */ /* 0x000fc60008000f00 */
[----:B------:R-:W-:Y:S01]  /*43a0*/  VIADD R3, R3, 0x310 ;  /* 0x0000031003037836 */ /* 0x000fe20000000000 */
[----:B-1----:R-:W-:-:S04]  /*43b0*/  SHF.L.U32 R5, R5, 0x1f, RZ ;  /* 0x0000001f05057819 */ /* 0x002fc800000006ff */
[----:B------:R-:W1:Y:S02]  /*43c0*/  SYNCS.PHASECHK.TRANS64.TRYWAIT P0, [UR6+0x8], R5 ;  /* 0x00000805ff0075a7 */ /* 0x000e640008001106 */
[----:B-1----:R-:W-:Y:S05]  /*43d0*/  @P0 BRA `(.L_x_91) ;  /* 0x0000000000080947 */ /* 0x002fea0003800000 */
[----:B------:R-:W1:Y:S02]  /*43e0*/  SYNCS.PHASECHK.TRANS64.TRYWAIT P0, [UR6+0x8], R5 ;  /* 0x00000805ff0075a7 */ /* 0x000e640008001106 */
[----:B-1----:R-:W-:Y:S05]  /*43f0*/  @!P0 BRA `(.L_x_92) ;  /* 0x0000007400dc8947 */ /* 0x002fea0003800000 */
.L_x_91:
[----:B-1----:R-:W-:Y:S01]  /*4400*/  HFMA2 R4, -RZ, RZ, 0, 5.9604644775390625e-08 ;  /* 0x00000001ff047431 */ /* 0x002fe200000001ff */
[----:B------:R-:W-:Y:S01]  /*4410*/  UPRMT UR7, UR4, 0x654, UR8 ;  /* 0x0000065404077896 */ /* 0x000fe20008000008 */
[----:B------:R-:W-:Y:S01]  /*4420*/  IMAD.MOV.U32 R7, RZ, RZ, 0xffff ;  /* 0x0000ffffff077424 */ /* 0x000fe200078e00ff */
[----:B------:R-:W-:Y:S01]  /*4430*/  PRMT R2, R2, 0x654, R3 ;  /* 0x0000065402027816 */ /* 0x000fe20000000003 */
[----:B------:R-:W-:Y:S02]  /*4440*/  IMAD.MOV.U32 R5, RZ, RZ, 0x4 ;  /* 0x00000004ff057424 */ /* 0x000fe400078e00ff */
[----:B------:R-:W-:Y:S01]  /*4450*/  IMAD.SHL.U32 R9, R10, 0x20, RZ ;  /* 0x000000200a097824 */ /* 0x000fe200078e00ff */
[----:B------:R-:W-:Y:S02]  /*4460*/  MOV R3, UR7 ;  /* 0x0000000700037c02 */ /* 0x000fe40008000f00 */
[-C--:B------:R-:W-:Y:S01]  /*4470*/  SHF.L.U32 R7, R7, R10.reuse, RZ ;  /* 0x0000000a07077219 */ /* 0x080fe200000006ff */
[----:B------:R1:W-:Y:S01]  /*4480*/  SYNCS.ARRIVE.TRANS64.RED RZ, [UR7], R5 ;  /* 0x00000005ffff79a7 */ /* 0x0003e20008000407 */
[----:B------:R-:W-:Y:S01]  /*4490*/  SHF.L.U32 R6, R4, R10, RZ ;  /* 0x0000000a04067219 */ /* 0x000fe200000006ff */
[----:B------:R1:W-:Y:S04]  /*44a0*/  STS [UR37+0x310], R9 ;  /* 0x00031009ff007988 */ /* 0x0003e80008000825 */
[----:B------:R1:W-:Y:S04]  /*44b0*/  STAS [R2.64], R10 ;  /* 0x0000000a02007dbd */ /* 0x0003e8000c0008ff */
[----:B------:R1:W-:Y:S04]  /*44c0*/  ATOMS.OR RZ, [UR6+0x14], R7 ;  /* 0x00001407ffff798c */ /* 0x0003e8000b000006 */
[----:B------:R1:W-:Y:S04]  /*44d0*/  ATOMS.OR RZ, [UR6+0x18], R6 ;  /* 0x00001806ffff798c */ /* 0x0003e8000b000006 */
[----:B------:R1:W-:Y:S02]  /*44e0*/  ATOMS.XOR RZ, [UR6+0x10], R4 ;  /* 0x00001004ffff798c */ /* 0x0003e4000b800006 */
.L_x_88:
[----:B------:R-:W-:Y:S05]  /*44f0*/  BSYNC B0 ;  /* 0x0000000000007941 */ /* 0x000fea0003800000 */
.L_x_87:
[----:B------:R-:W-:Y:S05]  /*4500*/  BRA.U UP0, `(.L_x_93) ;  /* 0x00000001006c7547 */ /* 0x000fea000b800000 */
[----:B------:R-:W-:-:S03]  /*4510*/  UMOV UR7, 0xffffffff ;  /* 0xffffffff00077882 */ /* 0x000fc60000000000 */
[----:B------:R-:W-:Y:S05]  /*4520*/  BRA.DIV UR7, `(.L_x_94) ;  /* 0x0000007607a87947 */ /* 0x000fea000b800000 */
[----:B------:R-:W-:-:S13]  /*4530*/  ELECT P6, URZ, PT ;  /* 0x0000000000ff782f */ /* 0x000fda00038c0000 */
.L_x_248:
[----:B------:R-:W-:Y:S05]  /*4540*/  @!P6 BRA `(.L_x_93) ;  /* 0x00000000005ce947 */ /* 0x000fea0003800000 */
[----:B-1----:R-:W1:Y:S02]  /*4550*/  LDS R3, [UR6+0x10] ;  /* 0x00001006ff037984 */ /* 0x002e640008000800 */
[----:B-1----:R-:W-:-:S04]  /*4560*/  SHF.L.U32 R3, R3, 0x1f, RZ ;  /* 0x0000001f03037819 */ /* 0x002fc800000006ff */
[----:B------:R-:W1:Y:S02]  /*4570*/  SYNCS.PHASECHK.TRANS64.TRYWAIT P0, [UR6+0x8], R3 ;  /* 0x00000803ff0075a7 */ /* 0x000e640008001106 */
[----:B-1----:R-:W-:Y:S05]  /*4580*/  @P0 BRA `(.L_x_95) ;  /* 0x0000000000080947 */ /* 0x002fea0003800000 */
[----:B------:R-:W1:Y:S02]  /*4590*/  SYNCS.PHASECHK.TRANS64.TRYWAIT P0, [UR6+0x8], R3 ;  /* 0x00000803ff0075a7 */ /* 0x000e640008001106 */
[----:B-1----:R-:W-:Y:S05]  /*45a0*/  @!P0 BRA `(.L_x_96) ;  /* 0x0000007400a88947 */ /* 0x002fea0003800000 */
.L_x_95:
[----:B------:R-:W2:Y:S01]  /*45b0*/  LDS R5, [UR37+0x310] ;  /* 0x00031025ff057984 */ /* 0x000ea20008000800 */
[----:B-1----:R-:W-:Y:S02]  /*45c0*/  HFMA2 R2, -RZ, RZ, 0, 5.9604644775390625e-08 ;  /* 0x00000001ff027431 */ /* 0x002fe400000001ff */
[----:B------:R-:W-:Y:S01]  /*45d0*/  IMAD.MOV.U32 R3, RZ, RZ, 0xffff ;  /* 0x0000ffffff037424 */ /* 0x000fe200078e00ff */
[----:B------:R-:W-:Y:S01]  /*45e0*/  UPRMT UR7, UR4, 0x654, UR8 ;  /* 0x0000065404077896 */ /* 0x000fe20008000008 */
[----:B--2---:R-:W-:-:S03]  /*45f0*/  IMAD.SHL.U32 R4, R5, 0x20, RZ ;  /* 0x0000002005047824 */ /* 0x004fc600078e00ff */
[-C--:B------:R-:W-:Y:S02]  /*4600*/  SHF.L.U32 R3, R3, R5.reuse, RZ ;  /* 0x0000000503037219 */ /* 0x080fe400000006ff */
[----:B------:R-:W-:Y:S01]  /*4610*/  SHF.L.U32 R5, R2, R5, RZ ;  /* 0x0000000502057219 */ /* 0x000fe200000006ff */
[----:B------:R2:W-:Y:S04]  /*4620*/  STS [UR37+0x310], R4 ;  /* 0x00031004ff007988 */ /* 0x0005e80008000825 */
[----:B------:R2:W-:Y:S04]  /*4630*/  ATOMS.OR RZ, [UR6+0x14], R3 ;  /* 0x00001403ffff798c */ /* 0x0005e8000b000006 */
[----:B------:R2:W-:Y:S01]  /*4640*/  ATOMS.OR RZ, [UR6+0x18], R5 ;  /* 0x00001805ffff798c */ /* 0x0005e2000b000006 */
[----:B------:R-:W-:Y:S03]  /*4650*/  SYNCS.ARRIVE.TRANS64.RED.A1T0 RZ, [UR7], RZ ;  /* 0x000000ffffff79a7 */ /* 0x000fe60008100407 */
[----:B------:R2:W-:Y:S01]  /*4660*/  ATOMS.XOR RZ, [UR6+0x10], R2 ;  /* 0x00001002ffff798c */ /* 0x0005e2000b800006 */
[----:B------:R-:W-:Y:S05]  /*4670*/  BRA `(.L_x_93) ;  /* 0x0000000000107947 */ /* 0x000fea0003800000 */
.L_x_86:
[----:B------:R-:W-:-:S05]  /*4680*/  MOV R2, 0xffffffff ;  /* 0xffffffff00027802 */ /* 0x000fca0000000f00 */
[----:B------:R1:W-:Y:S02]  /*4690*/  STS [UR37+0x310], R2 ;  /* 0x00031002ff007988 */ /* 0x0003e40008000825 */
[----:B-1----:R-:W-:Y:S02]  /*46a0*/  MOV R2, 0x46c0 ;  /* 0x000046c000027802 */ /* 0x002fe40000000f00 */
[----:B-----5:R-:W-:Y:S05]  /*46b0*/  CALL.REL.NOINC `($__internal_1_$__cuda_sm10x_tcgen05_guardrail_trap_phase_invalid_during_alloc) ;  /* 0x0000007c00787944 */ /* 0x020fea0003c00000 */
.L_x_93:
[----:B------:R-:W-:Y:S05]  /*46c0*/  WARPSYNC.ALL ;  /* 0x0000000000007948 */ /* 0x000fea0003800000 */
[----:B------:R-:W3:Y:S01]  /*46d0*/  S2UR UR8, SR_CgaCtaId ;  /* 0x00000000000879c3 */ /* 0x000ee20000008800 */
[----:B------:R-:W-:Y:S01]  /*46e0*/  UMOV UR6, 0x400 ;  /* 0x0000040000067882 */ /* 0x000fe20000000000 */
[----:B------:R-:W-:-:S06]  /*46f0*/  NOP ;  /* 0x0000000000007918 */ /* 0x000fcc0000000000 */
[----:B------:R-:W-:Y:S06]  /*4700*/  BAR.ARV 0x6, 0xa0 ;  /* 0x0182800000007b1d */ /* 0x000fec0000002000 */
[----:B------:R-:W-:Y:S01]  /*4710*/  LOP3.LUT R0, R0, 0xffff, RZ, 0xc0, !PT ;  /* 0x0000ffff00007812 */ /* 0x000fe200078ec0ff */
[----:B-1----:R-:W-:Y:S01]  /*4720*/  IMAD.MOV.U32 R9, RZ, RZ, 0x1 ;  /* 0x00000001ff097424 */ /* 0x002fe200078e00ff */
[----:B------:R-:W-:Y:S01]  /*4730*/  LOP3.LUT R8, R8, 0xffff, RZ, 0xc0, !PT ;  /* 0x0000ffff08087812 */ /* 0x000fe200078ec0ff */
[----:B------:R-:W-:Y:S01]  /*4740*/  UMOV UR22, URZ ;  /* 0x000000ff00167c82 */ /* 0x000fe20008000000 */
[----:B------:R-:W-:Y:S01]  /*4750*/  R2UR UR12, R0 ;  /* 0x00000000000c72ca */ /* 0x000fe200000e0000 */
[----:B------:R-:W-:Y:S01]  /*4760*/  UMOV UR21, URZ ;  /* 0x000000ff00157c82 */ /* 0x000fe20008000000 */
[----:B------:R-:W-:Y:S01]  /*4770*/  R2UR UR13, R8 ;  /* 0x00000000080d72ca */ /* 0x000fe200000e0000 */
[----:B------:R-:W-:Y:S01]  /*4780*/  IMAD.MOV.U32 R8, RZ, RZ, RZ ;  /* 0x000000ffff087224 */ /* 0x000fe200078e00ff */
[----:B------:R-:W-:-:S02]  /*4790*/  UISETP.NE.AND UP2, UPT, UR5, URZ, UPT ;  /* 0x000000ff0500728c */ /* 0x000fc4000bf45270 */
[----:B---3--:R-:W-:Y:S01]  /*47a0*/  ULEA UR8, UR8, UR6, 0x18 ;  /* 0x0000000608087291 */ /* 0x008fe2000f8ec0ff */
[----:B------:R-:W1:Y:S03]  /*47b0*/  LDCU UR6, c[0x0][0x38c] ;  /* 0x00007180ff0677ac */ /* 0x000e660008000800 */
[----:B------:R-:W-:Y:S02]  /*47c0*/  UIADD3 UR14, UPT, UPT, UR8, 0x6500, URZ ;  /* 0x00006500080e7890 */ /* 0x000fe4000fffe0ff */
[----:B------:R-:W-:-:S03]  /*47d0*/  UIADD3 UR15, UPT, UPT, UR8, 0x16d00, URZ ;  /* 0x00016d00080f7890 */ /* 0x000fc6000fffe0ff */
[----:B--2---:R-:W2:Y:S01]  /*47e0*/  LDS R2, [UR8+0x310] ;  /* 0x00031008ff027984 */ /* 0x004ea20008000800 */
[----:B------:R-:W-:Y:S02]  /*47f0*/  USHF.R.U32.HI UR14, URZ, 0x4, UR14 ;  /* 0x00000004ff0e7899 */ /* 0x000fe4000801160e */
[----:B------:R-:W-:Y:S02]  /*4800*/  USHF.R.U32.HI UR15, URZ, 0x4, UR15 ;  /* 0x00000004ff0f7899 */ /* 0x000fe4000801160f */
[----:B------:R-:W-:Y:S02]  /*4810*/  ULOP3.LUT UR14, UR14, 0x3fff, URZ, 0xc0, !UPT ;  /* 0x00003fff0e0e7892 */ /* 0x000fe4000f8ec0ff */
[----:B------:R-:W-:Y:S02]  /*4820*/  ULOP3.LUT UR15, UR15, 0x3fff, URZ, 0xc0, !UPT ;  /* 0x00003fff0f0f7892 */ /* 0x000fe4000f8ec0ff */
[----:B------:R-:W-:Y:S02]  /*4830*/  ULOP3.LUT UR14, UR14, 0x10000, URZ, 0xfc, !UPT ;  /* 0x000100000e0e7892 */ /* 0x000fe4000f8efcff */
[----:B-1----:R-:W-:-:S02]  /*4840*/  UIADD3 UR6, UPT, UPT, UR6, 0x1f, URZ ;  /* 0x0000001f06067890 */ /* 0x002fc4000fffe0ff */
[----:B------:R-:W-:Y:S02]  /*4850*/  ULOP3.LUT UR15, UR15, 0x10000, URZ, 0xfc, !UPT ;  /* 0x000100000f0f7892 */ /* 0x000fe4000f8efcff */
[----:B------:R-:W-:Y:S01]  /*4860*/  USHF.R.S32.HI UR7, URZ, 0x1f, UR6 ;  /* 0x0000001fff077899 */ /* 0x000fe20008011406 */
[----:B------:R-:W-:Y:S01]  /*4870*/  UMOV UR20, URZ ;  /* 0x000000ff00147c82 */ /* 0x000fe20008000000 */
[----:B------:R-:W-:Y:S02]  /*4880*/  UMOV UR26, 0x0 ;  /* 0x00000000001a7882 */ /* 0x000fe40000000000 */
[----:B------:R-:W-:Y:S01]  /*4890*/  ULEA.HI UR7, UR7, UR6, URZ, 0x5 ;  /* 0x0000000607077291 */ /* 0x000fe2000f8f28ff */
[----:B------:R-:W-:-:S03]  /*48a0*/  UMOV UR27, 0x8400490 ;  /* 0x08400490001b7882 */ /* 0x000fc60000000000 */
[----:B------:R-:W-:-:S04]  /*48b0*/  USHF.R.S32.HI UR7, URZ, 0x5, UR7 ;  /* 0x00000005ff077899 */ /* 0x000fc80008011407 */
[----:B------:R-:W-:-:S04]  /*48c0*/  UISETP.LT.AND UP0, UPT, UR7, 0x1, UPT ;  /* 0x000000010700788c */ /* 0x000fc8000bf01270 */
[----:B------:R-:W-:Y:S01]  /*48d0*/  USEL UR23, UR7, 0x1, !UP0 ;  /* 0x0000000107177887 */ /* 0x000fe2000c000000 */
[----:B--2---:R-:W-:Y:S02]  /*48e0*/  R2UR UR24, R2 ;  /* 0x00000000021872ca */ /* 0x004fe400000e0000 */
[----:B------:R-:W-:-:S13]  /*48f0*/  CS2R R2, SRZ ;  /* 0x0000000000027805 */ /* 0x000fda000001ff00 */
.L_x_104:
[C---:B------:R-:W-:Y:S02]  /*4900*/  LEA R0, R8.reuse, UR8, 0x3 ;  /* 0x0000000808007c11 */ /* 0x040fe4000f8e18ff */
[----:B------:R-:W-:Y:S02]  /*4910*/  SHF.L.U32 R4, R3, 0x1f, RZ ;  /* 0x0000001f03047819 */ /* 0x000fe400000006ff */
[----:B------:R-:W-:Y:S02]  /*4920*/  LEA R5, R8, UR8, 0x4 ;  /* 0x0000000808057c11 */ /* 0x000fe4000f8e20ff */
[----:B------:R-:W1:Y:S02]  /*4930*/  SYNCS.PHASECHK.TRANS64.TRYWAIT P0, [R0+URZ+0x260], R4 ;  /* 0x00026004000075a7 */ /* 0x000e6400080011ff */
[----:B-1-34-:R-:W-:Y:S05]  /*4940*/  @!P0 BRA `(.L_x_97) ;  /* 0x0000007000d88947 */ /* 0x01afea0003800000 */
.L_x_249:
[----:B-1----:R-:W1:Y:S01]  /*4950*/  LDS.128 R4, [R5+0x2f0] ;  /* 0x0002f00005047984 */ /* 0x002e620000000c00 */
[----:B------:R-:W-:Y:S02]  /*4960*/  VIADD R0, R0, 0x270 ;  /* 0x0000027000007836 */ /* 0x000fe40000000000 */
[----:B------:R-:W-:Y:S01]  /*4970*/  VIADD R8, R8, 0x1 ;  /* 0x0000000108087836 */ /* 0x000fe20000000000 */
[----:B------:R-:W-:Y:S01]  /*4980*/  @!PT LDS RZ, [RZ] ;  /* 0x00000000fffff984 */ /* 0x000fe20000000800 */
[----:B------:R-:W-:Y:S01]  /*4990*/  @!PT LDS RZ, [RZ] ;  /* 0x00000000fffff984 */ /* 0x000fe20000000800 */
[----:B------:R-:W-:Y:S01]  /*49a0*/  @!PT LDS RZ, [RZ] ;  /* 0x00000000fffff984 */ /* 0x000fe20000000800 */
[----:B------:R-:W-:Y:S01]  /*49b0*/  @!PT LDS RZ, [RZ] ;  /* 0x00000000fffff984 */ /* 0x000fe20000000800 */
[----:B------:R2:W-:Y:S06]  /*49c0*/  MEMBAR.ALL.CTA ;  /* 0x0000000000007992 */ /* 0x0005ec0000008000 */
[----:B--2---:R-:W2:Y:S01]  /*49d0*/  FENCE.VIEW.ASYNC.S ;  /* 0x00000000000073c6 */ /* 0x004ea20000000000 */
[----:B------:R-:W-:-:S04]  /*49e0*/  PRMT R0, RZ, 0x654, R0 ;  /* 0x00000654ff007816 */ /* 0x000fc80000000000 */
[----:B--2---:R2:W-:Y:S01]  /*49f0*/  SYNCS.ARRIVE.TRANS64.RED.A1T0 RZ, [R0+URZ], RZ ;  /* 0x000000ff00ff79a7 */ /* 0x0045e200081004ff */
[----:B-1----:R-:W-:Y:S01]  /*4a00*/  LOP3.LUT P1, RZ, R6, 0x1, RZ, 0xc0, !PT ;  /* 0x0000000106ff7812 */ /* 0x002fe2000782c0ff */
[----:B--2---:R-:W-:-:S12]  /*4a10*/  BRA.U UP2, `(.L_x_98) ;  /* 0x0000000102cc7547 */ /* 0x004fd8000b800000 */
[----:B------:R-:W1:Y:S01]  /*4a20*/  LDCU UR6, c[0x0][0x38c] ;  /* 0x00007180ff0677ac */ /* 0x000e620008000800 */
[----:B------:R-:W-:Y:S02]  /*4a30*/  PLOP3.LUT P2, PT, PT, PT, PT, 0x80, 0x8 ;  /* 0x000000000008781c */ /* 0x000fe40003f4f070 */
[----:B------:R-:W-:Y:S01]  /*4a40*/  SHF.L.U32 R4, R9, 0x1f, RZ ;  /* 0x0000001f09047819 */ /* 0x000fe200000006ff */
[----:B------:R-:W-:Y:S02]  /*4a50*/  ULEA UR11, UR22, UR8, 0x3 ;  /* 0x00000008160b7291 */ /* 0x000fe4000f8e18ff */
[----:B-1----:R-:W-:-:S06]  /*4a60*/  UISETP.GE.AND UP0, UPT, UR6, 0x1, UPT ;  /* 0x000000010600788c */ /* 0x002fcc000bf06270 */
[----:B------:R-:W-:-:S05]  /*4a70*/  PLOP3.LUT P0, PT, PT, PT, UP0, 0x80, 0x8 ;  /* 0x000000000008781c */ /* 0x000fca0003f0f008 */
[----:B------:R-:W-:-:S08]  /*4a80*/  @UP0 ULEA UR6, UR21, UR8, 0x3 ;  /* 0x0000000815060291 */ /* 0x000fd0000f8e18ff */
[----:B------:R-:W-:-:S04]  /*4a90*/  @P0 SHF.L.U32 R0, R2, 0x1f, RZ ;  /* 0x0000001f02000819 */ /* 0x000fc800000006ff */
[----:B------:R1:W2:Y:S01]  /*4aa0*/  @P0 SYNCS.PHASECHK.TRANS64.TRYWAIT P2, [UR6], R0 ;  /* 0x00000000ff0005a7 */ /* 0x0002a20008041106 */
[----:B------:R-:W3:Y:S02]  /*4ab0*/  SYNCS.PHASECHK.TRANS64.TRYWAIT P0, [UR11+0x2a0], R4 ;  /* 0x0002a004ff0075a7 */ /* 0x000ee4000800110b */
[----:B-123--:R-:W-:Y:S05]  /*4ac0*/  @!P0 BRA `(.L_x_99) ;  /* 0x00000070008c8947 */ /* 0x00efea0003800000 */
.L_x_251:
[----:B------:R-:W-:Y:S01]  /*4ad0*/  UMOV UR19, UR20 ;  /* 0x0000001400137c82 */ /* 0x000fe20008000000 */
[----:B------:R-:W-:Y:S05]  /*4ae0*/  BRA.U !UP0, `(.L_x_100) ;  /* 0x0000000108887547 */ /* 0x000fea000b800000 */
[----:B------:R-:W-:Y:S02]  /*4af0*/  UIADD3 UR19, UPT, UPT, UR23, UR20, URZ ;  /* 0x0000001417137290 */ /* 0x000fe4000fffe0ff */
[----:B------:R-:W-:Y:S02]  /*4b00*/  ULEA UR10, UR22, UR24, 0x7 ;  /* 0x00000018160a7291 */ /* 0x000fe4000f8e38ff */
[----:B------:R-:W-:Y:S01]  /*4b10*/  UPLOP3.LUT UP3, UPT, UPT, UPT, UPT, 0x40, 0x4 ;  /* 0x000000000004789c */ /* 0x000fe20003f6e870 */
[----:B------:R-:W-:Y:S01]  /*4b20*/  UMOV UR18, UR7 ;  /* 0x0000000700127c82 */ /* 0x000fe20008000000 */
[----:B------:R-:W-:-:S09]  /*4b30*/  UMOV UR17, UR21 ;  /* 0x0000001500117c82 */ /* 0x000fd20008000000 */
.L_x_103:
[----:B--2---:R-:W-:Y:S01]  /*4b40*/  ULEA UR9, UR17, UR8, 0x3 ;  /* 0x0000000811097291 */ /* 0x004fe2000f8e18ff */
[----:B---3--:R-:W-:Y:S11]  /*4b50*/  @P2 BRA `(.L_x_101) ;  /* 0x00000000000c2947 */ /* 0x008ff60003800000 */
[----:B-1----:R-:W-:Y:S04]  /*4b60*/  SHF.L.U32 R4, R2, 0x1f, RZ ;  /* 0x0000001f02047819 */ /* 0x002fe800000006ff */
[----:B------:R-:W1:Y:S02]  /*4b70*/  SYNCS.PHASECHK.TRANS64.TRYWAIT P0, [UR9], R4 ;  /* 0x00000004ff0075a7 */ /* 0x000e640008001109 */
[----:B-1----:R-:W-:Y:S05]  /*4b80*/  @!P0 BRA `(.L_x_102) ;  /* 0x0000007000748947 */ /* 0x002fea0003800000 */
.L_x_101:
[----:B------:R-:W-:Y:S01]  /*4b90*/  UISETP.NE.AND UP0, UPT, UR18, 0x1, UPT ;  /* 0x000000011200788c */ /* 0x000fe2000bf05270 */
[----:B------:R-:W-:Y:S01]  /*4ba0*/  PLOP3.LUT P2, PT, PT, PT, PT, 0x80, 0x8 ;  /* 0x000000000008781c */ /* 0x000fe20003f4f070 */
[----:B------:R-:W-:Y:S02]  /*4bb0*/  UIADD3 UR21, UPT, UPT, UR17, 0x1, URZ ;  /* 0x0000000111157890 */ /* 0x000fe4000fffe0ff */
[----:B------:R-:W-:Y:S02]  /*4bc0*/  ULEA UR28, UR17, UR15, 0x8 ;  /* 0x0000000f111c7291 */ /* 0x000fe4000f8e40ff */
[----:B------:R-:W-:Y:S01]  /*4bd0*/  UISETP.NE.AND UP1, UPT, UR21, 0x21, UPT ;  /* 0x000000211500788c */ /* 0x000fe2000bf25270 */
[----:B------:R-:W-:Y:S01]  /*4be0*/  PLOP3.LUT P0, PT, PT, PT, UP0, 0x80, 0x8 ;  /* 0x000000000008781c */ /* 0x000fe20003f0f008 */
[----:B------:R-:W-:Y:S02]  /*4bf0*/  ULEA UR30, UR17, UR14, 0x7 ;  /* 0x0000000e111e7291 */ /* 0x000fe4000f8e38ff */
[----:B------:R-:W-:Y:S02]  /*4c00*/  USEL UR16, URZ, 0x1, UP1 ;  /* 0x00000001ff107887 */ /* 0x000fe40008800000 */
[----:B------:R-:W-:Y:S02]  /*4c10*/  USEL UR21, UR21, URZ, UP1 ;  /* 0x000000ff15157287 */ /* 0x000fe40008800000 */
[----:B------:R-:W-:Y:S02]  /*4c20*/  UIADD3 UR9, UPT, UPT, UR9, 0x108, URZ ;  /* 0x0000010809097890 */ /* 0x000fe4000fffe0ff */
[----:B------:R-:W-:Y:S01]  /*4c30*/  @UP0 ULEA UR6, UR21, UR8, 0x3 ;  /* 0x0000000815060291 */ /* 0x000fe2000f8e18ff */
[----:B------:R-:W-:Y:S01]  /*4c40*/  LOP3.LUT R2, R2, UR16, RZ, 0x3c, !PT ;  /* 0x0000001002027c12 */ /* 0x000fe2000f8e3cff */
[----:B------:R-:W-:Y:S01]  /*4c50*/  UMOV UR29, 0xc0004010 ;  /* 0xc0004010001d7882 */ /* 0x000fe20000000000 */
[----:B------:R-:W-:Y:S01]  /*4c60*/  UMOV UR31, 0xc0004010 ;  /* 0xc0004010001f7882 */ /* 0x000fe20000000000 */
[----:B------:R-:W-:Y:S01]  /*4c70*/  UIADD3 UR20, UPT, UPT, UR20, 0x1, URZ ;  /* 0x0000000114147890 */ /* 0x000fe2000fffe0ff */
[----:B-1----:R-:W-:Y:S01]  /*4c80*/  @P0 SHF.L.U32 R0, R2, 0x1f, RZ ;  /* 0x0000001f02000819 */ /* 0x002fe200000006ff */
[----:B------:R-:W-:Y:S02]  /*4c90*/  UIADD3 UR18, UPT, UPT, UR18, -0x1, URZ ;  /* 0xffffffff12127890 */ /* 0x000fe4000fffe0ff */
[----:B------:R-:W-:Y:S01]  /*4ca0*/  UISETP.NE.AND UP0, UPT, UR20, UR19, UPT ;  /* 0x000000131400728c */ /* 0x000fe2000bf05270 */
[----:B------:R2:W3:Y:S01]  /*4cb0*/  @P0 SYNCS.PHASECHK.TRANS64.TRYWAIT P2, [UR6], R0 ;  /* 0x00000000ff0005a7 */ /* 0x0004e20008041106 */
[----:B------:R2:W-:Y:S01]  /*4cc0*/  UTCQMMA.2CTA gdesc[UR30], gdesc[UR28], tmem[UR10], tmem[UR26], idesc[UR27], UP3 ;  /* 0x00ff1a1c1e0075ea */ /* 0x0005e20009a0030a */
[----:B------:R-:W-:Y:S01]  /*4cd0*/  UPLOP3.LUT UP3, UPT, UPT, UPT, UPT, 0x80, 0x8 ;  /* 0x000000000008789c */ /* 0x000fe20003f6f070 */
[----:B------:R2:W-:Y:S01]  /*4ce0*/  UTCBAR.2CTA.MULTICAST [UR9], URZ, UR13 ;  /* 0x000000ff090073e9 */ /* 0x0005e2000820080d */
[----:B------:R-:W-:Y:S04]  /*4cf0*/  UMOV UR17, UR21 ;  /* 0x0000001500117c82 */ /* 0x000fe80008000000 */
[----:B------:R-:W-:Y:S05]  /*4d00*/  BRA.U UP0, `(.L_x_103) ;  /* 0xfffffffd008c7547 */ /* 0x000fea000b83ffff */
.L_x_100:
[----:B------:R-:W-:Y:S01]  /*4d10*/  UIADD3 UR11, UPT, UPT, UR11, 0x280, URZ ;  /* 0x000002800b0b7890 */ /* 0x000fe2000fffe0ff */
[----:B------:R-:W-:-:S08]  /*4d20*/  UMOV UR20, UR19 ;  /* 0x0000001300147c82 */ /* 0x000fd00008000000 */
[----:B------:R4:W-:Y:S01]  /*4d30*/  UTCBAR.2CTA.MULTICAST [UR11], URZ, UR12 ;  /* 0x000000ff0b0073e9 */ /* 0x0009e2000820080c */
[----:B------:R-:W-:Y:S02]  /*4d40*/  NOP ;  /* 0x0000000000007918 */ /* 0x000fe40000000000 */
.L_x_98:
[----:B------:R-:W-:Y:S01]  /*4d50*/  UIADD3 UR22, UPT, UPT, UR22, 0x1, URZ ;  /* 0x0000000116167890 */ /* 0x000fe2000fffe0ff */
[----:B------:R-:W-:-:S03]  /*4d60*/  ISETP.NE.AND P0, PT, R8, 0x2, PT ;  /* 0x000000020800780c */ /* 0x000fc60003f05270 */
[----:B------:R-:W-:Y:S01]  /*4d70*/  UISETP.NE.AND UP0, UPT, UR22, 0x4, UPT ;  /* 0x000000041600788c */ /* 0x000fe2000bf05270 */
[----:B-12---:R-:W-:Y:S02]  /*4d80*/  SEL R0, RZ, 0x1, P0 ;  /* 0x00000001ff007807 */ /* 0x006fe40000000000 */
[----:B------:R-:W-:Y:S01]  /*4d90*/  SEL R8, R8, RZ, P0 ;  /* 0x000000ff08087207 */ /* 0x000fe20000000000 */
[----:B------:R-:W-:Y:S01]  /*4da0*/  USEL UR6, URZ, 0x1, UP0 ;  /* 0x00000001ff067887 */ /* 0x000fe20008000000 */
[----:B------:R-:W-:Y:S01]  /*4db0*/  LOP3.LUT R3, R3, R0, RZ, 0x3c, !PT ;  /* 0x0000000003037212 */ /* 0x000fe200078e3cff */
[----:B------:R-:W-:-:S04]  /*4dc0*/  USEL UR22, UR22, URZ, UP0 ;  /* 0x000000ff16167287 */ /* 0x000fc80008000000 */
[----:B------:R-:W-:Y:S01]  /*4dd0*/  LOP3.LUT R9, R9, UR6, RZ, 0x3c, !PT ;  /* 0x0000000609097c12 */ /* 0x000fe2000f8e3cff */
[----:B------:R-:W-:Y:S07]  /*4de0*/  @P1 BRA `(.L_x_104) ;  /* 0xfffffff800c41947 */ /* 0x000fee000383ffff */
[----:B------:R-:W1:Y:S01]  /*4df0*/  S2UR UR6, SR_CgaCtaId ;  /* 0x00000000000679c3 */ /* 0x000e620000008800 */
[----:B------:R-:W-:Y:S01]  /*4e00*/  ELECT P0, URZ, PT ;  /* 0x0000000000ff782f */ /* 0x000fe20003800000 */
[----:B------:R-:W-:Y:S01]  /*4e10*/  HFMA2 R0, -RZ, RZ, 0, 5.9604644775390625e-08 ;  /* 0x00000001ff007431 */ /* 0x000fe200000001ff */
[----:B------:R-:W-:-:S05]  /*4e20*/  UMOV UR7, 0x40 ;  /* 0x0000004000077882 */ /* 0x000fca0000000000 */
[----:B------:R-:W-:Y:S01]  /*4e30*/  UVIRTCOUNT.DEALLOC.SMPOOL 0x80 ;  /* 0x000000800000784c */ /* 0x000fe20000000000 */
[----:B------:R-:W-:Y:S02]  /*4e40*/  UISETP.NE.AND UP0, UPT, UR5, URZ, UPT ;  /* 0x000000ff0500728c */ /* 0x000fe4000bf05270 */
[----:B-1----:R-:W-:-:S09]  /*4e50*/  ULEA UR6, UR6, UR7, 0x18 ;  /* 0x0000000706067291 */ /* 0x002fd2000f8ec0ff */
[----:B------:R1:W-:Y:S01]  /*4e60*/  @P0 STS.U8 [UR6+0x1c], R0 ;  /* 0x00001c00ff000988 */ /* 0x0003e20008000006 */
[----:B------:R-:W-:Y:S05]  /*4e70*/  BRA.U UP0, `(.L_x_105) ;  /* 0x0000000100a07547 */ /* 0x000fea000b800000 */
[----:B------:R-:W-:Y:S01]  /*4e80*/  UIADD3 UR5, UPT, UPT, UR8, 0x2a0, URZ ;  /* 0x000002a008057890 */ /* 0x000fe2000fffe0ff */
[----:B------:R-:W-:-:S03]  /*4e90*/  SHF.L.U32 R2, R9, 0x1f, RZ ;  /* 0x0000001f09027819 */ /* 0x000fc600000006ff */
[----:B------:R-:W-:-:S09]  /*4ea0*/  ULEA UR7, UR22, UR5, 0x3 ;  /* 0x0000000516077291 */ /* 0x000fd2000f8e18ff */
[----:B------:R-:W2:Y:S02]  /*4eb0*/  SYNCS.PHASECHK.TRANS64.TRYWAIT P0, [UR7], R2 ;  /* 0x00000002ff0075a7 */ /* 0x000ea40008001107 */
[----:B--2---:R-:W-:Y:S05]  /*4ec0*/  @!P0 BRA `(.L_x_106) ;  /* 0x0000006c00bc8947 */ /* 0x004fea0003800000 */
.L_x_254:
        /* <DEDUP_REMOVED lines=9> */
.L_x_256:
        /* <DEDUP_REMOVED lines=9> */
.L_x_258:
[----:B------:R-:W-:-:S04]  /*4ff0*/  UIADD3 UR9, UPT, UPT, UR9, 0x1, URZ ;  /* 0x0000000109097890 */ /* 0x000fc8000fffe0ff */
[----:B------:R-:W-:-:S04]  /*5000*/  UISETP.NE.AND UP1, UPT, UR9, 0x4, UPT ;  /* 0x000000040900788c */ /* 0x000fc8000bf25270 */
[----:B------:R-:W-:Y:S02]  /*5010*/  USEL UR7, URZ, 0x1, UP1 ;  /* 0x00000001ff077887 */ /* 0x000fe40008800000 */
[----:B------:R-:W-:-:S04]  /*5020*/  USEL UR9, UR9, URZ, UP1 ;  /* 0x000000ff09097287 */ /* 0x000fc80008800000 */
[----:B------:R-:W-:Y:S01]  /*5030*/  ULEA UR9, UR9, UR5, 0x3 ;  /* 0x0000000509097291 */ /* 0x000fe2000f8e18ff */
[----:B------:R-:W-:-:S04]  /*5040*/  LOP3.LUT R2, R2, UR7, RZ, 0x3c, !PT ;  /* 0x0000000702027c12 */ /* 0x000fc8000f8e3cff */
[----:B------:R-:W-:Y:S01]  /*5050*/  SHF.L.U32 R2, R2, 0x1f, RZ ;  /* 0x0000001f02027819 */ /* 0x000fe200000006ff */
[----:B-1----:R-:W-:-:S04]  /*5060*/  IMAD.U32 R0, RZ, RZ, UR9 ;  /* 0x00000009ff007e24 */ /* 0x002fc8000f8e00ff */
[----:B------:R1:W2:Y:S03]  /*5070*/  SYNCS.PHASECHK.TRANS64.TRYWAIT P0, [R0+URZ], R2 ;  /* 0x00000002000075a7 */ /* 0x0002a600080011ff */
[----:B--2---:R-:W-:Y:S05]  /*5080*/  @!P0 NANOSLEEP.SYNCS 0x989680 ;  /* 0x009896800000895d */ /* 0x004fea0003900000 */
[----:B------:R-:W2:Y:S02]  /*5090*/  @!P0 SYNCS.PHASECHK.TRANS64 P0, [R0+URZ], R2 ;  /* 0x00000002000085a7 */ /* 0x000ea400080010ff */
[----:B--2---:R-:W-:Y:S05]  /*50a0*/  @P0 BRA `(.L_x_109) ;  /* 0x0000000000200947 */ /* 0x004fea0003800000 */
.L_x_110:
[----:B--2---:R2:W1:Y:S02]  /*50b0*/  SYNCS.PHASECHK.TRANS64.TRYWAIT P0, [R0+URZ], R2 ;  /* 0x00000002000075a7 */ /* 0x00446400080011ff */
[----:B-1----:R-:W-:Y:S05]  /*50c0*/  @!P0 NANOSLEEP.SYNCS 0x989680 ;  /* 0x009896800000895d */ /* 0x002fea0003900000 */
[----:B------:R-:W1:Y:S02]  /*50d0*/  @!P0 SYNCS.PHASECHK.TRANS64 P0, [R0+URZ], R2 ;  /* 0x00000002000085a7 */ /* 0x000e6400080010ff */
[----:B-1----:R-:W-:Y:S05]  /*50e0*/  @!P0 BRA `(.L_x_110) ;  /* 0xfffffffc00f08947 */ /* 0x002fea000383ffff */
[----:B------:R-:W-:Y:S05]  /*50f0*/  BRA `(.L_x_109) ;  /* 0x00000000000c7947 */ /* 0x000fea0003800000 */
.L_x_105:
[----:B------:R-:W-:-:S04]  /*5100*/  UIADD3 UR5, UPT, UPT, UR8, 0x2e0, URZ ;  /* 0x000002e008057890 */ /* 0x000fc8000fffe0ff */
[----:B------:R-:W-:-:S09]  /*5110*/  UPRMT UR5, UR4, 0x654, UR5 ;  /* 0x0000065404057896 */ /* 0x000fd20008000005 */
[----:B------:R-:W-:Y:S03]  /*5120*/  SYNCS.ARRIVE.TRANS64.RED.A1T0 RZ, [UR5], RZ ;  /* 0x000000ffffff79a7 */ /* 0x000fe60008100405 */
.L_x_109:
[----:B-12---:R-:W-:Y:S01]  /*5130*/  SHF.L.U32 R2, RZ, 0x1f, RZ ;  /* 0x0000001fff027819 */ /* 0x006fe200000006ff */
[----:B------:R-:W-:Y:S01]  /*5140*/  UIADD3 UR5, UPT, UPT, UR8, 0x2e0, URZ ;  /* 0x000002e008057890 */ /* 0x000fe2000fffe0ff */
[----:B------:R-:W-:Y:S02]  /*5150*/  PLOP3.LUT P0, PT, PT, PT, UP0, 0x80, 0x8 ;  /* 0x000000000008781c */ /* 0x000fe40003f0f008 */
[----:B------:R-:W1:Y:S02]  /*5160*/  SYNCS.PHASECHK.TRANS64.TRYWAIT P1, [UR8+0x2e0], R2 ;  /* 0x0002e002ff0075a7 */ /* 0x000e640008021108 */
[----:B-1----:R-:W-:Y:S09]  /*5170*/  @!P1 BRA `(.L_x_111) ;  /* 0x0000006c00589947 */ /* 0x002ff20003800000 */
.L_x_260:
[----:B------:R-:W-:Y:S01]  /*5180*/  @!UP0 UPRMT UR5, UR4, 0x654, UR5 ;  /* 0x0000065404058896 */ /* 0x000fe20008000005 */
[----:B------:R-:W-:Y:S02]  /*5190*/  UMOV UR8, 0xffff ;  /* 0x0000ffff00087882 */ /* 0x000fe40000000000 */
[----:B------:R-:W-:-:S06]  /*51a0*/  UMOV UR4, 0x1 ;  /* 0x0000000100047882 */ /* 0x000fcc0000000000 */
[----:B------:R-:W-:Y:S01]  /*51b0*/  @!P0 SYNCS.ARRIVE.TRANS64.RED.A1T0 RZ, [UR5], RZ ;  /* 0x000000ffffff89a7 */ /* 0x000fe20008100405 */
[----:B------:R-:W-:Y:S01]  /*51c0*/  NOP ;  /* 0x0000000000007918 */ /* 0x000fe20000000000 */
[----:B-1----:R-:W1:Y:S01]  /*51d0*/  LDS R0, [UR6+0x14] ;  /* 0x00001406ff007984 */ /* 0x002e620008000800 */
[----:B------:R-:W-:-:S04]  /*51e0*/  ULOP3.LUT UR5, UR24, 0xffff, URZ, 0xc0, !UPT ;  /* 0x0000ffff18057892 */ /* 0x000fc8000f8ec0ff */
[----:B------:R-:W-:-:S04]  /*51f0*/  USHF.R.U32.HI UR5, URZ, 0x5, UR5 ;  /* 0x00000005ff057899 */ /* 0x000fc80008011605 */
[----:B------:R-:W-:Y:S02]  /*5200*/  USHF.L.U32 UR8, UR8, UR5, URZ ;  /* 0x0000000508087299 */ /* 0x000fe400080006ff */
[----:B------:R-:W-:-:S04]  /*5210*/  USHF.L.U32 UR4, UR4, UR5, URZ ;  /* 0x0000000504047299 */ /* 0x000fc800080006ff */
[----:B-1----:R-:W-:-:S04]  /*5220*/  LOP3.LUT R0, R0, UR8, RZ, 0xc0, !PT ;  /* 0x0000000800007c12 */ /* 0x002fc8000f8ec0ff */
[----:B------:R-:W-:-:S13]  /*5230*/  ISETP.NE.AND P0, PT, R0, UR8, PT ;  /* 0x0000000800007c0c */ /* 0x000fda000bf05270 */
[----:B------:R-:W-:Y:S05]  /*5240*/  @P0 BRA `(.L_x_112) ;  /* 0x0000000000580947 */ /* 0x000fea0003800000 */
[----:B------:R-:W1:Y:S02]  /*5250*/  LDS R0, [UR6+0x18] ;  /* 0x00001806ff007984 */ /* 0x000e640008000800 */
[----:B-1----:R-:W-:-:S04]  /*5260*/  LOP3.LUT R0, R0, UR4, RZ, 0xc0, !PT ;  /* 0x0000000400007c12 */ /* 0x002fc8000f8ec0ff */
[----:B------:R-:W-:-:S13]  /*5270*/  ISETP.NE.AND P0, PT, R0, UR4, PT ;  /* 0x0000000400007c0c */ /* 0x000fda000bf05270 */
[----:B------:R-:W-:Y:S05]  /*5280*/  @P0 BRA `(.L_x_113) ;  /* 0x00000000003c0947 */ /* 0x000fea0003800000 */
[----:B------:R-:W1:Y:S01]  /*5290*/  S2R R2, SR_LANEID ;  /* 0x0000000000027919 */ /* 0x000e620000000000 */
[----:B------:R-:W-:Y:S01]  /*52a0*/  ULOP3.LUT UR8, URZ, UR8, URZ, 0x33, !UPT ;  /* 0x00000008ff087292 */ /* 0x000fe2000f8e33ff */
[----:B------:R-:W-:Y:S02]  /*52b0*/  VOTEU.ANY UR7, UPT, PT ;  /* 0x0000000000077886 */ /* 0x000fe400038e0100 */
[----:B------:R-:W-:-:S03]  /*52c0*/  UFLO.U32 UR7, UR7 ;  /* 0x00000007000772bd */ /* 0x000fc600080e0000 */
[----:B------:R-:W-:-:S04]  /*52d0*/  IMAD.U32 R0, RZ, RZ, UR8 ;  /* 0x00000008ff007e24 */ /* 0x000fc8000f8e00ff */
[----:B------:R2:W3:Y:S02]  /*52e0*/  REDUX UR5, R0 ;  /* 0x00000000000573c4 */ /* 0x0004e40000000000 */
[----:B------:R1:W-:Y:S02]  /*52f0*/  UTCATOMSWS.AND URZ, UR8 ;  /* 0x0000000800ff79e3 */ /* 0x0003e40008000000 */
[----:B-1----:R-:W-:Y:S02]  /*5300*/  ISETP.EQ.U32.AND P0, PT, R2, UR7, PT ;  /* 0x0000000702007c0c */ /* 0x002fe4000bf02070 */
[----:B--2---:R-:W-:Y:S02]  /*5310*/  LOP3.LUT R0, RZ, UR4, RZ, 0x33, !PT ;  /* 0x00000004ff007c12 */ /* 0x004fe4000f8e33ff */
[----:B---3--:R-:W-:Y:S02]  /*5320*/  MOV R2, UR5 ;  /* 0x0000000500027c02 */ /* 0x008fe40008000f00 */
[----:B------:R-:W1:Y:S07]  /*5330*/  REDUX UR4, R0 ;  /* 0x00000000000473c4 */ /* 0x000e6e0000000000 */
[----:B------:R2:W-:Y:S01]  /*5340*/  @P0 ATOMS.AND RZ, [UR6+0x14], R2 ;  /* 0x00001402ffff098c */ /* 0x0005e2000a800006 */
[----:B-1----:R-:W-:-:S05]  /*5350*/  IMAD.U32 R0, RZ, RZ, UR4 ;  /* 0x00000004ff007e24 */ /* 0x002fca000f8e00ff */
[----:B------:R2:W-:Y:S01]  /*5360*/  @P0 ATOMS.AND RZ, [UR6+0x18], R0 ;  /* 0x00001800ffff098c */ /* 0x0005e2000a800006 */
[----:B------:R-:W-:Y:S05]  /*5370*/  BRA `(.L_x_114) ;  /* 0x0000000000147947 */ /* 0x000fea0003800000 */
.L_x_113:
[----:B------:R-:W-:Y:S02]  /*5380*/  MOV R2, 0x53a0 ;  /* 0x000053a000027802 */ /* 0x000fe40000000f00 */
[----:B---345:R-:W-:Y:S05]  /*5390*/  CALL.REL.NOINC `($__internal_0_$__cuda_sm10x_tcgen05_guardrail_trap_col_being_dealloced_not_returned_by_alloc) ;  /* 0x0000007000347944 */ /* 0x038fea0003c00000 */
[----:B------:R-:W-:Y:S05]  /*53a0*/  BRA `(.L_x_114) ;  /* 0x0000000000087947 */ /* 0x000fea0003800000 */
.L_x_112:
[----:B------:R-:W-:Y:S02]  /*53b0*/  MOV R2, 0x53d0 ;  /* 0x000053d000027802 */ /* 0x000fe40000000f00 */
[----:B---345:R-:W-:Y:S05]  /*53c0*/  CALL.REL.NOINC `($__internal_2_$__cuda_sm10x_tcgen05_guardrail_trap_unallocated_columns_being_dealloced) ;  /* 0x0000007000407944 */ /* 0x038fea0003c00000 */
.L_x_114:
[----:B------:R-:W-:Y:S01]  /*53d0*/  NOP ;  /* 0x0000000000007918 */ /* 0x000fe20000000000 */
[----:B----4-:R-:W-:Y:S05]  /*53e0*/  EXIT ;  /* 0x000000000000794d */ /* 0x010fea0003800000 */
.L_x_85:
[----:B------:R-:W-:-:S09]  /*53f0*/  UISETP.NE.OR UP5, UPT, UR10, 0x3, !UP5 ;  /* 0x000000030a00788c */ /* 0x000fd2000efa5670 */
[----:B------:R-:W-:Y:S05]  /*5400*/  BRA.U UP5, `(.L_x_115) ;  /* 0x0000001105747547 */ /* 0x000fea000b800000 */
[----:B------:R-:W1:Y:S01]  /*5410*/  LDC R0, c[0x0][0xb30] ;  /* 0x0002cc00ff007b82 */ /* 0x000e620000000800 */
[----:B------:R-:W2:Y:S01]  /*5420*/  LDCU.64 UR8, c[0x0][0x888] ;  /* 0x00011100ff0877ac */ /* 0x000ea20008000a00 */
[----:B------:R-:W-:Y:S02]  /*5430*/  HFMA2 R27, -RZ, RZ, 0, 0 ;  /* 0x00000000ff1b7431 */ /* 0x000fe400000001ff */
[----:B------:R-:W-:Y:S01]  /*5440*/  IMAD.MOV.U32 R29, RZ, RZ, 0x1 ;  /* 0x00000001ff1d7424 */ /* 0x000fe200078e00ff */
[----:B------:R-:W-:Y:S01]  /*5450*/  MOV R25, 0x1000 ;  /* 0x0000100000197802 */ /* 0x000fe20000000f00 */
[----:B------:R-:W3:Y:S01]  /*5460*/  LDCU.64 UR4, c[0x0][0x890] ;  /* 0x00011200ff0477ac */ /* 0x000ee20008000a00 */
[----:B------:R-:W-:Y:S01]  /*5470*/  IMAD.MOV.U32 R28, RZ, RZ, RZ ;  /* 0x000000ffff1c7224 */ /* 0x000fe200078e00ff */
[----:B------:R-:W4:Y:S01]  /*5480*/  LDC R24, c[0x0][0x370] ;  /* 0x0000dc00ff187b82 */ /* 0x000f220000000800 */
[----:B------:R-:W-:Y:S01]  /*5490*/  UMOV UR7, 0x400 ;  /* 0x0000040000077882 */ /* 0x000fe20000000000 */
[----:B------:R-:W-:-:S02]  /*54a0*/  UPLOP3.LUT UP1, UPT, UPT, UPT, UPT, 0x40, 0x4 ;  /* 0x000000000004789c */ /* 0x000fc40003f2e870 */
[----:B------:R-:W-:-:S04]  /*54b0*/  ULEA UR7, UR37, UR7, 0x18 ;  /* 0x0000000725077291 */ /* 0x000fc8000f8ec0ff */
[----:B------:R-:W4:Y:S01]  /*54c0*/  LDC R3, c[0x0][0xb0c] ;  /* 0x0002c300ff037b82 */ /* 0x000f220000000800 */
[----:B------:R-:W-:Y:S02]  /*54d0*/  UIADD3 UR13, UPT, UPT, UR7, 0x228, URZ ;  /* 0x00000228070d7890 */ /* 0x000fe4000fffe0ff */
[----:B--2---:R-:W-:Y:S02]  /*54e0*/  UISETP.NE.U32.AND UP3, UPT, UR8, URZ, UPT ;  /* 0x000000ff0800728c */ /* 0x004fe4000bf65070 */
[----:B------:R-:W-:Y:S02]  /*54f0*/  UIADD3 UR41, UPT, UPT, UR7, 0x210, URZ ;  /* 0x0000021007297890 */ /* 0x000fe4000fffe0ff */
[----:B---3--:R-:W-:Y:S01]  /*5500*/  UISETP.NE.U32.AND UP4, UPT, UR4, URZ, UPT ;  /* 0x000000ff0400728c */ /* 0x008fe2000bf85070 */
[----:B------:R-:W2:Y:S01]  /*5510*/  LDC R18, c[0x0][0xb20] ;  /* 0x0002c800ff127b82 */ /* 0x000ea20000000800 */
[----:B-1----:R-:W-:Y:S01]  /*5520*/  ISETP.NE.AND P1, PT, R0, 0x1, PT ;  /* 0x000000010000780c */ /* 0x002fe20003f25270 */
[----:B------:R-:W-:-:S02]  /*5530*/  UISETP.NE.AND.EX UP3, UPT, UR9, URZ, UPT, UP3 ;  /* 0x000000ff0900728c */ /* 0x000fc4000bf65330 */
[----:B------:R-:W-:Y:S02]  /*5540*/  UIADD3 UR33, UPT, UPT, UR7, 0x218, URZ ;  /* 0x0000021807217890 */ /* 0x000fe4000fffe0ff */
[----:B------:R-:W-:Y:S02]  /*5550*/  UIADD3 UR25, UPT, UPT, UR7, 0x220, URZ ;  /* 0x0000022007197890 */ /* 0x000fe4000fffe0ff */
[----:B------:R-:W1:Y:S01]  /*5560*/  LDC.64 R30, c[0x0][0x348] ;  /* 0x0000d200ff1e7b82 */ /* 0x000e620000000a00 */
[----:B------:R-:W-:Y:S02]  /*5570*/  UPRMT UR13, UR37, 0x654, UR13 ;  /* 0x00000654250d7896 */ /* 0x000fe4000800000d */
[----:B------:R-:W-:-:S05]  /*5580*/  UISETP.NE.AND.EX UP4, UPT, UR5, URZ, UPT, UP4 ;  /* 0x000000ff0500728c */ /* 0x000fca000bf85340 */
[----:B------:R-:W3:Y:S08]  /*5590*/  LDC.64 R16, c[0x0][0xb10] ;  /* 0x0002c400ff107b82 */ /* 0x000ef00000000a00 */
[----:B------:R-:W1:Y:S08]  /*55a0*/  LDC.64 R6, c[0x0][0xb18] ;  /* 0x0002c600ff067b82 */ /* 0x000e700000000a00 */
[----:B------:R-:W1:Y:S08]  /*55b0*/  LDC.64 R4, c[0x0][0xb28] ;  /* 0x0002ca00ff047b82 */ /* 0x000e700000000a00 */
[----:B--2-4-:R-:W1:Y:S02]  /*55c0*/  LDC R19, c[0x0][0x374] ;  /* 0x0000dd00ff137b82 */ /* 0x014e640000000800 */
.L_x_126:
[C---:B------:R-:W-:Y:S02]  /*55d0*/  LEA R0, R28.reuse, UR7, 0x3 ;  /* 0x000000071c007c11 */ /* 0x040fe4000f8e18ff */
[----:B------:R-:W-:Y:S02]  /*55e0*/  SHF.L.U32 R2, R27, 0x1f, RZ ;  /* 0x0000001f1b027819 */ /* 0x000fe400000006ff */
[----:B------:R-:W-:Y:S02]  /*55f0*/  LEA R20, R28, UR7, 0x4 ;  /* 0x000000071c147c11 */ /* 0x000fe4000f8e20ff */
[----:B--2---:R-:W2:Y:S02]  /*5600*/  SYNCS.PHASECHK.TRANS64.TRYWAIT P0, [R0+URZ+0x260], R2 ;  /* 0x00026002000075a7 */ /* 0x004ea400080011ff */
[----:B--2---:R-:W-:Y:S05]  /*5610*/  @!P0 BRA `(.L_x_116) ;  /* 0x0000006800488947 */ /* 0x004fea0003800000 */
.L_x_261:
[----:B------:R-:W-:Y:S01]  /*5620*/  ISETP.GE.AND P0, PT, R40, 0x1, PT ;  /* 0x000000012800780c */ /* 0x000fe20003f06270 */
[----:B------:R-:W4:Y:S01]  /*5630*/  LDS.128 R20, [R20+0x2f0] ;  /* 0x0002f00014147984 */ /* 0x000f220000000c00 */
[----:B--2---:R-:W-:Y:S01]  /*5640*/  VIADD R0, R0, 0x270 ;  /* 0x0000027000007836 */ /* 0x004fe20000000000 */
[----:B------:R-:W-:Y:S01]  /*5650*/  @!PT LDS RZ, [RZ] ;  /* 0x00000000fffff984 */ /* 0x000fe20000000800 */
[----:B------:R-:W-:Y:S01]  /*5660*/  @!PT LDS RZ, [RZ] ;  /* 0x00000000fffff984 */ /* 0x000fe20000000800 */
[----:B------:R-:W-:Y:S01]  /*5670*/  @!PT LDS RZ, [RZ] ;  /* 0x00000000fffff984 */ /* 0x000fe20000000800 */
[----:B------:R-:W-:Y:S01]  /*5680*/  @!PT LDS RZ, [RZ] ;  /* 0x00000000fffff984 */ /* 0x000fe20000000800 */
[----:B------:R2:W-:Y:S06]  /*5690*/  MEMBAR.ALL.CTA ;  /* 0x0000000000007992 */ /* 0x0005ec0000008000 */
[----:B--2---:R-:W2:Y:S01]  /*56a0*/  FENCE.VIEW.ASYNC.S ;  /* 0x00000000000073c6 */ /* 0x004ea20000000000 */
[----:B------:R-:W-:Y:S04]  /*56b0*/  PRMT R0, RZ, 0x654, R0 ;  /* 0x00000654ff007816 */ /* 0x000fe80000000000 */
[----:B--2---:R2:W-:Y:S01]  /*56c0*/  SYNCS.ARRIVE.TRANS64.RED.A1T0 RZ, [R0+URZ], RZ ;  /* 0x000000ff00ff79a7 */ /* 0x0045e200081004ff */
[----:B----4-:R-:W-:Y:S11]  /*56d0*/  LOP3.LUT P3, RZ, R22, 0x1, RZ, 0xc0, !PT ;  /* 0x0000000116ff7812 */ /* 0x010ff6000786c0ff */
[----:B------:R-:W-:Y:S02]  /*56e0*/  @!UPT UIADD3 URZ, UPT, UPT, URZ, URZ, URZ ;  /* 0x000000fffffff290 */ /* 0x000fe4000fffe0ff */
[----:B------:R-:W-:Y:S02]  /*56f0*/  @P3 MOV R11, R20 ;  /* 0x00000014000b3202 */ /* 0x000fe40000000f00 */
[----:B------:R-:W-:Y:S01]  /*5700*/  @P3 LOP3.LUT R10, R21, 0xffff, RZ, 0xc0, !PT ;  /* 0x0000ffff150a3812 */ /* 0x000fe200078ec0ff */
[----:B--2---:R-:W-:Y:S06]  /*5710*/  @!P0 BRA `(.L_x_117) ;  /* 0x0000000000a48947 */ /* 0x004fec0003800000 */
[-C--:B-1----:R-:W-:Y:S01]  /*5720*/  IMAD.HI.U32 R0, R19, R7.reuse, RZ ;  /* 0x0000000713007227 */ /* 0x082fe200078e00ff */
[----:B------:R-:W-:Y:S02]  /*5730*/  ISETP.NE.AND P0, PT, R6, 0x1, PT ;  /* 0x000000010600780c */ /* 0x000fe40003f05270 */
[----:B------:R-:W-:Y:S01]  /*5740*/  ISETP.NE.AND P2, PT, R40, 0x1, PT ;  /* 0x000000012800780c */ /* 0x000fe20003f45270 */
[----:B---3--:R-:W-:Y:S01]  /*5750*/  IMAD.HI.U32 R9, R24, R16, RZ ;  /* 0x0000001018097227 */ /* 0x008fe200078e00ff */
[----:B------:R-:W-:Y:S02]  /*5760*/  SHF.R.U32.HI R0, RZ, R18, R0 ;  /* 0x00000012ff007219 */ /* 0x000fe40000011600 */
[----:B------:R-:W-:Y:S01]  /*5770*/  ISETP.NE.AND P4, PT, R3, 0x1, PT ;  /* 0x000000010300780c */ /* 0x000fe20003f85270 */
[----:B------:R-:W-:Y:S01]  /*5780*/  IMAD.HI.U32 R13, R10, R7, RZ ;  /* 0x000000070a0d7227 */ /* 0x000fe200078e00ff */
[----:B------:R-:W-:Y:S02]  /*5790*/  SHF.R.U32.HI R9, RZ, R17, R9 ;  /* 0x00000011ff097219 */ /* 0x000fe40000011609 */
[----:B------:R-:W-:Y:S01]  /*57a0*/  SEL R0, R19, R0, !P0 ;  /* 0x0000000013007207 */ /* 0x000fe20004000000 */
[----:B------:R-:W-:Y:S01]  /*57b0*/  IMAD.HI.U32 R12, R11, R16, RZ ;  /* 0x000000100b0c7227 */ /* 0x000fe200078e00ff */
[----:B------:R-:W-:Y:S03]  /*57c0*/  SEL R9, R24, R9, !P4 ;  /* 0x0000000918097207 */ /* 0x000fe60006000000 */
[-C--:B------:R-:W-:Y:S01]  /*57d0*/  IMAD.HI.U32 R8, R0, R4.reuse, RZ ;  /* 0x0000000400087227 */ /* 0x080fe200078e00ff */
[----:B------:R-:W-:Y:S03]  /*57e0*/  SHF.R.U32.HI R12, RZ, R17, R12 ;  /* 0x00000011ff0c7219 */ /* 0x000fe6000001160c */
[----:B------:R-:W-:Y:S01]  /*57f0*/  IMAD.HI.U32 R2, R9, R4, RZ ;  /* 0x0000000409027227 */ /* 0x000fe200078e00ff */
[-C--:B------:R-:W-:Y:S02]  /*5800*/  @P2 SHF.R.U32.HI R0, RZ, R5.reuse, R8 ;  /* 0x00000005ff002219 */ /* 0x080fe40000011608 */
[----:B------:R-:W-:Y:S02]  /*5810*/  SHF.R.U32.HI R8, RZ, R18, R13 ;  /* 0x00000012ff087219 */ /* 0x000fe4000001160d */
[----:B------:R-:W-:Y:S01]  /*5820*/  @P2 SHF.R.U32.HI R9, RZ, R5, R2 ;  /* 0x00000005ff092219 */ /* 0x000fe20000011602 */
[----:B------:R-:W-:Y:S01]  /*5830*/  IMAD R0, R40, R0, RZ ;  /* 0x0000000028007224 */ /* 0x000fe200078e02ff */
[----:B------:R-:W-:Y:S02]  /*5840*/  SEL R8, R10, R8, !P0 ;  /* 0x000000080a087207 */ /* 0x000fe40004000000 */
[----:B------:R-:W-:Y:S01]  /*5850*/  SEL R2, R11, R12, !P4 ;  /* 0x0000000c0b027207 */ /* 0x000fe20006000000 */
[----:B------:R-:W-:Y:S01]  /*5860*/  IMAD R12, R40, R9, RZ ;  /* 0x00000009280c7224 */ /* 0x000fe200078e02ff */
[C---:B------:R-:W-:Y:S01]  /*5870*/  ISETP.GE.AND P0, PT, R8.reuse, R0, PT ;  /* 0x000000000800720c */ /* 0x040fe20003f06270 */
[----:B------:R-:W-:Y:S03]  /*5880*/  IMAD.HI.U32 R0, R8, R4, RZ ;  /* 0x0000000408007227 */ /* 0x000fe600078e00ff */
[----:B------:R-:W-:Y:S02]  /*5890*/  ISETP.GE.OR P0, PT, R2, R12, P0 ;  /* 0x0000000c0200720c */ /* 0x000fe40000706670 */
[-C--:B------:R-:W-:Y:S04]  /*58a0*/  SHF.R.U32.HI R0, RZ, R5.reuse, R0 ;  /* 0x00000005ff007219 */ /* 0x080fe80000011600 */
[----:B------:R-:W-:Y:S05]  /*58b0*/  SEL R13, R8, R0, !P2 ;  /* 0x00000000080d7207 */ /* 0x000fea0005000000 */
[----:B------:R-:W-:Y:S02]  /*58c0*/  IMAD.MOV R12, RZ, RZ, -R13 ;  /* 0x000000ffff0c7224 */ /* 0x000fe400078e0a0d */
[----:B------:R-:W-:Y:S04]  /*58d0*/  @!P0 IMAD.HI.U32 R0, R2, R4, RZ ;  /* 0x0000000402008227 */ /* 0x000fe800078e00ff */
[----:B------:R-:W-:Y:S01]  /*58e0*/  IMAD R12, R40, R12, R8 ;  /* 0x0000000c280c7224 */ /* 0x000fe200078e0208 */
[----:B------:R-:W-:Y:S04]  /*58f0*/  @!P0 SHF.R.U32.HI R0, RZ, R5, R0 ;  /* 0x00000005ff008219 */ /* 0x000fe80000011600 */
[----:B------:R-:W-:Y:S04]  /*5900*/  @!P0 SEL R0, R2, R0, !P2 ;  /* 0x0000000002008207 */ /* 0x000fe80005000000 */
[----:B------:R-:W-:Y:S01]  /*5910*/  @!P0 IADD3 R13, PT, PT, R13, -R0, RZ ;  /* 0x800000000d0d8210 */ /* 0x000fe20007ffe0ff */
[----:B------:R-:W-:Y:S01]  /*5920*/  @!P0 IMAD R0, R9, R12, R0 ;  /* 0x0000000c09008224 */ /* 0x000fe200078e0200 */
[----:B------:R-:W-:Y:S01]  /*5930*/  IADD3 R9, PT, PT, -R8, RZ, RZ ;  /* 0x000000ff08097210 */ /* 0x000fe20007ffe1ff */
[--C-:B------:R-:W-:Y:S02]  /*5940*/  IMAD.MOV R12, RZ, RZ, -R2.reuse ;  /* 0x000000ffff0c7224 */ /* 0x100fe400078e0a02 */
[----:B------:R-:W-:Y:S02]  /*5950*/  @!P0 IMAD R8, R13, R40, R2 ;  /* 0x000000280d088224 */ /* 0x000fe400078e0202 */
[----:B------:R-:W-:Y:S02]  /*5960*/  @!P0 IMAD.MOV.U32 R2, RZ, RZ, R0 ;  /* 0x000000ffff028224 */ /* 0x000fe400078e0000 */
[----:B------:R-:W-:Y:S02]  /*5970*/  IMAD R11, R3, R12, R11 ;  /* 0x0000000c030b7224 */ /* 0x000fe400078e020b */
[----:B------:R-:W-:Y:S02]  /*5980*/  IMAD R10, R6, R9, R10 ;  /* 0x00000009060a7224 */ /* 0x000fe400078e020a */
[----:B------:R-:W-:Y:S02]  /*5990*/  IMAD R11, R2, R3, R11 ;  /* 0x00000003020b7224 */ /* 0x000fe400078e020b */
[----:B------:R-:W-:Y:S02]  /*59a0*/  IMAD R10, R8, R6, R10 ;  /* 0x00000006080a7224 */ /* 0x000fe400078e020a */
.L_x_117:
[----:B------:R-:W-:Y:S05]  /*59b0*/  BRA.U UP1, `(.L_x_118) ;  /* 0x0000000101107547 */ /* 0x000fea000b800000 */
[----:B------:R-:W-:Y:S04]  /*59c0*/  MOV R2, UR6 ;  /* 0x0000000600027c02 */ /* 0x000fe80008000f00 */
[----:B------:R-:W-:Y:S04]  /*59d0*/  SHF.L.U32 R2, R2, 0x1f, RZ ;  /* 0x0000001f02027819 */ /* 0x000fe800000006ff */
[----:B------:R-:W2:Y:S02]  /*59e0*/  SYNCS.PHASECHK.TRANS64.TRYWAIT P0, [UR7+0x258], R2 ;  /* 0x00025802ff0075a7 */ /* 0x000ea40008001107 */
[----:B--2---:R-:W-:Y:S05]  /*59f0*/  @!P0 BRA `(.L_x_119) ;  /* 0x0000006400648947 */ /* 0x004fea0003800000 */
.L_x_118:
[----:B------:R-:W-:Y:S02]  /*5a00*/  R2UR UR42, R15 ;  /* 0x000000000f2a72ca */ /* 0x000fe400000e0000 */
[----:B------:R-:W-:Y:S02]  /*5a10*/  R2UR UR43, R14 ;  /* 0x000000000e2b72ca */ /* 0x000fe400000e0000 */
[----:B------:R-:W-:Y:S02]  /*5a20*/  ISETP.NE.U32.AND P2, PT, RZ, UR4, PT ;  /* 0x00000004ff007c0c */ /* 0x000fe4000bf45070 */
[----:B------:R-:W-:Y:S02]  /*5a30*/  SHF.L.U32 R14, R29, 0x1f, RZ ;  /* 0x0000001f1d0e7819 */ /* 0x000fe400000006ff */
[----:B------:R-:W-:Y:S05]  /*5a40*/  ISETP.NE.AND.EX P2, PT, RZ, UR5, PT, P2 ;  /* 0x00000005ff007c0c */ /* 0x000fea000bf45320 */
[----:B------:R-:W-:Y:S02]  /*5a50*/  USHF.L.U32 UR42, UR42, 0x8, URZ ;  /* 0x000000082a2a7899 */ /* 0x000fe400080006ff */
[----:B------:R-:W-:Y:S01]  /*5a60*/  USHF.L.U32 UR43, UR43, 0x6, URZ ;  /* 0x000000062b2b7899 */ /* 0x000fe200080006ff */
[----:B------:R-:W-:Y:S11]  /*5a70*/  BRA.U !UP4, `(.L_x_120) ;  /* 0x000000010c347547 */ /* 0x000ff6000b800000 */
[----:B------:R-:W-:Y:S01]  /*5a80*/  UPLOP3.LUT UP0, UPT, UPT, UPT, UP3, 0x80, 0x8 ;  /* 0x000000000008789c */ /* 0x000fe20003f0f030 */
[----:B--2---:R-:W-:Y:S02]  /*5a90*/  HFMA2 R0, -RZ, RZ, 0, 5.9604644775390625e-08 ;  /* 0x00000001ff007431 */ /* 0x004fe400000001ff */
[----:B------:R-:W-:Y:S03]  /*5aa0*/  IMAD.MOV.U32 R96, RZ, RZ, 0x1 ;  /* 0x00000001ff607424 */ /* 0x000fe600078e00ff */
[----:B------:R-:W-:Y:S05]  /*5ab0*/  PLOP3.LUT P0, PT, PT, PT, UP0, 0x80, 0x8 ;  /* 0x000000000008781c */ /* 0x000fea0003f0f008 */
[----:B------:R-:W2:Y:S01]  /*5ac0*/  @UP0 LDCU.64 UR10, c[0x0][0x888] ;  /* 0x00011100ff0a07ac */ /* 0x000ea20008000a00 */
[----:B------:R-:W-:Y:S07]  /*5ad0*/  @UP0 UIMAD UR8, UR36, UR4, URZ ;  /* 0x00000004240802a4 */ /* 0x000fee000f8e02ff */
[----:B------:R-:W-:Y:S01]  /*5ae0*/  @!P0 PRMT R96, R0, 0x7610, R96 ;  /* 0x0000761000608816 */ /* 0x000fe20000000060 */
[----:B--2---:R-:W-:Y:S03]  /*5af0*/  @UP0 UIMAD.WIDE UR10, UR8, 0x4, UR10 ;  /* 0x00000004080a08a5 */ /* 0x004fe6000f8e020a */
[----:B------:R-:W2:Y:S03]  /*5b00*/  @!UP0 LDCU UR8, c[0x0][0x880] ;  /* 0x00011000ff0887ac */ /* 0x000ea60008000800 */
[----:B------:R-:W-:Y:S01]  /*5b10*/  IMAD.U32 R8, RZ, RZ, UR10 ;  /* 0x0000000aff087e24 */ /* 0x000fe2000f8e00ff */
[----:B------:R-:W-:Y:S05]  /*5b20*/  MOV R9, UR11 ;  /* 0x0000000b00097c02 */ /* 0x000fea0008000f00 */
[----:B-----5:R4:W5:Y:S02]  /*5b30*/  @P0 LDG.E R49, desc[UR46][R8.64] ;  /* 0x0000002e08310981 */ /* 0x020964000c1e1900 */
[----:B--2-4-:R-:W-:Y:S07]  /*5b40*/  @!P0 IMAD.U32 R49, RZ, RZ, UR8 ;  /* 0x00000008ff318e24 */ /* 0x014fee000f8e00ff */
.L_x_120:
[----:B-----5:R-:W-:Y:S01]  /*5b50*/  @!P2 FSETP.EQ.AND P0, PT, R49, RZ, PT ;  /* 0x000000ff3100a20b */ /* 0x020fe20003f02000 */
[----:B------:R-:W-:Y:S01]  /*5b60*/  @!UPT UIADD3 URZ, UPT, UPT, URZ, URZ, URZ ;  /* 0x000000fffffff290 */ /* 0x000fe2000fffe0ff */
[----:B------:R-:W-:Y:S11]  /*5b70*/  @!P2 BRA `(.L_x_121) ;  /* 0x000000000014a947 */ /* 0x000ff60003800000 */
[----:B------:R-:W-:Y:S02]  /*5b80*/  LOP3.LUT P2, RZ, R96, 0xff, RZ, 0xc0, !PT ;  /* 0x000000ff60ff7812 */ /* 0x000fe4000784c0ff */
[----:B------:R-:W-:Y:S04]  /*5b90*/  PLOP3.LUT P0, PT, PT, PT, UP0, 0x80, 0x8 ;  /* 0x000000000008781c */ /* 0x000fe80003f0f008 */
[----:B------:R-:W-:Y:S07]  /*5ba0*/  PLOP3.LUT P0, PT, P0, PT, PT, 0x8, 0x80 ;  /* 0x000000000080781c */ /* 0x000fee000070e170 */
[----:B------:R-:W-:Y:S11]  /*5bb0*/  @P2 FSETP.EQ.AND P0, PT, R49, RZ, PT ;  /* 0x000000ff3100220b */ /* 0x000ff60003f02000 */
[----:B------:R-:W-:Y:S02]  /*5bc0*/  @!UPT UIADD3 URZ, UPT, UPT, URZ, URZ, URZ ;  /* 0x000000fffffff290 */ /* 0x000fe4000fffe0ff */
.L_x_121:
[----:B------:R-:W4:Y:S01]  /*5bd0*/  SYNCS.PHASECHK.TRANS64.TRYWAIT P2, [UR7+0x230], R14 ;  /* 0x0002300eff0075a7 */ /* 0x000f220008041107 */
[----:B------:R-:W-:Y:S04]  /*5be0*/  ELECT P4, URZ, PT ;  /* 0x0000000000ff782f */ /* 0x000fe80003880000 */
[----:B------:R-:W-:Y:S11]  /*5bf0*/  PLOP3.LUT P4, PT, P0, P4, PT, 0xf2, 0x2f ;  /* 0x00000000002f781c */ /* 0x000ff60000789e72 */
[----:B------:R-:W-:Y:S02]  /*5c00*/  @!UPT UIADD3 URZ, UPT, UPT, URZ, URZ, URZ ;  /* 0x000000fffffff290 */ /* 0x000fe4000fffe0ff */
[----:B-1----:R-:W-:Y:S05]  /*5c10*/  @!P4 IADD3 R8, P0, PT, R30, 0x580, RZ ;  /* 0x000005801e08c810 */ /* 0x002fea0007f1e0ff */
[----:B--2---:R-:W-:Y:S01]  /*5c20*/  @!P4 IMAD.X R2, RZ, RZ, R31, P0 ;  /* 0x000000ffff02c224 */ /* 0x004fe200000e061f */
[----:B----4-:R-:W-:Y:S07]  /*5c30*/  @!P2 BRA `(.L_x_122) ;  /* 0x0000006000eca947 */ /* 0x010fee0003800000 */
.L_x_264:
[----:B------:R-:W-:Y:S01]  /*5c40*/  @!P4 R2UR UR9, R8 ;  /* 0x000000000809c2ca */ /* 0x000fe200000e0000 */
[----:B------:R-:W-:Y:S01]  /*5c50*/  VOTEU.ALL UP1, P4 ;  /* 0x0000000000ff7886 */ /* 0x000fe20002020000 */
[----:B------:R-:W-:Y:S01]  /*5c60*/  @!P4 R2UR UR8, R2 ;  /* 0x000000000208c2ca */ /* 0x000fe200000e0000 */
[----:B------:R-:W-:Y:S01]  /*5c70*/  VOTEU.ALL UP2, P4 ;  /* 0x0000000000ff7886 */ /* 0x000fe20002040000 */
[----:B------:R-:W-:Y:S01]  /*5c80*/  UMOV UR16, 0x0 ;  /* 0x0000000000107882 */ /* 0x000fe20000000000 */
[----:B------:R-:W-:Y:S01]  /*5c90*/  UMOV UR17, 0x10000000 ;  /* 0x1000000000117882 */ /* 0x000fe20000000000 */
[----:B------:R-:W-:Y:S01]  /*5ca0*/  @!UP1 UIADD3 UR40, UPT, UPT, UR7, 0x400, URZ ;  /* 0x0000040007289890 */ /* 0x000fe2000fffe0ff */
[----:B-1----:R-:W-:Y:S01]  /*5cb0*/  @!P4 IMAD.MOV.U32 R0, RZ, RZ, 0x1000 ;  /* 0x00001000ff00c424 */ /* 0x002fe200078e00ff */
[----:B------:R-:W-:Y:S01]  /*5cc0*/  UMOV UR44, UR36 ;  /* 0x00000024002c7c82 */ /* 0x000fe20008000000 */
[----:B------:R-:W-:Y:S01]  /*5cd0*/  @!UP1 UIADD3 UR10, UPT, UPT, UR42, 0x80, URZ ;  /* 0x000000802a0a9890 */ /* 0x000fe2000fffe0ff */
[----:B------:R-:W-:Y:S01]  /*5ce0*/  UMOV UR11, UR43 ;  /* 0x0000002b000b7c82 */ /* 0x000fe20008000000 */
[----:B------:R-:W-:Y:S02]  /*5cf0*/  UMOV UR12, UR36 ;  /* 0x00000024000c7c82 */ /* 0x000fe40008000000 */
[----:B------:R-:W-:Y:S01]  /*5d00*/  IMAD.U32 R8, RZ, RZ, UR9 ;  /* 0x00000009ff087e24 */ /* 0x000fe2000f8e00ff */
[----:B------:R-:W-:Y:S01]  /*5d10*/  UMOV UR9, UR41 ;  /* 0x0000002900097c82 */ /* 0x000fe20008000000 */
[----:B------:R-:W-:Y:S01]  /*5d20*/  IMAD.U32 R9, RZ, RZ, UR8 ;  /* 0x00000008ff097e24 */ /* 0x000fe2000f8e00ff */
[----:B------:R-:W-:Y:S02]  /*5d30*/  @!UP1 UIADD3 UR8, UPT, UPT, UR7, 0xc00, URZ ;  /* 0x00000c0007089890 */ /* 0x000fe4000fffe0ff */
[----:B------:R-:W-:Y:S01]  /*5d40*/  @!P4 R2UR UR18, R8 ;  /* 0x000000000812c2ca */ /* 0x000fe200000e0000 */
[----:B------:R-:W-:Y:S01]  /*5d50*/  VOTEU.ALL UP1, P4 ;  /* 0x0000000000ff7886 */ /* 0x000fe20002020000 */
[----:B------:R-:W-:Y:S01]  /*5d60*/  @!P4 R2UR UR19, R9 ;  /* 0x000000000913c2ca */ /* 0x000fe200000e0000 */
[----:B------:R-:W-:Y:S01]  /*5d70*/  UPRMT UR14, UR37, 0x654, UR41 ;  /* 0x00000654250e7896 */ /* 0x000fe20008000029 */
[----:B------:R-:W-:Y:S05]  /*5d80*/  @!P4 IADD3 R8, P0, PT, R30, 0x580, RZ ;  /* 0x000005801e08c810 */ /* 0x000fea0007f1e0ff */
[----:B------:R-:W-:Y:S06]  /*5d90*/  @!P4 IMAD.X R2, RZ, RZ, R31, P0 ;  /* 0x000000ffff02c224 */ /* 0x000fec00000e061f */
[----:B------:R1:W-:Y:S01]  /*5da0*/  @!UP2 UTMALDG.3D [UR40], [UR18], desc[UR16] ;  /* 0x000010281200a5b4 */ /* 0x0003e20008011000 */
[----:B------:R1:W-:Y:S01]  /*5db0*/  @!UP1 UTMALDG.3D [UR8], [UR18], desc[UR16] ;  /* 0x00001008120095b4 */ /* 0x0003e20008011000 */
[----:B------:R1:W-:Y:S01]  /*5dc0*/  @!P4 SYNCS.ARRIVE.TRANS64.RED.A0TR RZ, [UR7+0x210], R0 ;  /* 0x00021000ffffc9a7 */ /* 0x0003e20008300407 */
[----:B------:R-:W-:Y:S01]  /*5dd0*/  SYNCS.ARRIVE.TRANS64.RED.A1T0 RZ, [UR14], RZ ;  /* 0x000000ffffff79a7 */ /* 0x000fe2000810040e */
[----:B------:R-:W2:Y:S02]  /*5de0*/  SYNCS.PHASECHK.TRANS64.TRYWAIT P2, [UR7+0x238], R14 ;  /* 0x0002380eff0075a7 */ /* 0x000ea40008041107 */
[----:B-12---:R-:W-:Y:S05]  /*5df0*/  @!P2 BRA `(.L_x_123) ;  /* 0x000000600094a947 */ /* 0x006fea0003800000 */
.L_x_266:
        /* <DEDUP_REMOVED lines=8> */
[----:B------:R-:W-:Y:S01]  /*5e80*/  @!UP1 UIADD3 UR32, UPT, UPT, UR7, 0x1400, URZ ;  /* 0x0000140007209890 */ /* 0x000fe2000fffe0ff */
[----:B------:R-:W-:Y:S01]  /*5e90*/  UMOV UR35, UR43 ;  /* 0x0000002b00237c82 */ /* 0x000fe20008000000 */
[----:B------:R-:W-:Y:S03]  /*5ea0*/  @!UP1 UIADD3 UR10, UPT, UPT, UR42, 0xa0, URZ ;  /* 0x000000a02a0a9890 */ /* 0x000fe6000fffe0ff */
[----:B------:R-:W-:Y:S01]  /*5eb0*/  IMAD.U32 R8, RZ, RZ, UR9 ;  /* 0x00000009ff087e24 */ /* 0x000fe2000f8e00ff */
[----:B------:R-:W-:Y:S01]  /*5ec0*/  UMOV UR9, UR33 ;  /* 0x0000002100097c82 */ /* 0x000fe20008000000 */
[----:B------:R-:W-:Y:S01]  /*5ed0*/  IMAD.U32 R9, RZ, RZ, UR8 ;  /* 0x00000008ff097e24 */ /* 0x000fe2000f8e00ff */
[----:B------:R-:W-:Y:S02]  /*5ee0*/  @!UP1 UIADD3 UR8, UPT, UPT, UR7, 0x1c00, URZ ;  /* 0x00001c0007089890 */ /* 0x000fe4000fffe0ff */
[----:B------:R-:W-:Y:S01]  /*5ef0*/  @!P4 R2UR UR18, R8 ;  /* 0x000000000812c2ca */ /* 0x000fe200000e0000 */
[----:B------:R-:W-:Y:S01]  /*5f00*/  VOTEU.ALL UP1, P4 ;  /* 0x0000000000ff7886 */ /* 0x000fe20002020000 */
[----:B------:R-:W-:Y:S01]  /*5f10*/  @!P4 R2UR UR19, R9 ;  /* 0x000000000913c2ca */ /* 0x000fe200000e0000 */
[----:B------:R-:W-:Y:S01]  /*5f20*/  UMOV UR11, UR43 ;  /* 0x0000002b000b7c82 */ /* 0x000fe20008000000 */
[----:B------:R-:W-:Y:S01]  /*5f30*/  UMOV UR12, UR36 ;  /* 0x00000024000c7c82 */ /* 0x000fe20008000000 */
[----:B------:R-:W-:Y:S01]  /*5f40*/  UPRMT UR14, UR37, 0x654, UR33 ;  /* 0x00000654250e7896 */ /* 0x000fe20008000021 */
[----:B------:R-:W-:Y:S05]  /*5f50*/  @!P4 IADD3 R8, P0, PT, R30, 0x580, RZ ;  /* 0x000005801e08c810 */ /* 0x000fea0007f1e0ff */
[----:B------:R-:W-:Y:S04]  /*5f60*/  @!P4 IMAD.X R2, RZ, RZ, R31, P0 ;  /* 0x000000ffff02c224 */ /* 0x000fe800000e061f */
[----:B------:R1:W-:Y:S01]  /*5f70*/  @!UP2 UTMALDG.3D [UR32], [UR18], desc[UR16] ;  /* 0x000010201200a5b4 */ /* 0x0003e20008011000 */
[----:B------:R1:W-:Y:S01]  /*5f80*/  @!UP1 UTMALDG.3D [UR8], [UR18], desc[UR16] ;  /* 0x00001008120095b4 */ /* 0x0003e20008011000 */
[----:B------:R1:W-:Y:S01]  /*5f90*/  @!P4 SYNCS.ARRIVE.TRANS64.RED.A0TR RZ, [UR7+0x218], R0 ;  /* 0x00021800ffffc9a7 */ /* 0x0003e20008300407 */
[----:B------:R-:W-:Y:S01]  /*5fa0*/  SYNCS.ARRIVE.TRANS64.RED.A1T0 RZ, [UR14], RZ ;  /* 0x000000ffffff79a7 */ /* 0x000fe2000810040e */
[----:B------:R-:W2:Y:S02]  /*5fb0*/  SYNCS.PHASECHK.TRANS64.TRYWAIT P2, [UR7+0x240], R14 ;  /* 0x0002400eff0075a7 */ /* 0x000ea40008041107 */
[----:B-12---:R-:W-:Y:S05]  /*5fc0*/  @!P2 BRA `(.L_x_124) ;  /* 0x000000600038a947 */ /* 0x006fea0003800000 */
.L_x_268:
[----:B------:R-:W2:Y:S01]  /*5fd0*/  LDC.64 R12, c[0x0][0xb18] ;  /* 0x0002c600ff0c7b82 */ /* 0x000ea20000000a00 */
[----:B------:R-:W-:Y:S01]  /*5fe0*/  @!P4 R2UR UR8, R2 ;  /* 0x000000000208c2ca */ /* 0x000fe200000e0000 */
[----:B------:R-:W-:Y:S01]  /*5ff0*/  VOTEU.ALL UP1, P4 ;  /* 0x0000000000ff7886 */ /* 0x000fe20002020000 */
[----:B------:R-:W-:Y:S01]  /*6000*/  @!P4 R2UR UR9, R8 ;  /* 0x000000000809c2ca */ /* 0x000fe200000e0000 */
[----:B------:R-:W-:Y:S01]  /*6010*/  VOTEU.ALL UP2, P4 ;  /* 0x0000000000ff7886 */ /* 0x000fe20002040000 */
[----:B------:R-:W-:Y:S03]  /*6020*/  UMOV UR16, 0x0 ;  /* 0x0000000000107882 */ /* 0x000fe60000000000 */
[----:B------:R-:W4:Y:S01]  /*6030*/  @!P1 LDC R2, c[0x0][0xb0c] ;  /* 0x0002c300ff029b82 */ /* 0x000f220000000800 */
[----:B------:R-:W-:Y:S01]  /*6040*/  @!UP1 UIADD3 UR26, UPT, UPT, UR42, 0x40, URZ ;  /* 0x000000402a1a9890 */ /* 0x000fe2000fffe0ff */
[----:B-1----:R-:W-:Y:S01]  /*6050*/  @!P4 IMAD.MOV.U32 R0, RZ, RZ, 0x1000 ;  /* 0x00001000ff00c424 */ /* 0x002fe200078e00ff */
[----:B------:R-:W-:Y:S01]  /*6060*/  @!UP1 UIADD3 UR24, UPT, UPT, UR7, 0x2400, URZ ;  /* 0x0000240007189890 */ /* 0x000fe2000fffe0ff */
[----:B------:R-:W-:Y:S01]  /*6070*/  @P3 SHF.R.U32.HI R26, RZ, 0x10, R21 ;  /* 0x00000010ff1a3819 */ /* 0x000fe20000011615 */
[----:B------:R-:W-:Y:S01]  /*6080*/  UMOV UR17, 0x10000000 ;  /* 0x1000000000117882 */ /* 0x000fe20000000000 */
[----:B------:R-:W-:Y:S01]  /*6090*/  UMOV UR27, UR43 ;  /* 0x0000002b001b7c82 */ /* 0x000fe20008000000 */
[----:B------:R-:W-:Y:S01]  /*60a0*/  UMOV UR28, UR36 ;  /* 0x00000024001c7c82 */ /* 0x000fe20008000000 */
[----:B------:R-:W-:Y:S01]  /*60b0*/  IMAD.U32 R9, RZ, RZ, UR8 ;  /* 0x00000008ff097e24 */ /* 0x000fe2000f8e00ff */
[----:B------:R-:W-:Y:S01]  /*60c0*/  @!UP1 UIADD3 UR10, UPT, UPT, UR42, 0xc0, URZ ;  /* 0x000000c02a0a9890 */ /* 0x000fe2000fffe0ff */
[----:B------:R-:W-:Y:S01]  /*60d0*/  IMAD.U32 R8, RZ, RZ, UR9 ;  /* 0x00000009ff087e24 */ /* 0x000fe2000f8e00ff */
[----:B------:R-:W-:Y:S01]  /*60e0*/  @!UP1 UIADD3 UR8, UPT, UPT, UR7, 0x2c00, URZ ;  /* 0x00002c0007089890 */ /* 0x000fe2000fffe0ff */
[----:B------:R-:W-:Y:S01]  /*60f0*/  VIADD R28, R28, 0x1 ;  /* 0x000000011c1c7836 */ /* 0x000fe20000000000 */
[----:B------:R-:W-:Y:S01]  /*6100*/  @!P4 R2UR UR19, R9 ;  /* 0x000000000913c2ca */ /* 0x000fe200000e0000 */
[----:B------:R-:W-:Y:S01]  /*6110*/  VOTEU.ALL UP1, P4 ;  /* 0x0000000000ff7886 */ /* 0x000fe20002020000 */
[----:B------:R-:W-:Y:S01]  /*6120*/  @!P4 R2UR UR18, R8 ;  /* 0x000000000812c2ca */ /* 0x000fe200000e0000 */
[----:B------:R-:W-:Y:S01]  /*6130*/  UMOV UR9, UR25 ;  /* 0x0000001900097c82 */ /* 0x000fe20008000000 */
[----:B------:R-:W1:Y:S01]  /*6140*/  LDC.64 R8, c[0x0][0xb10] ;  /* 0x0002c400ff087b82 */ /* 0x000e620000000a00 */
[----:B------:R-:W-:Y:S01]  /*6150*/  UMOV UR11, UR43 ;  /* 0x0000002b000b7c82 */ /* 0x000fe20008000000 */
[----:B------:R-:W-:Y:S01]  /*6160*/  UMOV UR12, UR36 ;  /* 0x00000024000c7c82 */ /* 0x000fe20008000000 */
[----:B------:R-:W-:Y:S08]  /*6170*/  UPRMT UR14, UR37, 0x654, UR25 ;  /* 0x00000654250e7896 */ /* 0x000ff00008000019 */
[----:B------:R1:W-:Y:S01]  /*6180*/  @!UP2 UTMALDG.3D [UR24], [UR18], desc[UR16] ;  /* 0x000010181200a5b4 */ /* 0x0003e20008011000 */
[----:B------:R1:W-:Y:S01]  /*6190*/  @!UP1 UTMALDG.3D [UR8], [UR18], desc[UR16] ;  /* 0x00001008120095b4 */ /* 0x0003e20008011000 */
[----:B------:R5:W-:Y:S01]  /*61a0*/  @!P4 SYNCS.ARRIVE.TRANS64.RED.A0TR RZ, [UR7+0x220], R0 ;  /* 0x00022000ffffc9a7 */ /* 0x000be20008300407 */
[C---:B-1----:R-:W-:Y:S01]  /*61b0*/  @!P1 IMAD.HI.U32 R8, R11.reuse, R8, RZ ;  /* 0x000000080b089227 */ /* 0x042fe200078e00ff */
[----:B--2---:R-:W-:Y:S02]  /*61c0*/  @!P1 ISETP.NE.AND P0, PT, R12, 0x1, PT ;  /* 0x000000010c00980c */ /* 0x004fe40003f05270 */
[----:B----4-:R-:W-:Y:S01]  /*61d0*/  @!P1 ISETP.NE.AND P2, PT, R2, 0x1, PT ;  /* 0x000000010200980c */ /* 0x010fe20003f45270 */
[C---:B------:R-:W-:Y:S01]  /*61e0*/  @!P1 IMAD.HI.U32 R13, R10.reuse, R13, RZ ;  /* 0x0000000d0a0d9227 */ /* 0x040fe200078e00ff */
[----:B------:R-:W-:Y:S04]  /*61f0*/  @!P1 SHF.R.U32.HI R8, RZ, R9, R8 ;  /* 0x00000009ff089219 */ /* 0x000fe80000011608 */
[----:B------:R-:W-:Y:S01]  /*6200*/  @!P1 SEL R8, R11, R8, !P2 ;  /* 0x000000080b089207 */ /* 0x000fe20005000000 */
[----:B------:R-:W-:Y:S01]  /*6210*/  SYNCS.ARRIVE.TRANS64.RED.A1T0 RZ, [UR14], RZ ;  /* 0x000000ffffff79a7 */ /* 0x000fe2000810040e */
[----:B------:R-:W1:Y:S01]  /*6220*/  SYNCS.PHASECHK.TRANS64.TRYWAIT P5, [UR7+0x248], R14 ;  /* 0x0002480eff0075a7 */ /* 0x000e6200080a1107 */
[----:B-----5:R-:W2:Y:S02]  /*6230*/  @!P1 LDC R0, c[0x0][0xb20] ;  /* 0x0002c800ff009b82 */ /* 0x020ea40000000800 */
[----:B--2---:R-:W-:Y:S04]  /*6240*/  @!P1 SHF.R.U32.HI R0, RZ, R0, R13 ;  /* 0x00000000ff009219 */ /* 0x004fe8000001160d */
[----:B------:R-:W-:Y:S05]  /*6250*/  @!P1 SEL R9, R10, R0, !P0 ;  /* 0x000000000a099207 */ /* 0x000fea0004000000 */
[----:B------:R-:W-:Y:S02]  /*6260*/  @!P1 IMAD.IADD R0, R9, 0x1, -R8 ;  /* 0x0000000109009824 */ /* 0x000fe400078e0a08 */
[----:B------:R-:W-:Y:S02]  /*6270*/  @!P1 IMAD.IADD R8, R8, 0x1, -R9 ;  /* 0x0000000108089824 */ /* 0x000fe400078e0a09 */
[----:B------:R-:W-:Y:S02]  /*6280*/  @!P1 IMAD R11, R0, R2, R11 ;  /* 0x00000002000b9224 */ /* 0x000fe400078e020b */
[----:B------:R-:W-:Y:S01]  /*6290*/  @!P1 IMAD R10, R8, R12, R10 ;  /* 0x0000000c080a9224 */ /* 0x000fe200078e020a */
[----:B-1----:R-:W-:Y:S06]  /*62a0*/  @!P5 BRA `(.L_x_125) ;  /* 0x0000005c0098d947 */ /* 0x002fec0003800000 */
.L_x_270:
[----:B------:R-:W-:Y:S01]  /*62b0*/  @!P4 IADD3 R2, P0, PT, R30, 0x580, RZ ;  /* 0x000005801e02c810 */ /* 0x000fe20007f1e0ff */
[----:B------:R-:W-:Y:S01]  /*62c0*/  VOTEU.ALL UP1, P4 ;  /* 0x0000000000ff7886 */ /* 0x000fe20002020000 */
[----:B------:R-:W-:Y:S01]  /*62d0*/  VOTEU.ALL UP2, P4 ;  /* 0x0000000000ff7886 */ /* 0x000fe20002040000 */
[----:B------:R-:W-:Y:S01]  /*62e0*/  UMOV UR14, 0x0 ;  /* 0x00000000000e7882 */ /* 0x000fe20000000000 */
[----:B------:R-:W-:Y:S01]  /*62f0*/  @!P4 R2UR UR9, R2 ;  /* 0x000000000209c2ca */ /* 0x000fe200000e0000 */
[----:B-1----:R-:W-:Y:S01]  /*6300*/  @!P4 IMAD.X R0, RZ, RZ, R31, P0 ;  /* 0x000000ffff00c224 */ /* 0x002fe200000e061f */
[----:B------:R-:W-:Y:S01]  /*6310*/  @!UP1 UIADD3 UR17, UPT, UPT, UR7, 0x228, URZ ;  /* 0x0000022807119890 */ /* 0x000fe2000fffe0ff */
[----:B------:R-:W-:Y:S01]  /*6320*/  ISETP.NE.AND P0, PT, R28, 0x2, PT ;  /* 0x000000021c00780c */ /* 0x000fe20003f05270 */
[----:B------:R-:W-:Y:S01]  /*6330*/  @!UP1 UIADD3 UR18, UPT, UPT, UR42, 0x60, URZ ;  /* 0x000000602a129890 */ /* 0x000fe2000fffe0ff */
[----:B------:R-:W-:Y:S01]  /*6340*/  LOP3.LUT R29, R29, 0x1, RZ, 0x3c, !PT ;  /* 0x000000011d1d7812 */ /* 0x000fe200078e3cff */
[----:B------:R-:W-:Y:S01]  /*6350*/  @!UP1 UIADD3 UR16, UPT, UPT, UR7, 0x3400, URZ ;  /* 0x0000340007109890 */ /* 0x000fe2000fffe0ff */
[----:B------:R-:W-:Y:S01]  /*6360*/  @!P4 R2UR UR8, R0 ;  /* 0x000000000008c2ca */ /* 0x000fe200000e0000 */
[----:B------:R-:W-:Y:S01]  /*6370*/  UMOV UR15, 0x10000000 ;  /* 0x10000000000f7882 */ /* 0x000fe20000000000 */
[----:B------:R-:W-:Y:S01]  /*6380*/  UMOV UR19, UR43 ;  /* 0x0000002b00137c82 */ /* 0x000fe20008000000 */
[----:B------:R-:W-:Y:S01]  /*6390*/  UMOV UR20, UR36 ;  /* 0x0000002400147c82 */ /* 0x000fe20008000000 */
[----:B------:R-:W-:Y:S01]  /*63a0*/  @!UP1 UIADD3 UR10, UPT, UPT, UR42, 0xe0, URZ ;  /* 0x000000e02a0a9890 */ /* 0x000fe2000fffe0ff */
[----:B------:R-:W-:Y:S01]  /*63b0*/  SEL R0, RZ, 0x1, P0 ;  /* 0x00000001ff007807 */ /* 0x000fe20000000000 */
[----:B------:R-:W-:Y:S01]  /*63c0*/  IMAD.U32 R8, RZ, RZ, UR9 ;  /* 0x00000009ff087e24 */ /* 0x000fe2000f8e00ff */
[----:B------:R-:W-:Y:S01]  /*63d0*/  UMOV UR11, UR43 ;  /* 0x0000002b000b7c82 */ /* 0x000fe20008000000 */
[----:B------:R-:W-:Y:S01]  /*63e0*/  UMOV UR12, UR36 ;  /* 0x00000024000c7c82 */ /* 0x000fe20008000000 */
[----:B------:R-:W-:Y:S01]  /*63f0*/  UMOV UR9, UR17 ;  /* 0x0000001100097c82 */ /* 0x000fe20008000000 */
[----:B------:R-:W-:Y:S01]  /*6400*/  @P3 R2UR UR36, R26 ;  /* 0x000000001a2432ca */ /* 0x000fe200000e0000 */
[----:B------:R-:W-:Y:S01]  /*6410*/  IMAD.IADD R15, R10, 0x1, R94 ;  /* 0x000000010a0f7824 */ /* 0x000fe200078e025e */
[----:B------:R-:W-:Y:S01]  /*6420*/  @!P4 R2UR UR22, R8 ;  /* 0x000000000816c2ca */ /* 0x000fe200000e0000 */
[----:B------:R-:W-:Y:S01]  /*6430*/  IMAD.U32 R9, RZ, RZ, UR8 ;  /* 0x00000008ff097e24 */ /* 0x000fe2000f8e00ff */
[----:B------:R-:W-:Y:S01]  /*6440*/  @!UP1 UIADD3 UR8, UPT, UPT, UR7, 0x3c00, URZ ;  /* 0x00003c0007089890 */ /* 0x000fe2000fffe0ff */
[----:B------:R-:W-:Y:S01]  /*6450*/  LOP3.LUT R27, R27, R0, RZ, 0x3c, !PT ;  /* 0x000000001b1b7212 */ /* 0x000fe200078e3cff */
[----:B------:R-:W-:Y:S01]  /*6460*/  VOTEU.ALL UP1, P4 ;  /* 0x0000000000ff7886 */ /* 0x000fe20002020000 */
[----:B------:R-:W-:Y:S01]  /*6470*/  IMAD.IADD R14, R11, 0x1, R95 ;  /* 0x000000010b0e7824 */ /* 0x000fe200078e025f */
[----:B------:R-:W-:Y:S02]  /*6480*/  @!P4 R2UR UR23, R9 ;  /* 0x000000000917c2ca */ /* 0x000fe400000e0000 */
[----:B------:R-:W-:Y:S11]  /*6490*/  SEL R28, R28, RZ, P0 ;  /* 0x000000ff1c1c7207 */ /* 0x000ff60000000000 */
[----:B------:R2:W-:Y:S01]  /*64a0*/  @!UP2 UTMALDG.3D [UR16], [UR22], desc[UR14] ;  /* 0x00000e101600a5b4 */ /* 0x0005e20008011000 */
[----:B------:R2:W-:Y:S01]  /*64b0*/  @!UP1 UTMALDG.3D [UR8], [UR22], desc[UR14] ;  /* 0x00000e08160095b4 */ /* 0x0005e20008011000 */
[----:B------:R2:W-:Y:S01]  /*64c0*/  @!P4 SYNCS.ARRIVE.TRANS64.RED.A0TR RZ, [UR7+0x228], R25 ;  /* 0x00022819ffffc9a7 */ /* 0x0005e20008300407 */
[----:B------:R-:W-:Y:S01]  /*64d0*/  UPLOP3.LUT UP1, UPT, UPT, UPT, UPT, 0x80, 0x8 ;  /* 0x000000000008789c */ /* 0x000fe20003f2f070 */
[----:B------:R-:W-:Y:S01]  /*64e0*/  SYNCS.ARRIVE.TRANS64.RED.A1T0 RZ, [UR13], RZ ;  /* 0x000000ffffff79a7 */ /* 0x000fe2000810040d */
[----:B------:R-:W-:Y:S09]  /*64f0*/  @P3 BRA `(.L_x_126) ;  /* 0xfffffff000343947 */ /* 0x000ff2000383ffff */
[----:B------:R-:W-:-:S04]  /*6500*/  SHF.L.U32 R2, R29, 0x1f, RZ ;  /* 0x0000001f1d027819 */ /* 0x000fc800000006ff */
[----:B------:R-:W1:Y:S02]  /*6510*/  SYNCS.PHASECHK.TRANS64.TRYWAIT P0, [UR7+0x230], R2 ;  /* 0x00023002ff0075a7 */ /* 0x000e640008001107 */
[----:B-1----:R-:W-:Y:S05]  /*6520*/  @!P0 BRA `(.L_x_127) ;  /* 0x0000005c00108947 */ /* 0x002fea0003800000 */
.L_x_272:
[----:B------:R-:W4:Y:S02]  /*6530*/  SYNCS.PHASECHK.TRANS64.TRYWAIT P0, [UR7+0x238], R2 ;  /* 0x00023802ff0075a7 */ /* 0x000f240008001107 */
[----:B----4-:R-:W-:Y:S05]  /*6540*/  @!P0 BRA `(.L_x_128) ;  /* 0x0000005c00208947 */ /* 0x010fea0003800000 */
.L_x_274:
[----:B------:R-:W4:Y:S02]  /*6550*/  SYNCS.PHASECHK.TRANS64.TRYWAIT P0, [UR7+0x240], R2 ;  /* 0x00024002ff0075a7 */ /* 0x000f240008001107 */
[----:B----4-:R-:W-:Y:S05]  /*6560*/  @!P0 BRA `(.L_x_129) ;  /* 0x0000005c00308947 */ /* 0x010fea0003800000 */
.L_x_276:
[----:B-1----:R-:W-:-:S07]  /*6570*/  MOV R0, UR7 ;  /* 0x0000000700007c02 */ /* 0x002fce0008000f00 */
.L_x_130:
[----:B-1----:R-:W-:-:S04]  /*6580*/  SHF.L.U32 R2, R29, 0x1f, RZ ;  /* 0x0000001f1d027819 */ /* 0x002fc800000006ff */
[----:B------:R1:W4:Y:S03]  /*6590*/  SYNCS.PHASECHK.TRANS64.TRYWAIT P0, [R0+URZ+0x248], R2 ;  /* 0x00024802000075a7 */ /* 0x00032600080011ff */
[----:B----4-:R-:W-:Y:S05]  /*65a0*/  @!P0 NANOSLEEP.SYNCS 0x989680 ;  /* 0x009896800000895d */ /* 0x010fea0003900000 */
[----:B------:R-:W4:Y:S02]  /*65b0*/  @!P0 SYNCS.PHASECHK.TRANS64 P0, [R0+URZ+0x248], R2 ;  /* 0x00024802000085a7 */ /* 0x000f2400080010ff */
[----:B--2-4-:R-:W-:Y:S05]  /*65c0*/  @P0 EXIT ;  /* 0x000000000000094d */ /* 0x014fea0003800000 */
[----:B------:R-:W-:Y:S05]  /*65d0*/  BRA `(.L_x_130) ;  /* 0xfffffffc00e87947 */ /* 0x000fea000383ffff */
.L_x_115:
[----:B------:R-:W-:-:S06]  /*65e0*/  UISETP.GE.AND UP1, UPT, UR10, 0x4, UPT ;  /* 0x000000040a00788c */ /* 0x000fcc000bf26270 */
[----:B------:R-:W-:-:S13]  /*65f0*/  PLOP3.LUT P0, PT, PT, PT, UP1, 0x80, 0x8 ;  /* 0x000000000008781c */ /* 0x000fda0003f0f018 */
[----:B------:R-:W-:Y:S05]  /*6600*/  @!P0 EXIT ;  /* 0x000000000000894d */ /* 0x000fea0003800000 */
[----:B------:R-:W-:Y:S01]  /*6610*/  BAR.SYNC.DEFER_BLOCKING 0x6, 0xa0 ;  /* 0x0182800000007b1d */ /* 0x000fe20000010000 */
[C---:B------:R-:W-:Y:S01]  /*6620*/  IMAD.SHL.U32 R101, R109.reuse, 0x20, RZ ;  /* 0x000000206d657824 */ /* 0x040fe200078e00ff */
[----:B------:R-:W-:Y:S01]  /*6630*/  CS2R R106, SRZ ;  /* 0x00000000006a7805 */ /* 0x000fe2000001ff00 */
[C---:B------:R-:W-:Y:S01]  /*6640*/  IMAD.SHL.U32 R2, R109.reuse, 0x4, RZ ;  /* 0x000000046d027824 */ /* 0x040fe200078e00ff */
[----:B------:R-:W-:Y:S01]  /*6650*/  CS2R R104, SRZ ;  /* 0x0000000000687805 */ /* 0x000fe2000001ff00 */
[----:B------:R-:W-:Y:S01]  /*6660*/  IMAD.U32 R46, R109, 0x10000, RZ ;  /* 0x000100006d2e7824 */ /* 0x000fe200078e00ff */
[----:B------:R-:W-:Y:S02]  /*6670*/  UMOV UR49, 0x400 ;  /* 0x0000040000317882 */ /* 0x000fe40000000000 */
[----:B------:R-:W1:Y:S01]  /*6680*/  LDC R99, c[0x0][0x370] ;  /* 0x0000dc00ff637b82 */ /* 0x000e620000000800 */
[----:B------:R-:W-:Y:S01]  /*6690*/  ULEA UR49, UR37, UR49, 0x18 ;  /* 0x0000003125317291 */ /* 0x000fe2000f8ec0ff */
[C---:B------:R-:W-:Y:S01]  /*66a0*/  LOP3.LUT R3, R101.reuse, 0x80, RZ, 0xc0, !PT ;  /* 0x0000008065037812 */ /* 0x040fe200078ec0ff */
[C---:B------:R-:W-:Y:S01]  /*66b0*/  IMAD.SHL.U32 R4, R102.reuse, 0x400, RZ ;  /* 0x0000040066047824 */ /* 0x040fe200078e00ff */
[----:B------:R-:W-:Y:S01]  /*66c0*/  LOP3.LUT R100, R101, 0xb60, RZ, 0xc0, !PT ;  /* 0x00000b6065647812 */ /* 0x000fe200078ec0ff */
[----:B------:R-:W-:Y:S01]  /*66d0*/  UIADD3 UR4, UPT, UPT, UR49, 0x4400, URZ ;  /* 0x0000440031047890 */ /* 0x000fe2000fffe0ff */
[----:B------:R-:W-:Y:S01]  /*66e0*/  LOP3.LUT R2, R3, 0x10, R2, 0xf8, !PT ;  /* 0x0000001003027812 */ /* 0x000fe200078ef802 */
[----:B------:R-:W-:Y:S01]  /*66f0*/  IMAD.SHL.U32 R3, R102, 0x200000, RZ ;  /* 0x0020000066037824 */ /* 0x000fe200078e00ff */
[----:B------:R-:W2:Y:S01]  /*6700*/  LDC R42, c[0x0][0xb0c] ;  /* 0x0002c300ff2a7b82 */ /* 0x000ea20000000800 */
[----:B------:R-:W-:Y:S01]  /*6710*/  LOP3.LUT R100, R100, 0x400, R4, 0xf8, !PT ;  /* 0x0000040064647812 */ /* 0x000fe200078ef804 */
[----:B------:R-:W-:Y:S01]  /*6720*/  IMAD.MOV.U32 R45, RZ, RZ, RZ ;  /* 0x000000ffff2d7224 */ /* 0x000fe200078e00ff */
[----:B------:R-:W-:Y:S01]  /*6730*/  LOP3.LUT P0, RZ, R101, 0x80, RZ, 0xc0, !PT ;  /* 0x0000008065ff7812 */ /* 0x000fe2000780c0ff */
[----:B------:R-:W-:Y:S01]  /*6740*/  IMAD.MOV.U32 R112, RZ, RZ, RZ ;  /* 0x000000ffff707224 */ /* 0x000fe200078e00ff */
[----:B------:R-:W-:Y:S01]  /*6750*/  LOP3.LUT R3, R3, 0x200000, RZ, 0xc0, !PT ;  /* 0x0020000003037812 */ /* 0x000fe200078ec0ff */
[----:B------:R-:W-:Y:S01]  /*6760*/  IMAD.U32 R108, RZ, RZ, UR4 ;  /* 0x00000004ff6c7e24 */ /* 0x000fe2000f8e00ff */
[----:B------:R-:W-:Y:S01]  /*6770*/  LOP3.LUT R100, R100, R2, RZ, 0xfc, !PT ;  /* 0x0000000264647212 */ /* 0x000fe200078efcff */
[----:B------:R-:W3:Y:S01]  /*6780*/  LDC R97, c[0x0][0xb20] ;  /* 0x0002c800ff617b82 */ /* 0x000ee20000000800 */
[----:B------:R-:W4:Y:S01]  /*6790*/  LDS R0, [UR49+0x310] ;  /* 0x00031031ff007984 */ /* 0x000f220008000800 */
[----:B------:R-:W-:Y:S01]  /*67a0*/  LOP3.LUT R46, R3, 0x400000, R46, 0xf8, !PT ;  /* 0x00400000032e7812 */ /* 0x000fe200078ef82e */
[----:B------:R-:W1:Y:S01]  /*67b0*/  LDCU.64 UR52, c[0x0][0x348] ;  /* 0x00006900ff3477ac */ /* 0x000e620008000a00 */
[----:B------:R-:W-:-:S02]  /*67c0*/  P2R R2, PR, RZ, 0x1 ;  /* 0x00000001ff027803 */ /* 0x000fc40000000000 */
[----:B------:R-:W-:Y:S01]  /*67d0*/  LOP3.LUT R109, R109, 0x60, RZ, 0xc0, !PT ;  /* 0x000000606d6d7812 */ /* 0x000fe200078ec0ff */
[----:B------:R-:W1:Y:S01]  /*67e0*/  LDCU.64 UR38, c[0x0][0x888] ;  /* 0x00011100ff2677ac */ /* 0x000e620008000a00 */
[----:B------:R-:W1:Y:S01]  /*67f0*/  LDC R41, c[0x0][0xb30] ;  /* 0x0002cc00ff297b82 */ /* 0x000e620000000800 */
[----:B------:R-:W1:Y:S01]  /*6800*/  LDCU.64 UR44, c[0x0][0x890] ;  /* 0x00011200ff2c77ac */ /* 0x000e620008000a00 */
[----:B------:R-:W-:-:S06]  /*6810*/  UIADD3 UR48, UPT, UPT, UR49, 0x400, URZ ;  /* 0x0000040031307890 */ /* 0x000fcc000fffe0ff */
[----:B------:R-:W1:Y:S08]  /*6820*/  LDC.64 R92, c[0x0][0xb10] ;  /* 0x0002c400ff5c7b82 */ /* 0x000e700000000a00 */
[----:B------:R-:W1:Y:S08]  /*6830*/  LDC.64 R38, c[0x0][0xb18] ;  /* 0x0002c600ff267b82 */ /* 0x000e700000000a00 */
[----:B------:R-:W1:Y:S08]  /*6840*/  LDC.64 R36, c[0x0][0xb28] ;  /* 0x0002ca00ff247b82 */ /* 0x000e700000000a00 */
[----:B------:R-:W1:Y:S01]  /*6850*/  LDC.64 R90, c[0x0][0x8b0] ;  /* 0x00022c00ff5a7b82 */ /* 0x000e620000000a00 */
[----:B----4-:R-:W-:-:S07]  /*6860*/  IMAD.IADD R46, R0, 0x1, R46 ;  /* 0x00000001002e7824 */ /* 0x010fce00078e022e */
[----:B------:R-:W4:Y:S08]  /*6870*/  LDC.64 R88, c[0x0][0x8a8] ;  /* 0x00022a00ff587b82 */ /* 0x000f300000000a00 */
[----:B--23--:R-:W1:Y:S02]  /*6880*/  LDC R98, c[0x0][0x374] ;  /* 0x0000dd00ff627b82 */ /* 0x00ce640000000800 */
.L_x_172:
[----:B------:R-:W-:Y:S02]  /*6890*/  LEA R0, R112, UR49, 0x3 ;  /* 0x0000003170007c11 */ /* 0x000fe4000f8e18ff */
[----:B------:R-:W-:Y:S02]  /*68a0*/  SHF.L.U32 R2, R106, 0x1f, RZ ;  /* 0x0000001f6a027819 */ /* 0x000fe400000006ff */
[----:B------:R-:W-:Y:S02]  /*68b0*/  LEA R16, R112, UR49, 0x4 ;  /* 0x0000003170107c11 */ /* 0x000fe4000f8e20ff */
[----:B------:R-:W2:Y:S02]  /*68c0*/  SYNCS.PHASECHK.TRANS64.TRYWAIT P0, [R0+URZ+0x260], R2 ;  /* 0x00026002000075a7 */ /* 0x000ea400080011ff */
[----:B-12---:R-:W-:Y:S05]  /*68d0*/  @!P0 BRA `(.L_x_131) ;  /* 0x00000058006c8947 */ /* 0x006fea0003800000 */
.L_x_277:
[----:B------:R-:W3:Y:S01]  /*68e0*/  LDC.64 R10, c[0x0][0xb10] ;  /* 0x0002c400ff0a7b82 */ /* 0x000ee20000000a00 */
[----:B------:R-:W4:Y:S01]  /*68f0*/  LDS.128 R16, [R16+0x2f0] ;  /* 0x0002f00010107984 */ /* 0x000f220000000c00 */
[----:B-1----:R-:W-:Y:S01]  /*6900*/  ISETP.NE.AND P1, PT, R41, 0x1, PT ;  /* 0x000000012900780c */ /* 0x002fe20003f25270 */
[----:B--2---:R-:W-:Y:S01]  /*6910*/  VIADD R0, R0, 0x270 ;  /* 0x0000027000007836 */ /* 0x004fe20000000000 */
[----:B------:R-:W-:Y:S04]  /*6920*/  ISETP.GE.AND P0, PT, R40, 0x1, PT ;  /* 0x000000012800780c */ /* 0x000fe80003f06270 */
[----:B------:R-:W1:Y:S01]  /*6930*/  LDC.64 R8, c[0x0][0xb18] ;  /* 0x0002c600ff087b82 */ /* 0x000e620000000a00 */
[----:B------:R-:W-:Y:S01]  /*6940*/  PRMT R0, RZ, 0x654, R0 ;  /* 0x00000654ff007816 */ /* 0x000fe20000000000 */
[----:B------:R-:W-:Y:S01]  /*6950*/  @!PT LDS RZ, [RZ] ;  /* 0x00000000fffff984 */ /* 0x000fe20000000800 */
[----:B------:R-:W-:Y:S01]  /*6960*/  @!PT LDS RZ, [RZ] ;  /* 0x00000000fffff984 */ /* 0x000fe20000000800 */
[----:B------:R-:W-:Y:S01]  /*6970*/  @!PT LDS RZ, [RZ] ;  /* 0x00000000fffff984 */ /* 0x000fe20000000800 */
[----:B------:R-:W-:Y:S01]  /*6980*/  @!PT LDS RZ, [RZ] ;  /* 0x00000000fffff984 */ /* 0x000fe20000000800 */
[----:B------:R2:W-:Y:S06]  /*6990*/  MEMBAR.ALL.CTA ;  /* 0x0000000000007992 */ /* 0x0005ec0000008000 */
[----:B--2---:R-:W2:Y:S01]  /*69a0*/  FENCE.VIEW.ASYNC.S ;  /* 0x00000000000073c6 */ /* 0x004ea20000000000 */
[----:B------:R-:W1:Y:S08]  /*69b0*/  @!P1 LDC R12, c[0x0][0xb20] ;  /* 0x0002c800ff0c9b82 */ /* 0x000e700000000800 */
[----:B------:R-:W1:Y:S01]  /*69c0*/  @!P1 LDC R7, c[0x0][0xb0c] ;  /* 0x0002c300ff079b82 */ /* 0x000e620000000800 */
[----:B--2---:R2:W-:Y:S01]  /*69d0*/  SYNCS.ARRIVE.TRANS64.RED.A1T0 RZ, [R0+URZ], RZ ;  /* 0x000000ff00ff79a7 */ /* 0x0045e200081004ff */
[----:B----4-:R-:W-:Y:S04]  /*69e0*/  LOP3.LUT P4, RZ, R18, 0x1, RZ, 0xc0, !PT ;  /* 0x0000000112ff7812 */ /* 0x010fe8000788c0ff */
[----:B------:R-:W-:Y:S09]  /*69f0*/  P2R R110, PR, RZ, 0x10 ;  /* 0x00000010ff6e7803 */ /* 0x000ff20000000000 */
[----:B------:R-:W-:Y:S02]  /*6a00*/  @P4 MOV R44, R16 ;  /* 0x00000010002c4202 */ /* 0x000fe40000000f00 */
[----:B------:R-:W-:Y:S01]  /*6a10*/  @P4 LOP3.LUT R43, R17, 0xffff, RZ, 0xc0, !PT ;  /* 0x0000ffff112b4812 */ /* 0x000fe200078ec0ff */
[----:B--23--:R-:W-:Y:S06]  /*6a20*/  @!P0 BRA `(.L_x_132) ;  /* 0x0000000000a48947 */ /* 0x00cfec0003800000 */
[----:B------:R-:W-:Y:S01]  /*6a30*/  IMAD.HI.U32 R0, R98, R39, RZ ;  /* 0x0000002762007227 */ /* 0x000fe200078e00ff */
[----:B------:R-:W-:Y:S02]  /*6a40*/  ISETP.NE.AND P0, PT, R38, 0x1, PT ;  /* 0x000000012600780c */ /* 0x000fe40003f05270 */
[----:B------:R-:W-:Y:S01]  /*6a50*/  ISETP.NE.AND P2, PT, R40, 0x1, PT ;  /* 0x000000012800780c */ /* 0x000fe20003f45270 */
[----:B------:R-:W-:Y:S01]  /*6a60*/  IMAD.HI.U32 R4, R99, R92, RZ ;  /* 0x0000005c63047227 */ /* 0x000fe200078e00ff */
[----:B------:R-:W-:Y:S02]  /*6a70*/  SHF.R.U32.HI R0, RZ, R97, R0 ;  /* 0x00000061ff007219 */ /* 0x000fe40000011600 */
[----:B------:R-:W-:Y:S01]  /*6a80*/  ISETP.NE.AND P3, PT, R42, 0x1, PT ;  /* 0x000000012a00780c */ /* 0x000fe20003f65270 */
[----:B------:R-:W-:Y:S01]  /*6a90*/  IMAD.HI.U32 R6, R43, R39, RZ ;  /* 0x000000272b067227 */ /* 0x000fe200078e00ff */
[-C--:B------:R-:W-:Y:S02]  /*6aa0*/  SHF.R.U32.HI R4, RZ, R93.reuse, R4 ;  /* 0x0000005dff047219 */ /* 0x080fe40000011604 */
[----:B------:R-:W-:Y:S01]  /*6ab0*/  SEL R0, R98, R0, !P0 ;  /* 0x0000000062007207 */ /* 0x000fe20004000000 */
[----:B------:R-:W-:Y:S01]  /*6ac0*/  IMAD.HI.U32 R5, R44, R92, RZ ;  /* 0x0000005c2c057227 */ /* 0x000fe200078e00ff */
[----:B------:R-:W-:Y:S03]  /*6ad0*/  SEL R4, R99, R4, !P3 ;  /* 0x0000000463047207 */ /* 0x000fe60005800000 */
[-C--:B------:R-:W-:Y:S01]  /*6ae0*/  IMAD.HI.U32 R3, R0, R36.reuse, RZ ;  /* 0x0000002400037227 */ /* 0x080fe200078e00ff */
[----:B------:R-:W-:Y:S03]  /*6af0*/  SHF.R.U32.HI R5, RZ, R93, R5 ;  /* 0x0000005dff057219 */ /* 0x000fe60000011605 */
[----:B------:R-:W-:Y:S01]  /*6b00*/  IMAD.HI.U32 R2, R4, R36, RZ ;  /* 0x0000002404027227 */ /* 0x000fe200078e00ff */
[----:B------:R-:W-:Y:S02]  /*6b10*/  @P2 SHF.R.U32.HI R0, RZ, R37, R3 ;  /* 0x00000025ff002219 */ /* 0x000fe40000011603 */
[----:B------:R-:W-:Y:S02]  /*6b20*/  SHF.R.U32.HI R3, RZ, R97, R6 ;  /* 0x00000061ff037219 */ /* 0x000fe40000011606 */
[----:B------:R-:W-:Y:S01]  /*6b30*/  @P2 SHF.R.U32.HI R4, RZ, R37, R2 ;  /* 0x00000025ff042219 */ /* 0x000fe20000011602 */
[----:B------:R-:W-:Y:S01]  /*6b40*/  IMAD R0, R40, R0, RZ ;  /* 0x0000000028007224 */ /* 0x000fe200078e02ff */
[----:B------:R-:W-:Y:S02]  /*6b50*/  SEL R3, R43, R3, !P0 ;  /* 0x000000032b037207 */ /* 0x000fe40004000000 */
[----:B------:R-:W-:Y:S01]  /*6b60*/  SEL R2, R44, R5, !P3 ;  /* 0x000000052c027207 */ /* 0x000fe20005800000 */
[----:B------:R-:W-:Y:S01]  /*6b70*/  IMAD R5, R40, R4, RZ ;  /* 0x0000000428057224 */ /* 0x000fe200078e02ff */
[C---:B------:R-:W-:Y:S01]  /*6b80*/  ISETP.GE.AND P0, PT, R3.reuse, R0, PT ;  /* 0x000000000300720c */ /* 0x040fe20003f06270 */
[C---:B------:R-:W-:Y:S03]  /*6b90*/  IMAD.HI.U32 R0, R3.reuse, R36, RZ ;  /* 0x0000002403007227 */ /* 0x040fe600078e00ff */
[C---:B------:R-:W-:Y:S02]  /*6ba0*/  ISETP.GE.OR P0, PT, R2.reuse, R5, P0 ;  /* 0x000000050200720c */ /* 0x040fe40000706670 */
[----:B------:R-:W-:Y:S04]  /*6bb0*/  SHF.R.U32.HI R0, RZ, R37, R0 ;  /* 0x00000025ff007219 */ /* 0x000fe80000011600 */
[C---:B------:R-:W-:Y:S05]  /*6bc0*/  SEL R6, R3.reuse, R0, !P2 ;  /* 0x0000000003067207 */ /* 0x040fea0005000000 */
        /* <DEDUP_REMOVED lines=14> */
[----:B------:R-:W-:Y:S07]  /*6cb0*/  IMAD R43, R3, R38, R43 ;  /* 0x00000026032b7224 */ /* 0x000fee00078e022b */
.L_x_132:
[----:B-1----:R-:W-:Y:S01]  /*6cc0*/  @!P1 ISETP.NE.AND P0, PT, R8, 0x1, PT ;  /* 0x000000010800980c */ /* 0x002fe20003f05270 */
[----:B------:R-:W-:Y:S01]  /*6cd0*/  @!P1 IMAD.HI.U32 R0, R44, R10, RZ ;  /* 0x0000000a2c009227 */ /* 0x000fe200078e00ff */
[----:B------:R-:W-:Y:S01]  /*6ce0*/  @!P1 ISETP.NE.AND P2, PT, R7, 0x1, PT ;  /* 0x000000010700980c */ /* 0x000fe20003f45270 */
[----:B------:R-:W-:Y:S01]  /*6cf0*/  ULOP3.LUT UP0, URZ, UR48, 0x90, URZ, 0xc0, !UPT ;  /* 0x0000009030ff7892 */ /* 0x000fe2000f80c0ff */
[----:B------:R-:W-:Y:S01]  /*6d00*/  R2UR UR42, R14 ;  /* 0x000000000e2a72ca */ /* 0x000fe200000e0000 */
[----:B------:R-:W-:Y:S01]  /*6d10*/  @!P1 IMAD.HI.U32 R2, R43, R9, RZ ;  /* 0x000000092b029227 */ /* 0x000fe200078e00ff */
[----:B------:R-:W-:Y:S02]  /*6d20*/  @!P1 SHF.R.U32.HI R0, RZ, R11, R0 ;  /* 0x0000000bff009219 */ /* 0x000fe40000011600 */
[----:B------:R-:W-:Y:S01]  /*6d30*/  R2UR UR41, R15 ;  /* 0x000000000f2972ca */ /* 0x000fe200000e0000 */
[----:B------:R-:W-:Y:S01]  /*6d40*/  VIADD R112, R112, 0x1 ;  /* 0x0000000170707836 */ /* 0x000fe20000000000 */
[----:B------:R-:W-:Y:S02]  /*6d50*/  @!P1 SHF.R.U32.HI R2, RZ, R12, R2 ;  /* 0x0000000cff029219 */ /* 0x000fe40000011602 */
[----:B------:R-:W-:Y:S02]  /*6d60*/  @!P1 SEL R3, R44, R0, !P2 ;  /* 0x000000002c039207 */ /* 0x000fe40005000000 */
[----:B------:R-:W-:Y:S02]  /*6d70*/  @!P1 SEL R2, R43, R2, !P0 ;  /* 0x000000022b029207 */ /* 0x000fe40004000000 */
[----:B------:R-:W-:Y:S01]  /*6d80*/  @P4 SHF.R.U32.HI R103, RZ, 0x10, R17 ;  /* 0x00000010ff674819 */ /* 0x000fe20000011611 */
[----:B------:R-:W-:Y:S02]  /*6d90*/  USHF.L.U32 UR42, UR42, 0x6, URZ ;  /* 0x000000062a2a7899 */ /* 0x000fe400080006ff */
[----:B------:R-:W-:Y:S02]  /*6da0*/  @!P1 IMAD.IADD R0, R2, 0x1, -R3 ;  /* 0x0000000102009824 */ /* 0x000fe400078e0a03 */
[----:B------:R-:W-:Y:S01]  /*6db0*/  @!P1 IMAD.IADD R2, R3, 0x1, -R2 ;  /* 0x0000000103029824 */ /* 0x000fe200078e0a02 */
[----:B------:R-:W-:Y:S01]  /*6dc0*/  USHF.L.U32 UR41, UR41, 0x8, URZ ;  /* 0x0000000829297899 */ /* 0x000fe200080006ff */
[----:B------:R-:W-:Y:S02]  /*6dd0*/  @!P1 IMAD R44, R0, R7, R44 ;  /* 0x00000007002c9224 */ /* 0x000fe400078e022c */
[----:B------:R-:W-:Y:S01]  /*6de0*/  @!P1 IMAD R43, R2, R8, R43 ;  /* 0x00000008022b9224 */ /* 0x000fe200078e022b */
[----:B------:R-:W-:Y:S08]  /*6df0*/  BRA.U !UP0, `(.L_x_133) ;  /* 0x0000000108407547 */ /* 0x000ff0000b800000 */
[----:B------:R-:W1:Y:S01]  /*6e00*/  LDCU.64 UR8, c[0x4][0x88] ;  /* 0x01001100ff0877ac */ /* 0x000e620008000a00 */
[----:B------:R-:W-:Y:S01]  /*6e10*/  MOV R3, 0x0 ;  /* 0x0000000000037802 */ /* 0x000fe20000000f00 */
[----:B------:R-:W-:Y:S02]  /*6e20*/  HFMA2 R12, -RZ, RZ, 0, 5.9604644775390625e-08 ;  /* 0x00000001ff0c7431 */ /* 0x000fe400000001ff */
[----:B------:R-:W-:Y:S02]  /*6e30*/  IMAD.MOV.U32 R8, RZ, RZ, 0x70 ;  /* 0x00000070ff087424 */ /* 0x000fe400078e00ff */
[----:B------:R-:W-:Y:S01]  /*6e40*/  IMAD.MOV.U32 R13, RZ, RZ, RZ ;  /* 0x000000ffff0d7224 */ /* 0x000fe200078e00ff */
[----:B------:R-:W2:Y:S01]  /*6e50*/  LDCU.64 UR6, c[0x4][0x90] ;  /* 0x01001200ff0677ac */ /* 0x000ea20008000a00 */
[----:B------:R-:W3:Y:S01]  /*6e60*/  LDC.64 R2, c[0x4][R3] ;  /* 0x0100000003027b82 */ /* 0x000ee20000000a00 */
[----:B------:R-:W4:Y:S01]  /*6e70*/  LDCU.64 UR4, c[0x4][0x8] ;  /* 0x01000100ff0477ac */ /* 0x000f220008000a00 */
[----:B-1----:R-:W-:Y:S01]  /*6e80*/  MOV R5, UR9 ;  /* 0x0000000900057c02 */ /* 0x002fe20008000f00 */
[----:B------:R-:W-:Y:S01]  /*6e90*/  IMAD.U32 R4, RZ, RZ, UR8 ;  /* 0x00000008ff047e24 */ /* 0x000fe2000f8e00ff */
[----:B--2---:R-:W-:Y:S01]  /*6ea0*/  MOV R7, UR7 ;  /* 0x0000000700077c02 */ /* 0x004fe20008000f00 */
[----:B------:R-:W-:Y:S01]  /*6eb0*/  IMAD.U32 R6, RZ, RZ, UR6 ;  /* 0x00000006ff067e24 */ /* 0x000fe2000f8e00ff */
[----:B----4-:R-:W-:Y:S01]  /*6ec0*/  MOV R11, UR5 ;  /* 0x00000005000b7c02 */ /* 0x010fe20008000f00 */
[----:B------:R-:W-:Y:S02]  /*6ed0*/  IMAD.U32 R10, RZ, RZ, UR4 ;  /* 0x00000004ff0a7e24 */ /* 0x000fe4000f8e00ff */
[----:B------:R-:W-:Y:S07]  /*6ee0*/  LEPC R20, `(.L_x_133) ;  /* 0x000000001014794e */ /* 0x000fee0000000000 */
[----:B---3-5:R-:W-:Y:S05]  /*6ef0*/  CALL.ABS.NOINC R2 ;  /* 0x0000000002007343 */ /* 0x028fea0003c00000 */
.L_x_133:
[----:B------:R-:W-:Y:S01]  /*6f00*/  LOP3.LUT P0, RZ, R108, 0x90, RZ, 0xc0, !PT ;  /* 0x000000906cff7812 */ /* 0x000fe2000780c0ff */
[----:B------:R-:W-:Y:S11]  /*6f10*/  BSSY.RECONVERGENT B6, `(.L_x_134) ;  /* 0x0000013000067945 */ /* 0x000ff60003800200 */
[----:B------:R-:W-:Y:S01]  /*6f20*/  @!UPT UIADD3 URZ, UPT, UPT, URZ, URZ, URZ ;  /* 0x000000fffffff290 */ /* 0x000fe2000fffe0ff */
[----:B------:R-:W-:Y:S05]  /*6f30*/  @!P0 BRA `(.L_x_135) ;  /* 0x0000000000408947 */ /* 0x000fea0003800000 */
        /* <DEDUP_REMOVED lines=16> */
.L_x_135:
[----:B------:R-:W-:Y:S05]  /*7040*/  BSYNC.RECONVERGENT B6 ;  /* 0x0000000000067941 */ /* 0x000fea0003800200 */
.L_x_134:
[----:B------:R-:W-:Y:S01]  /*7050*/  ISETP.NE.U32.AND P4, PT, R90, RZ, PT ;  /* 0x000000ff5a00720c */ /* 0x000fe20003f85070 */
[----:B------:R-:W-:Y:S01]  /*7060*/  UISETP.NE.AND UP2, UPT, UR50, URZ, UPT ;  /* 0x000000ff3200728c */ /* 0x000fe2000bf45270 */
[----:B------:R-:W-:Y:S01]  /*7070*/  ISETP.NE.U32.AND P3, PT, RZ, UR38, PT ;  /* 0x00000026ff007c0c */ /* 0x000fe2000bf65070 */
[----:B------:R-:W-:Y:S01]  /*7080*/  UISETP.NE.U32.AND UP1, UPT, UR44, URZ, UPT ;  /* 0x000000ff2c00728c */ /* 0x000fe2000bf25070 */
[----:B------:R-:W-:Y:S01]  /*7090*/  ISETP.NE.AND.EX P4, PT, R91, RZ, PT, P4 ;  /* 0x000000ff5b00720c */ /* 0x000fe20003f85340 */
[----:B------:R-:W-:Y:S01]  /*70a0*/  UPLOP3.LUT UP0, UPT, UPT, UPT, UPT, 0x40, 0x4 ;  /* 0x000000000004789c */ /* 0x000fe20003f0e870 */
[----:B------:R-:W-:Y:S01]  /*70b0*/  ISETP.NE.AND.EX P3, PT, RZ, UR39, PT, P3 ;  /* 0x00000027ff007c0c */ /* 0x000fe2000bf65330 */
[----:B------:R-:W-:Y:S01]  /*70c0*/  UISETP.NE.AND.EX UP1, UPT, UR45, URZ, UPT, UP1 ;  /* 0x000000ff2d00728c */ /* 0x000fe2000bf25310 */
[----:B------:R-:W-:Y:S04]  /*70d0*/  PLOP3.LUT P1, PT, PT, PT, UP2, 0x80, 0x8 ;  /* 0x000000000008781c */ /* 0x000fe80003f2f028 */
[----:B------:R-:W-:Y:S06]  /*70e0*/  @UP2 UPLOP3.LUT UP0, UPT, UPT, UPT, UP1, 0x80, 0x8 ;  /* 0x000000000008289c */ /* 0x000fec0003f0f010 */
[----:B------:R-:W-:Y:S01]  /*70f0*/  PLOP3.LUT P0, PT, PT, PT, UP0, 0x80, 0x8 ;  /* 0x000000000008781c */ /* 0x000fe20003f0f008 */
[----:B------:R-:W-:Y:S01]  /*7100*/  @!UPT UIADD3 URZ, UPT, UPT, URZ, URZ, URZ ;  /* 0x000000fffffff290 */ /* 0x000fe2000fffe0ff */
[----:B------:R-:W-:Y:S11]  /*7110*/  BRA.U !UP1, `(.L_x_136) ;  /* 0x0000000109387547 */ /* 0x000ff6000b800000 */
[----:B------:R-:W-:Y:S01]  /*7120*/  UISETP.NE.U32.AND UP0, UPT, UR38, URZ, UPT ;  /* 0x000000ff2600728c */ /* 0x000fe2000bf05070 */
[----:B------:R-:W-:Y:S02]  /*7130*/  HFMA2 R0, -RZ, RZ, 0, 5.9604644775390625e-08 ;  /* 0x00000001ff007431 */ /* 0x000fe400000001ff */
[----:B------:R-:W-:Y:S01]  /*7140*/  IMAD.MOV.U32 R96, RZ, RZ, 0x1 ;  /* 0x00000001ff607424 */ /* 0x000fe200078e00ff */
[----:B------:R-:W-:Y:S06]  /*7150*/  UISETP.NE.AND.EX UP0, UPT, UR39, URZ, UPT, UP0 ;  /* 0x000000ff2700728c */ /* 0x000fec000bf05300 */
[----:B------:R-:W-:Y:S05]  /*7160*/  PLOP3.LUT P2, PT, PT, PT, UP0, 0x80, 0x8 ;  /* 0x000000000008781c */ /* 0x000fea0003f4f008 */
[----:B------:R-:W1:Y:S01]  /*7170*/  @UP0 LDCU.64 UR6, c[0x0][0x888] ;  /* 0x00011100ff0607ac */ /* 0x000e620008000a00 */
[----:B------:R-:W-:Y:S07]  /*7180*/  @UP0 UIMAD UR4, UR36, UR44, URZ ;  /* 0x0000002c240402a4 */ /* 0x000fee000f8e02ff */
[----:B------:R-:W-:Y:S01]  /*7190*/  @!P2 PRMT R96, R0, 0x7610, R96 ;  /* 0x000076100060a816 */ /* 0x000fe20000000060 */
[----:B-1----:R-:W-:Y:S03]  /*71a0*/  @UP0 UIMAD.WIDE UR6, UR4, 0x4, UR6 ;  /* 0x00000004040608a5 */ /* 0x002fe6000f8e0206 */
[----:B------:R-:W1:Y:S03]  /*71b0*/  @!UP0 LDCU UR4, c[0x0][0x880] ;  /* 0x00011000ff0487ac */ /* 0x000e660008000800 */
[----:B------:R-:W-:Y:S01]  /*71c0*/  IMAD.U32 R2, RZ, RZ, UR6 ;  /* 0x00000006ff027e24 */ /* 0x000fe2000f8e00ff */
[----:B------:R-:W-:Y:S05]  /*71d0*/  MOV R3, UR7 ;  /* 0x0000000700037c02 */ /* 0x000fea0008000f00 */
[----:B-----5:R2:W5:Y:S02]  /*71e0*/  @P2 LDG.E R49, desc[UR46][R2.64] ;  /* 0x0000002e02312981 */ /* 0x020564000c1e1900 */
[----:B-12---:R-:W-:Y:S02]  /*71f0*/  @!P2 IMAD.U32 R49, RZ, RZ, UR4 ;  /* 0x00000004ff31ae24 */ /* 0x006fe4000f8e00ff */
.L_x_136:
[----:B------:R-:W-:Y:S05]  /*7200*/  @!P4 BRA `(.L_x_137) ;  /* 0x000000000020c947 */ /* 0x000fea0003800000 */
[----:B------:R-:W-:Y:S04]  /*7210*/  ISETP.NE.U32.AND P2, PT, R88, RZ, PT ;  /* 0x000000ff5800720c */ /* 0x000fe80003f45070 */
[----:B------:R-:W-:Y:S11]  /*7220*/  ISETP.NE.AND.EX P2, PT, R89, RZ, PT, P2 ;  /* 0x000000ff5900720c */ /* 0x000ff60003f45320 */
[----:B------:R-:W-:Y:S02]  /*7230*/  @!UPT UIADD3 URZ, UPT, UPT, URZ, URZ, URZ ;  /* 0x000000fffffff290 */ /* 0x000fe4000fffe0ff */
[----:B------:R-:W1:Y:S01]  /*7240*/  @P2 LDC.64 R2, c[0x0][0x8a8] ;  /* 0x00022a00ff022b82 */ /* 0x000e620000000a00 */
[----:B------:R-:W-:Y:S04]  /*7250*/  @P2 IMAD R0, R90, UR36, RZ ;  /* 0x000000245a002c24 */ /* 0x000fe8000f8e02ff */
[----:B-1----:R-:W-:Y:S05]  /*7260*/  @P2 IMAD.WIDE R2, R0, 0x4, R2 ;  /* 0x0000000400022825 */ /* 0x002fea00078e0202 */
[----:B-----5:R1:W5:Y:S02]  /*7270*/  @P2 LDG.E R47, desc[UR46][R2.64] ;  /* 0x0000002e022f2981 */ /* 0x020364000c1e1900 */
[----:B-1----:R-:W2:Y:S02]  /*7280*/  @!P2 LDC R47, c[0x0][0x8a0] ;  /* 0x00022800ff2fab82 */ /* 0x002ea40000000800 */
.L_x_137:
[----:B-----5:R-:W-:Y:S01]  /*7290*/  FSETP.NEU.AND P2, PT, R49, RZ, PT ;  /* 0x000000ff3100720b */ /* 0x020fe20003f4d000 */
[----:B------:R-:W-:Y:S01]  /*72a0*/  BSSY B1, `(.L_x_138) ;  /* 0x0000042000017945 */ /* 0x000fe20003800000 */
[----:B------:R-:W-:Y:S01]  /*72b0*/  SEL R2, RZ, 0xffffffff, P3 ;  /* 0xffffffffff027807 */ /* 0x000fe20001800000 */
[----:B------:R-:W-:Y:S01]  /*72c0*/  IMAD.MOV.U32 R114, RZ, RZ, 0x1 ;  /* 0x00000001ff727424 */ /* 0x000fe200078e00ff */
[----:B------:R-:W-:Y:S01]  /*72d0*/  LOP3.LUT P3, RZ, R96, 0xff, RZ, 0xc0, !PT ;  /* 0x000000ff60ff7812 */ /* 0x000fe2000786c0ff */
[----:B------:R-:W-:Y:S01]  /*72e0*/  IMAD R48, R45, 0x80, R46 ;  /* 0x000000802d307824 */ /* 0x000fe200078e022e */
[----:B------:R-:W-:Y:S02]  /*72f0*/  @P1 SEL R0, RZ, 0xffffffff, P2 ;  /* 0xffffffffff001807 */ /* 0x000fe40001000000 */
[----:B------:R-:W-:Y:S02]  /*7300*/  CS2R R86, SRZ ;  /* 0x0000000000567805 */ /* 0x000fe4000001ff00 */
[----:B------:R-:W-:Y:S02]  /*7310*/  LEA R3, R105, UR49, 0x3 ;  /* 0x0000003169037c11 */ /* 0x000fe4000f8e18ff */
[----:B------:R-:W-:Y:S02]  /*7320*/  CS2R R84, SRZ ;  /* 0x0000000000547805 */ /* 0x000fe4000001ff00 */
[----:B------:R-:W-:Y:S02]  /*7330*/  @P0 SEL R0, R2, R0, !P3 ;  /* 0x0000000002000207 */ /* 0x000fe40005800000 */
[----:B------:R-:W-:Y:S02]  /*7340*/  CS2R R82, SRZ ;  /* 0x0000000000527805 */ /* 0x000fe4000001ff00 */
[----:B------:R-:W-:Y:S02]  /*7350*/  LEA R111, R45, UR49, 0x3 ;  /* 0x000000312d6f7c11 */ /* 0x000fe4000f8e18ff */
[----:B------:R-:W-:Y:S02]  /*7360*/  CS2R R80, SRZ ;  /* 0x0000000000507805 */ /* 0x000fe4000001ff00 */
[----:B------:R-:W-:Y:S02]  /*7370*/  @P1 LOP3.LUT R0, R0, 0x1, RZ, 0xc0, !PT ;  /* 0x0000000100001812 */ /* 0x000fe400078ec0ff */
[----:B------:R-:W-:Y:S02]  /*7380*/  SHF.L.U32 R4, R107, 0x1f, RZ ;  /* 0x0000001f6b047819 */ /* 0x000fe400000006ff */
[----:B------:R-:W-:Y:S04]  /*7390*/  ISETP.NE.U32.OR P5, PT, R0, 0x1, !P1 ;  /* 0x000000010000780c */ /* 0x000fe80004fa5470 */
[----:B------:R-:W-:Y:S09]  /*73a0*/  P2R R117, PR, RZ, 0x20 ;  /* 0x00000020ff757803 */ /* 0x000ff20000000000 */
[----:B------:R-:W-:Y:S04]  /*73b0*/  @P5 SHF.L.U32 R0, R104, 0x1f, RZ ;  /* 0x0000001f68005819 */ /* 0x000fe800000006ff */
[----:B------:R1:W3:Y:S01]  /*73c0*/  @P5 SYNCS.PHASECHK.TRANS64.TRYWAIT P1, [R3+URZ+0x210], R0 ;  /* 0x00021000030055a7 */ /* 0x0002e200080211ff */
[----:B------:R4:W2:Y:S01]  /*73d0*/  SYNCS.PHASECHK.TRANS64.TRYWAIT P0, [R111+URZ+0x280], R4 ;  /* 0x000280046f0075a7 */ /* 0x0008a200080011ff */
[----:B-1----:R-:W-:Y:S02]  /*73e0*/  SEL R0, RZ, 0xffffffff, P2 ;  /* 0xffffffffff007807 */ /* 0x002fe40001000000 */
[----:B------:R-:W-:Y:S11]  /*73f0*/  PLOP3.LUT P2, PT, PT, PT, UP1, 0x80, 0x8 ;  /* 0x000000000008781c */ /* 0x000ff60003f4f018 */
[----:B------:R-:W-:Y:S02]  /*7400*/  @!UPT UIADD3 URZ, UPT, UPT, URZ, URZ, URZ ;  /* 0x000000fffffff290 */ /* 0x000fe4000fffe0ff */
[----:B------:R-:W-:Y:S04]  /*7410*/  @P2 SEL R0, R2, R0, !P3 ;  /* 0x0000000002002207 */ /* 0x000fe80005800000 */
[----:B------:R-:W-:Y:S04]  /*7420*/  LOP3.LUT R0, R0, 0x1, RZ, 0xc0, !PT ;  /* 0x0000000100007812 */ /* 0x000fe800078ec0ff */
[----:B------:R-:W-:Y:S04]  /*7430*/  ISETP.NE.U32.AND P4, PT, R0, 0x1, PT ;  /* 0x000000010000780c */ /* 0x000fe80003f85070 */
[----:B------:R-:W-:Y:S02]  /*7440*/  P2R R115, PR, RZ, 0x10 ;  /* 0x00000010ff737803 */ /* 0x000fe40000000000 */
[----:B---3--:R-:W-:Y:S01]  /*7450*/  @P5 SEL R114, RZ, 0x1, !P1 ;  /* 0x00000001ff725807 */ /* 0x008fe20004800000 */
[----:B--2-4-:R-:W-:Y:S06]  /*7460*/  @!P5 BRA `(.L_x_139) ;  /* 0x000000000094d947 */ /* 0x014fec0003800000 */
[----:B------:R-:W-:Y:S01]  /*7470*/  @P4 IMAD R5, R105, 0x1000, R100 ;  /* 0x0000100069054824 */ /* 0x000fe200078e0264 */
[----:B------:R-:W-:Y:S01]  /*7480*/  LOP3.LUT P5, RZ, R101, 0x80, RZ, 0xc0, !PT ;  /* 0x0000008065ff7812 */ /* 0x000fe200078ac0ff */
[----:B------:R-:W-:Y:S01]  /*7490*/  BSSY B0, `(.L_x_140) ;  /* 0x0000010000007945 */ /* 0x000fe20003800000 */
[----:B------:R-:W-:Y:S01]  /*74a0*/  ISETP.NE.AND P2, PT, R114, RZ, PT ;  /* 0x000000ff7200720c */ /* 0x000fe20003f45270 */
[----:B------:R-:W-:Y:S01]  /*74b0*/  @P4 VIADD R2, R5, UR49 ;  /* 0x0000003105024c36 */ /* 0x000fe20008000000 */
[----:B------:R-:W-:Y:S02]  /*74c0*/  PLOP3.LUT P1, PT, PT, PT, PT, 0x8, 0x80 ;  /* 0x000000000080781c */ /* 0x000fe40003f2e170 */
[----:B------:R-:W-:Y:S02]  /*74d0*/  CS2R R82, SRZ ;  /* 0x0000000000527805 */ /* 0x000fe4000001ff00 */
[----:B------:R-:W-:Y:S01]  /*74e0*/  @P4 PLOP3.LUT P1, PT, P5, PT, PT, 0x80, 0x8 ;  /* 0x000000000008481c */ /* 0x000fe20002f2f070 */
[C---:B------:R-:W-:Y:S01]  /*74f0*/  @P4 VIADD R0, R2.reuse, 0x400 ;  /* 0x0000040002004836 */ /* 0x040fe20000000000 */
[----:B------:R-:W-:Y:S01]  /*7500*/  CS2R R80, SRZ ;  /* 0x0000000000507805 */ /* 0x000fe2000001ff00 */
[----:B------:R-:W-:Y:S01]  /*7510*/  @P4 VIADD R2, R2, 0x410 ;  /* 0x0000041002024836 */ /* 0x000fe20000000000 */
[----:B------:R-:W-:Y:S02]  /*7520*/  CS2R R86, SRZ ;  /* 0x0000000000567805 */ /* 0x000fe4000001ff00 */
[----:B------:R-:W-:Y:S07]  /*7530*/  CS2R R84, SRZ ;  /* 0x0000000000547805 */ /* 0x000fee000001ff00 */
[----:B------:R-:W-:Y:S01]  /*7540*/  @P1 VIADD R2, R0, 0xfffffff0 ;  /* 0xfffffff000021836 */ /* 0x000fe20000000000 */
[----:B------:R-:W-:Y:S06]  /*7550*/  @P2 BRA `(.L_x_141) ;  /* 0x00000000000c2947 */ /* 0x000fec0003800000 */
[----:B------:R-:W-:Y:S04]  /*7560*/  SHF.L.U32 R0, R104, 0x1f, RZ ;  /* 0x0000001f68007819 */ /* 0x000fe800000006ff */
[----:B------:R-:W1:Y:S02]  /*7570*/  SYNCS.PHASECHK.TRANS64.TRYWAIT P1, [R3+URZ+0x210], R0 ;  /* 0x00021000030075a7 */ /* 0x000e6400080211ff */
[----:B-1----:R-:W-:Y:S05]  /*7580*/  @!P1 BRA `(.L_x_142) ;  /* 0x0000004c00549947 */ /* 0x002fea0003800000 */
.L_x_141:
[----:B------:R-:W-:Y:S05]  /*7590*/  BSYNC B0 ;  /* 0x0000000000007941 */ /* 0x000fea0003800000 */
.L_x_140:
[----:B------:R-:W-:Y:S01]  /*75a0*/  ISETP.NE.AND P1, PT, R115, RZ, PT ;  /* 0x000000ff7300720c */ /* 0x000fe20003f25270 */
[----:B-1----:R-:W-:Y:S02]  /*75b0*/  VIADD R3, R3, 0x230 ;  /* 0x0000023003037836 */ /* 0x002fe40000000000 */
[----:B------:R-:W-:Y:S02]  /*75c0*/  IMAD.U32 R0, RZ, RZ, UR37 ;  /* 0x00000025ff007e24 */ /* 0x000fe4000f8e00ff */
[----:B------:R-:W-:Y:S03]  /*75d0*/  VIADD R105, R105, 0x1 ;  /* 0x0000000169697836 */ /* 0x000fe60000000000 */
[----:B------:R-:W-:Y:S05]  /*75e0*/  PRMT R0, R0, 0x654, R3 ;  /* 0x0000065400007816 */ /* 0x000fea0000000003 */
[----:B------:R1:W2:Y:S04]  /*75f0*/  @P1 LDS.128 R80, [R5+UR49+0x400] ;  /* 0x0004003105501984 */ /* 0x0002a80008000c00 */
[----:B------:R1:W3:Y:S01]  /*7600*/  @P1 LDS.128 R84, [R2] ;  /* 0x0000000002541984 */ /* 0x0002e20000000c00 */
[C---:B------:R-:W-:Y:S01]  /*7610*/  ISETP.NE.AND P1, PT, R105.reuse, 0x4, PT ;  /* 0x000000046900780c */ /* 0x040fe20003f25270 */
[----:B------:R-:W-:Y:S01]  /*7620*/  @!PT LDS RZ, [RZ] ;  /* 0x00000000fffff984 */ /* 0x000fe20000000800 */
[----:B------:R-:W-:Y:S01]  /*7630*/  @!PT LDS RZ, [RZ] ;  /* 0x00000000fffff984 */ /* 0x000fe20000000800 */
[----:B------:R-:W-:Y:S01]  /*7640*/  @!PT LDS RZ, [RZ] ;  /* 0x00000000fffff984 */ /* 0x000fe20000000800 */
[----:B------:R-:W-:Y:S01]  /*7650*/  @!PT LDS RZ, [RZ] ;  /* 0x00000000fffff984 */ /* 0x000fe20000000800 */
[----:B------:R4:W-:Y:S06]  /*7660*/  MEMBAR.ALL.CTA ;  /* 0x0000000000007992 */ /* 0x0009ec0000008000 */
[----:B----4-:R-:W4:Y:S01]  /*7670*/  FENCE.VIEW.ASYNC.S ;  /* 0x00000000000073c6 */ /* 0x010f220000000000 */
[----:B------:R-:W-:Y:S01]  /*7680*/  SEL R105, R105, RZ, P1 ;  /* 0x000000ff69697207 */ /* 0x000fe20000800000 */
[----:B----4-:R4:W-:Y:S02]  /*7690*/  SYNCS.ARRIVE.TRANS64.RED.A1T0 RZ, [R0+URZ], RZ ;  /* 0x000000ff00ff79a7 */ /* 0x0109e400081004ff */
[----:B----4-:R-:W-:Y:S04]  /*76a0*/  SEL R0, RZ, 0x1, P1 ;  /* 0x00000001ff007807 */ /* 0x010fe80000800000 */
[----:B-12---:R-:W-:Y:S02]  /*76b0*/  LOP3.LUT R104, R104, R0, RZ, 0x3c, !PT ;  /* 0x0000000068687212 */ /* 0x006fe400078e3cff */
.L_x_139:
[----:B------:R-:W-:Y:S05]  /*76c0*/  BSYNC B1 ;  /* 0x0000000000017941 */ /* 0x000fea0003800000 */
.L_x_138:
[----:B------:R-:W-:Y:S04]  /*76d0*/  SHF.R.U32.HI R0, RZ, 0x15, R48 ;  /* 0x00000015ff007819 */ /* 0x000fe80000011630 */
[----:B------:R-:W-:Y:S01]  /*76e0*/  LOP3.LUT P1, RZ, R0, 0x3, R102, 0x48, !PT ;  /* 0x0000000300ff7812 */ /* 0x000fe20007824866 */
[----:B------:R-:W-:Y:S01]  /*76f0*/  @!UPT UIADD3 URZ, UPT, UPT, URZ, URZ, URZ ;  /* 0x000000fffffff290 */ /* 0x000fe2000fffe0ff */
[----:B------:R-:W-:Y:S11]  /*7700*/  @P0 BRA `(.L_x_143) ;  /* 0x0000000000080947 */ /* 0x000ff60003800000 */
[----:B------:R-:W1:Y:S02]  /*7710*/  SYNCS.PHASECHK.TRANS64.TRYWAIT P0, [R111+URZ+0x280], R4 ;  /* 0x000280046f0075a7 */ /* 0x000e6400080011ff */
[----:B-1----:R-:W-:Y:S05]  /*7720*/  @!P0 BRA `(.L_x_144) ;  /* 0x0000004c00008947 */ /* 0x002fea0003800000 */
.L_x_143:
[----:B------:R-:W-:Y:S05]  /*7730*/  @!P1 BRA `(.L_x_145) ;  /* 0x0000000000409947 */ /* 0x000fea0003800000 */
[----:B------:R-:W2:Y:S01]  /*7740*/  LDCU.64 UR8, c[0x4][0x78] ;  /* 0x01000f00ff0877ac */ /* 0x000ea20008000a00 */
[----:B------:R-:W-:Y:S01]  /*7750*/  MOV R3, 0x0 ;  /* 0x0000000000037802 */ /* 0x000fe20000000f00 */
[----:B------:R-:W-:Y:S02]  /*7760*/  HFMA2 R12, -RZ, RZ, 0, 5.9604644775390625e-08 ;  /* 0x00000001ff0c7431 */ /* 0x000fe400000001ff */
[----:B------:R-:W-:Y:S02]  /*7770*/  IMAD.MOV.U32 R8, RZ, RZ, 0x192 ;  /* 0x00000192ff087424 */ /* 0x000fe400078e00ff */
[----:B------:R-:W-:Y:S01]  /*7780*/  IMAD.MOV.U32 R13, RZ, RZ, RZ ;  /* 0x000000ffff0d7224 */ /* 0x000fe200078e00ff */
[----:B------:R-:W4:Y:S01]  /*7790*/  LDCU.64 UR6, c[0x4][0x80] ;  /* 0x01001000ff0677ac */ /* 0x000f220008000a00 */
[----:B------:R-:W3:Y:S01]  /*77a0*/  LDC.64 R2, c[0x4][R3] ;  /* 0x0100000003027b82 */ /* 0x000ee20000000a00 */
[----:B------:R-:W5:Y:S01]  /*77b0*/  LDCU.64 UR4, c[0x4][0x18] ;  /* 0x01000300ff0477ac */ /* 0x000f620008000a00 */
[----:B--2---:R-:W-:Y:S01]  /*77c0*/  MOV R5, UR9 ;  /* 0x0000000900057c02 */ /* 0x004fe20008000f00 */
[----:B-1----:R-:W-:Y:S01]  /*77d0*/  IMAD.U32 R4, RZ, RZ, UR8 ;  /* 0x00000008ff047e24 */ /* 0x002fe2000f8e00ff */
[----:B----4-:R-:W-:Y:S01]  /*77e0*/  MOV R7, UR7 ;  /* 0x0000000700077c02 */ /* 0x010fe20008000f00 */
[----:B------:R-:W-:Y:S01]  /*77f0*/  IMAD.U32 R6, RZ, RZ, UR6 ;  /* 0x00000006ff067e24 */ /* 0x000fe2000f8e00ff */
[----:B-----5:R-:W-:Y:S01]  /*7800*/  MOV R11, UR5 ;  /* 0x00000005000b7c02 */ /* 0x020fe20008000f00 */
[----:B------:R-:W-:Y:S02]  /*7810*/  IMAD.U32 R10, RZ, RZ, UR4 ;  /* 0x00000004ff0a7e24 */ /* 0x000fe4000f8e00ff */
[----:B------:R-:W-:Y:S07]  /*7820*/  LEPC R20, `(.L_x_145) ;  /* 0x000000001014794e */ /* 0x000fee0000000000 */
[----:B---3--:R-:W-:Y:S05]  /*7830*/  CALL.ABS.NOINC R2 ;  /* 0x0000000002007343 */ /* 0x008fea0003c00000 */
.L_x_145:
[----:B-1----:R-:W-:Y:S01]  /*7840*/  F2FP.F16.E5M2.UNPACK_B R4, R81 ;  /* 0x00000051ff04723e */ /* 0x002fe200020004ff */
[----:B------:R-:W-:Y:S05]  /*7850*/  WARPSYNC.ALL ;  /* 0x0000000000007948 */ /* 0x000fea0003800000 */
[----:B------:R-:W-:Y:S01]  /*7860*/  R2UR UR4, R48 ;  /* 0x00000000300472ca */ /* 0x000fe200000e0000 */
[--C-:B------:R-:W-:Y:S01]  /*7870*/  HADD2.F32 R53, -RZ, R4.reuse.H0_H0 ;  /* 0x20000004ff357230 */ /* 0x100fe20000004100 */
[-C--:B------:R-:W-:Y:S01]  /*7880*/  F2FP.F16.E5M2.UNPACK_B R3, R80.reuse ;  /* 0x00000050ff03723e */ /* 0x080fe200020004ff */
[----:B------:R-:W-:Y:S01]  /*7890*/  HADD2.F32 R54, -RZ, R4.H1_H1 ;  /* 0x30000004ff367230 */ /* 0x000fe20000004100 */
[----:B------:R-:W-:Y:S01]  /*78a0*/  F2FP.F16.E5M2.UNPACK_B R0, R80.H1 ;  /* 0x00000050ff00723e */ /* 0x000fe200030004ff */
[----:B------:R-:W-:Y:S01]  /*78b0*/  BSSY.RECONVERGENT B0, `(.L_x_146) ;  /* 0x000009e000007945 */ /* 0x000fe20003800200 */
[----:B------:R-:W-:Y:S01]  /*78c0*/  F2FP.F16.E5M2.UNPACK_B R64, R83.H1 ;  /* 0x00000053ff40723e */ /* 0x000fe200030004ff */
[--C-:B------:R-:W-:Y:S01]  /*78d0*/  HADD2.F32 R2, -RZ, R3.reuse.H0_H0 ;  /* 0x20000003ff027230 */ /* 0x100fe20000004100 */
[----:B---3--:R-:W-:Y:S01]  /*78e0*/  F2FP.F16.E5M2.UNPACK_B R74, R86 ;  /* 0x00000056ff4a723e */ /* 0x008fe200020004ff */
[----:B------:R-:W-:Y:S01]  /*78f0*/  HADD2.F32 R50, -RZ, R3.H1_H1 ;  /* 0x30000003ff327230 */ /* 0x000fe20000004100 */
[----:B------:R-:W-:Y:S01]  /*7900*/  F2FP.F16.E5M2.UNPACK_B R3, R81.H1 ;  /* 0x00000051ff03723e */ /* 0x000fe200030004ff */
[--C-:B------:R-:W-:Y:S01]  /*7910*/  HADD2.F32 R51, -RZ, R0.reuse.H0_H0 ;  /* 0x20000000ff337230 */ /* 0x100fe20000004100 */
[----:B------:R-:W-:Y:S01]  /*7920*/  MOV R116, 0x10 ;  /* 0x0000001000747802 */ /* 0x000fe20000000f00 */
[----:B------:R-:W-:Y:S01]  /*7930*/  HADD2.F32 R52, -RZ, R0.H1_H1 ;  /* 0x30000000ff347230 */ /* 0x000fe20000004100 */
[-C--:B------:R-:W-:Y:S01]  /*7940*/  F2FP.F16.E5M2.UNPACK_B R0, R82.reuse ;  /* 0x00000052ff00723e */ /* 0x080fe200020004ff */
[----:B------:R-:W1:Y:S01]  /*7950*/  LDTM.x32 R4, tmem[UR4] ;  /* 0x00000004000479ee */ /* 0x000e6200082c0000 */
[----:B------:R-:W-:Y:S01]  /*7960*/  LOP3.LUT P5, RZ, R101, 0x80, RZ, 0xc0, !PT ;  /* 0x0000008065ff7812 */ /* 0x000fe200078ac0ff */
[--C-:B------:R-:W-:Y:S01]  /*7970*/  HADD2.F32 R55, -RZ, R3.reuse.H0_H0 ;  /* 0x20000003ff377230 */ /* 0x100fe20000004100 */
[----:B------:R-:W-:Y:S01]  /*7980*/  IADD3 R113, PT, PT, R100, UR49, RZ ;  /* 0x0000003164717c10 */ /* 0x000fe2000fffe0ff */
[--C-:B------:R-:W-:Y:S01]  /*7990*/  HADD2.F32 R57, -RZ, R0.reuse.H0_H0 ;  /* 0x20000000ff397230 */ /* 0x100fe20000004100 */
[----:B------:R-:W-:Y:S01]  /*79a0*/  SEL R116, R116, 0xfffffff0, !P5 ;  /* 0xfffffff074747807 */ /* 0x000fe20006800000 */
[----:B------:R-:W-:Y:S01]  /*79b0*/  HADD2.F32 R58, -RZ, R0.H1_H1 ;  /* 0x30000000ff3a7230 */ /* 0x000fe20000004100 */
[----:B------:R-:W-:Y:S01]  /*79c0*/  F2FP.F16.E5M2.UNPACK_B R0, R83 ;  /* 0x00000053ff00723e */ /* 0x000fe200020004ff */
[----:B------:R-:W-:Y:S01]  /*79d0*/  HADD2.F32 R56, -RZ, R3.H1_H1 ;  /* 0x30000003ff387230 */ /* 0x000fe20000004100 */
[----:B------:R-:W-:Y:S01]  /*79e0*/  F2FP.F16.E5M2.UNPACK_B R3, R82.H1 ;  /* 0x00000052ff03723e */ /* 0x000fe200030004ff */
[----:B------:R-:W-:Y:S01]  /*79f0*/  HADD2.F32 R73, -RZ, R74.H0_H0 ;  /* 0x2000004aff497230 */ /* 0x000fe20000004100 */
[----:B------:R-:W-:Y:S01]  /*7a00*/  IADD3 R113, PT, PT, R113, R116, RZ ;  /* 0x0000007471717210 */ /* 0x000fe20007ffe0ff */
[--C-:B------:R-:W-:Y:S01]  /*7a10*/  HADD2.F32 R61, -RZ, R0.reuse.H0_H0 ;  /* 0x20000000ff3d7230 */ /* 0x100fe20000004100 */
[----:B------:R-:W-:Y:S01]  /*7a20*/  ISETP.NE.AND P0, PT, R109, RZ, PT ;  /* 0x000000ff6d00720c */ /* 0x000fe20003f05270 */
[----:B------:R-:W-:Y:S01]  /*7a30*/  HADD2.F32 R62, -RZ, R0.H1_H1 ;  /* 0x30000000ff3e7230 */ /* 0x000fe20000004100 */
[-C--:B------:R-:W-:Y:S01]  /*7a40*/  F2FP.F16.E5M2.UNPACK_B R0, R84.reuse.H1 ;  /* 0x00000054ff00723e */ /* 0x080fe200030004ff */
[--C-:B------:R-:W-:Y:S01]  /*7a50*/  HADD2.F32 R59, -RZ, R3.reuse.H0_H0 ;  /* 0x20000003ff3b7230 */ /* 0x100fe20000004100 */
[----:B------:R-:W-:Y:S01]  /*7a60*/  ISETP.NE.AND P6, PT, R117, RZ, PT ;  /* 0x000000ff7500720c */ /* 0x000fe20003fc5270 */
[----:B------:R-:W-:Y:S01]  /*7a70*/  HADD2.F32 R60, -RZ, R3.H1_H1 ;  /* 0x30000003ff3c7230 */ /* 0x000fe20000004100 */
[----:B------:R-:W-:Y:S01]  /*7a80*/  F2FP.F16.E5M2.UNPACK_B R3, R84 ;  /* 0x00000054ff03723e */ /* 0x000fe200020004ff */
[--C-:B------:R-:W-:Y:S02]  /*7a90*/  HADD2.F32 R67, -RZ, R0.reuse.H0_H0 ;  /* 0x20000000ff437230 */ /* 0x100fe40000004100 */
[----:B------:R-:W-:Y:S01]  /*7aa0*/  HADD2.F32 R68, -RZ, R0.H1_H1 ;  /* 0x30000000ff447230 */ /* 0x000fe20000004100 */
[----:B------:R-:W-:Y:S01]  /*7ab0*/  F2FP.F16.E5M2.UNPACK_B R0, R85.H1 ;  /* 0x00000055ff00723e */ /* 0x000fe200030004ff */
[--C-:B------:R-:W-:Y:S02]  /*7ac0*/  HADD2.F32 R65, -RZ, R3.reuse.H0_H0 ;  /* 0x20000003ff417230 */ /* 0x100fe40000004100 */
[C---:B-1----:R-:W-:Y:S01]  /*7ad0*/  FMUL R7, R47.reuse, R7 ;  /* 0x000000072f077220 */ /* 0x042fe20000400000 */
[----:B------:R-:W-:Y:S01]  /*7ae0*/  HADD2.F32 R66, -RZ, R3.H1_H1 ;  /* 0x30000003ff427230 */ /* 0x000fe20000004100 */
[----:B------:R-:W-:Y:S01]  /*7af0*/  F2FP.F16.E5M2.UNPACK_B R3, R85 ;  /* 0x00000055ff03723e */ /* 0x000fe200020004ff */
[--C-:B------:R-:W-:Y:S02]  /*7b00*/  HADD2.F32 R71, -RZ, R0.reuse.H0_H0 ;  /* 0x20000000ff477230 */ /* 0x100fe40000004100 */
[----:B------:R-:W-:Y:S02]  /*7b10*/  HADD2.F32 R72, -RZ, R0.H1_H1 ;  /* 0x30000000ff487230 */ /* 0x000fe40000004100 */
[----:B------:R-:W-:Y:S01]  /*7b20*/  FMUL R0, R47, R4 ;  /* 0x000000042f007220 */ /* 0x000fe20000400000 */
[--C-:B------:R-:W-:Y:S01]  /*7b30*/  HADD2.F32 R69, -RZ, R3.reuse.H0_H0 ;  /* 0x20000003ff457230 */ /* 0x100fe20000004100 */
[----:B------:R-:W-:Y:S01]  /*7b40*/  F2FP.F16.E5M2.UNPACK_B R4, R87 ;  /* 0x00000057ff04723e */ /* 0x000fe200020004ff */
[----:B------:R-:W-:Y:S01]  /*7b50*/  HADD2.F32 R70, -RZ, R3.H1_H1 ;  /* 0x30000003ff467230 */ /* 0x000fe20000004100 */
[----:B------:R-:W-:Y:S01]  /*7b60*/  F2FP.F16.E5M2.UNPACK_B R3, R86.H1 ;  /* 0x00000056ff03723e */ /* 0x000fe200030004ff */
[----:B------:R-:W-:Y:S01]  /*7b70*/  FFMA R0, R49, R2, R0 ;  /* 0x0000000231007223 */ /* 0x000fe20000000000 */
[----:B------:R-:W-:Y:S01]  /*7b80*/  FMUL R2, R47, R5 ;  /* 0x000000052f027220 */ /* 0x000fe20000400000 */
[----:B------:R-:W-:Y:S01]  /*7b90*/  HADD2.F32 R74, -RZ, R74.H1_H1 ;  /* 0x3000004aff4a7230 */ /* 0x000fe20000004100 */
[----:B------:R-:W-:Y:S01]  /*7ba0*/  F2FP.F16.E5M2.UNPACK_B R5, R87.H1 ;  /* 0x00000057ff05723e */ /* 0x000fe200030004ff */
[--C-:B------:R-:W-:Y:S02]  /*7bb0*/  HADD2.F32 R75, -RZ, R3.reuse.H0_H0 ;  /* 0x20000003ff4b7230 */ /* 0x100fe40000004100 */
[----:B------:R-:W-:Y:S01]  /*7bc0*/  FFMA R2, R49, R50, R2 ;  /* 0x0000003231027223 */ /* 0x000fe20000000002 */
[----:B------:R-:W-:Y:S02]  /*7bd0*/  HADD2.F32 R76, -RZ, R3.H1_H1 ;  /* 0x30000003ff4c7230 */ /* 0x000fe40000004100 */
[C---:B------:R-:W-:Y:S01]  /*7be0*/  FMUL R3, R47.reuse, R6 ;  /* 0x000000062f037220 */ /* 0x040fe20000400000 */
[--C-:B------:R-:W-:Y:S02]  /*7bf0*/  HADD2.F32 R50, -RZ, R4.reuse.H0_H0 ;  /* 0x20000004ff327230 */ /* 0x100fe40000004100 */
[C---:B------:R-:W-:Y:S01]  /*7c00*/  FMUL R6, R47.reuse, R11 ;  /* 0x0000000b2f067220 */ /* 0x040fe20000400000 */
[----:B------:R-:W-:Y:S01]  /*7c10*/  FMUL R11, R47, R16 ;  /* 0x000000102f0b7220 */ /* 0x000fe20000400000 */
[C---:B------:R-:W-:Y:S01]  /*7c20*/  FFMA R3, R49.reuse, R51, R3 ;  /* 0x0000003331037223 */ /* 0x040fe20000000003 */
[----:B------:R-:W-:Y:S01]  /*7c30*/  FFMA R7, R49, R52, R7 ;  /* 0x0000003431077223 */ /* 0x000fe20000000007 */
[----:B------:R-:W-:Y:S02]  /*7c40*/  HADD2.F32 R51, -RZ, R4.H1_H1 ;  /* 0x30000004ff337230 */ /* 0x000fe40000004100 */
[C---:B------:R-:W-:Y:S01]  /*7c50*/  FMUL R4, R47.reuse, R9 ;  /* 0x000000092f047220 */ /* 0x040fe20000400000 */
[--C-:B------:R-:W-:Y:S02]  /*7c60*/  HADD2.F32 R52, -RZ, R5.reuse.H0_H0 ;  /* 0x20000005ff347230 */ /* 0x100fe40000004100 */
[----:B------:R-:W-:Y:S01]  /*7c70*/  FMUL R16, R47, R21 ;  /* 0x000000152f107220 */ /* 0x000fe20000400000 */
[----:B------:R-:W-:Y:S01]  /*7c80*/  F2FP.SATFINITE.E5M2.F32.PACK_AB_MERGE_C R78, R7, R3, RZ ;  /* 0x00000003074e723e */ /* 0x000fe200048060ff */
[C---:B------:R-:W-:Y:S01]  /*7c90*/  FMUL R3, R47.reuse, R8 ;  /* 0x000000082f037220 */ /* 0x040fe20000400000 */
[----:B------:R-:W-:Y:S02]  /*7ca0*/  HADD2.F32 R77, -RZ, R5.H1_H1 ;  /* 0x30000005ff4d7230 */ /* 0x000fe40000004100 */
[C---:B------:R-:W-:Y:S01]  /*7cb0*/  FMUL R7, R47.reuse, R12 ;  /* 0x0000000c2f077220 */ /* 0x040fe20000400000 */
[----:B------:R-:W-:Y:S01]  /*7cc0*/  FMUL R8, R47, R13 ;  /* 0x0000000d2f087220 */ /* 0x000fe20000400000 */
[C---:B------:R-:W-:Y:S01]  /*7cd0*/  FFMA R3, R49.reuse, R53, R3 ;  /* 0x0000003531037223 */ /* 0x040fe20000000003 */
[----:B------:R-:W-:Y:S01]  /*7ce0*/  FFMA R4, R49, R54, R4 ;  /* 0x0000003631047223 */ /* 0x000fe20000000004 */
[C---:B------:R-:W-:Y:S01]  /*7cf0*/  FMUL R12, R47.reuse, R17 ;  /* 0x000000112f0c7220 */ /* 0x040fe20000400000 */
[C---:B------:R-:W-:Y:S01]  /*7d00*/  FMUL R5, R47.reuse, R10 ;  /* 0x0000000a2f057220 */ /* 0x040fe20000400000 */
[C---:B------:R-:W-:Y:S01]  /*7d10*/  FMUL R9, R47.reuse, R14 ;  /* 0x0000000e2f097220 */ /* 0x040fe20000400000 */
[C---:B------:R-:W-:Y:S01]  /*7d20*/  FMUL R10, R47.reuse, R15 ;  /* 0x0000000f2f0a7220 */ /* 0x040fe20000400000 */
[----:B------:R-:W-:Y:S01]  /*7d30*/  FMUL R15, R47, R20 ;  /* 0x000000142f0f7220 */ /* 0x000fe20000400000 */
[C---:B------:R-:W-:Y:S01]  /*7d40*/  FFMA R5, R49.reuse, R55, R5 ;  /* 0x0000003731057223 */ /* 0x040fe20000000005 */
[C---:B------:R-:W-:Y:S01]  /*7d50*/  FFMA R6, R49.reuse, R56, R6 ;  /* 0x0000003831067223 */ /* 0x040fe20000000006 */
[C---:B------:R-:W-:Y:S01]  /*7d60*/  FFMA R7, R49.reuse, R57, R7 ;  /* 0x0000003931077223 */ /* 0x040fe20000000007 */
[C---:B------:R-:W-:Y:S01]  /*7d70*/  FFMA R8, R49.reuse, R58, R8 ;  /* 0x0000003a31087223 */ /* 0x040fe20000000008 */
[--C-:B------:R-:W-:Y:S02]  /*7d80*/  HADD2.F32 R63, -RZ, R64.reuse.H0_H0 ;  /* 0x20000040ff3f7230 */ /* 0x100fe40000004100 */
[C---:B------:R-:W-:Y:S01]  /*7d90*/  FFMA R9, R49.reuse, R59, R9 ;  /* 0x0000003b31097223 */ /* 0x040fe20000000009 */
[----:B------:R-:W-:Y:S01]  /*7da0*/  F2FP.SATFINITE.E5M2.F32.PACK_AB_MERGE_C R5, R6, R5, RZ ;  /* 0x000000050605723e */ /* 0x000fe200048060ff */
[C---:B------:R-:W-:Y:S01]  /*7db0*/  FFMA R10, R49.reuse, R60, R10 ;  /* 0x0000003c310a7223 */ /* 0x040fe2000000000a */
[C---:B------:R-:W-:Y:S01]  /*7dc0*/  FFMA R11, R49.reuse, R61, R11 ;  /* 0x0000003d310b7223 */ /* 0x040fe2000000000b */
[----:B------:R-:W-:Y:S01]  /*7dd0*/  FFMA R12, R49, R62, R12 ;  /* 0x0000003e310c7223 */ /* 0x000fe2000000000c */
[C---:B------:R-:W-:Y:S01]  /*7de0*/  FMUL R20, R47.reuse, R25 ;  /* 0x000000192f147220 */ /* 0x040fe20000400000 */
[C---:B------:R-:W-:Y:S01]  /*7df0*/  FMUL R25, R47.reuse, R30 ;  /* 0x0000001e2f197220 */ /* 0x040fe20000400000 */
[C---:B------:R-:W-:Y:S01]  /*7e00*/  FMUL R30, R47.reuse, R35 ;  /* 0x000000232f1e7220 */ /* 0x040fe20000400000 */
[----:B------:R-:W-:Y:S01]  /*7e10*/  F2FP.SATFINITE.E5M2.F32.PACK_AB_MERGE_C R9, R10, R9, RZ ;  /* 0x000000090a09723e */ /* 0x000fe200048060ff */
[----:B------:R-:W-:Y:S02]  /*7e20*/  HADD2.F32 R64, -RZ, R64.H1_H1 ;  /* 0x30000040ff407230 */ /* 0x000fe40000004100 */
[C---:B------:R-:W-:Y:S01]  /*7e30*/  FMUL R13, R47.reuse, R18 ;  /* 0x000000122f0d7220 */ /* 0x040fe20000400000 */
[C---:B------:R-:W-:Y:S01]  /*7e40*/  FMUL R14, R47.reuse, R19 ;  /* 0x000000132f0e7220 */ /* 0x040fe20000400000 */
[C---:B------:R-:W-:Y:S01]  /*7e50*/  FMUL R17, R47.reuse, R22 ;  /* 0x000000162f117220 */ /* 0x040fe20000400000 */
[----:B------:R-:W-:Y:S01]  /*7e60*/  FMUL R18, R47, R23 ;  /* 0x000000172f127220 */ /* 0x000fe20000400000 */
[C---:B------:R-:W-:Y:S01]  /*7e70*/  FFMA R13, R49.reuse, R63, R13 ;  /* 0x0000003f310d7223 */ /* 0x040fe2000000000d */
[C---:B------:R-:W-:Y:S01]  /*7e80*/  FFMA R14, R49.reuse, R64, R14 ;  /* 0x00000040310e7223 */ /* 0x040fe2000000000e */
[----:B------:R-:W-:Y:S01]  /*7e90*/  FFMA R15, R49, R65, R15 ;  /* 0x00000041310f7223 */ /* 0x000fe2000000000f */
[----:B------:R-:W-:Y:S01]  /*7ea0*/  FMUL R19, R47, R24 ;  /* 0x000000182f137220 */ /* 0x000fe20000400000 */
[C---:B------:R-:W-:Y:S01]  /*7eb0*/  FFMA R16, R49.reuse, R66, R16 ;  /* 0x0000004231107223 */ /* 0x040fe20000000010 */
[----:B------:R-:W-:Y:S01]  /*7ec0*/  FFMA R17, R49, R67, R17 ;  /* 0x0000004331117223 */ /* 0x000fe20000000011 */
[----:B------:R-:W-:Y:S01]  /*7ed0*/  F2FP.SATFINITE.E5M2.F32.PACK_AB_MERGE_C R13, R14, R13, RZ ;  /* 0x0000000d0e0d723e */ /* 0x000fe200048060ff */
[C---:B------:R-:W-:Y:S01]  /*7ee0*/  FMUL R21, R47.reuse, R26 ;  /* 0x0000001a2f157220 */ /* 0x040fe20000400000 */
[----:B------:R-:W-:Y:S01]  /*7ef0*/  FMUL R22, R47, R27 ;  /* 0x0000001b2f167220 */ /* 0x000fe20000400000 */
[C---:B------:R-:W-:Y:S01]  /*7f00*/  FFMA R18, R49.reuse, R68, R18 ;  /* 0x0000004431127223 */ /* 0x040fe20000000012 */
[----:B------:R-:W-:Y:S01]  /*7f10*/  FFMA R19, R49, R69, R19 ;  /* 0x0000004531137223 */ /* 0x000fe20000000013 */
[----:B------:R-:W-:Y:S01]  /*7f20*/  FMUL R23, R47, R28 ;  /* 0x0000001c2f177220 */ /* 0x000fe20000400000 */
[----:B------:R-:W-:Y:S01]  /*7f30*/  FFMA R20, R49, R70, R20 ;  /* 0x0000004631147223 */ /* 0x000fe20000000014 */
[----:B------:R-:W-:Y:S01]  /*7f40*/  FMUL R24, R47, R29 ;  /* 0x0000001d2f187220 */ /* 0x000fe20000400000 */
[C---:B------:R-:W-:Y:S01]  /*7f50*/  FFMA R21, R49.reuse, R71, R21 ;  /* 0x0000004731157223 */ /* 0x040fe20000000015 */
[----:B------:R-:W-:Y:S01]  /*7f60*/  FFMA R22, R49, R72, R22 ;  /* 0x0000004831167223 */ /* 0x000fe20000000016 */
[C---:B------:R-:W-:Y:S01]  /*7f70*/  FMUL R26, R47.reuse, R31 ;  /* 0x0000001f2f1a7220 */ /* 0x040fe20000400000 */
[----:B------:R-:W-:Y:S01]  /*7f80*/  FMUL R27, R47, R32 ;  /* 0x000000202f1b7220 */ /* 0x000fe20000400000 */
[----:B------:R-:W-:Y:S01]  /*7f90*/  FFMA R23, R49, R73, R23 ;  /* 0x0000004931177223 */ /* 0x000fe20000000017 */
[----:B------:R-:W-:Y:S01]  /*7fa0*/  FMUL R28, R47, R33 ;  /* 0x000000212f1c7220 */ /* 0x000fe20000400000 */
[----:B------:R-:W-:Y:S01]  /*7fb0*/  FFMA R24, R49, R74, R24 ;  /* 0x0000004a31187223 */ /* 0x000fe20000000018 */
[----:B------:R-:W-:Y:S01]  /*7fc0*/  FMUL R29, R47, R34 ;  /* 0x000000222f1d7220 */ /* 0x000fe20000400000 */
[C---:B------:R-:W-:Y:S01]  /*7fd0*/  FFMA R25, R49.reuse, R75, R25 ;  /* 0x0000004b31197223 */ /* 0x040fe20000000019 */
[C---:B------:R-:W-:Y:S01]  /*7fe0*/  FFMA R26, R49.reuse, R76, R26 ;  /* 0x0000004c311a7223 */ /* 0x040fe2000000001a */
[C---:B------:R-:W-:Y:S01]  /*7ff0*/  FFMA R27, R49.reuse, R50, R27 ;  /* 0x00000032311b7223 */ /* 0x040fe2000000001b */
[C---:B------:R-:W-:Y:S01]  /*8000*/  FFMA R28, R49.reuse, R51, R28 ;  /* 0x00000033311c7223 */ /* 0x040fe2000000001c */
[----:B------:R-:W-:Y:S01]  /*8010*/  F2FP.SATFINITE.E5M2.F32.PACK_AB_MERGE_C R17, R18, R17, RZ ;  /* 0x000000111211723e */ /* 0x000fe200048060ff */
[C---:B------:R-:W-:Y:S01]  /*8020*/  FFMA R29, R49.reuse, R52, R29 ;  /* 0x00000034311d7223 */ /* 0x040fe2000000001d */
[----:B------:R-:W-:Y:S01]  /*8030*/  F2FP.SATFINITE.E5M2.F32.PACK_AB_MERGE_C R21, R22, R21, RZ ;  /* 0x000000151615723e */ /* 0x000fe200048060ff */
[----:B------:R-:W-:Y:S01]  /*8040*/  FFMA R30, R49, R77, R30 ;  /* 0x0000004d311e7223 */ /* 0x000fe2000000001e */
[----:B------:R-:W-:Y:S02]  /*8050*/  F2FP.SATFINITE.E5M2.F32.PACK_AB_MERGE_C R32, R2, R0, R78 ;  /* 0x000000000220723e */ /* 0x000fe4000480604e */
[----:B------:R-:W-:Y:S02]  /*8060*/  F2FP.SATFINITE.E5M2.F32.PACK_AB_MERGE_C R33, R4, R3, R5 ;  /* 0x000000030421723e */ /* 0x000fe40004806005 */
[----:B------:R-:W-:Y:S02]  /*8070*/  F2FP.SATFINITE.E5M2.F32.PACK_AB_MERGE_C R34, R8, R7, R9 ;  /* 0x000000070822723e */ /* 0x000fe40004806009 */
[----:B------:R-:W-:Y:S02]  /*8080*/  F2FP.SATFINITE.E5M2.F32.PACK_AB_MERGE_C R35, R12, R11, R13 ;  /* 0x0000000b0c23723e */ /* 0x000fe4000480600d */
[----:B------:R-:W-:Y:S02]  /*8090*/  F2FP.SATFINITE.E5M2.F32.PACK_AB_MERGE_C R16, R16, R15, R17 ;  /* 0x0000000f1010723e */ /* 0x000fe40004806011 */
[----:B------:R-:W-:Y:S01]  /*80a0*/  F2FP.SATFINITE.E5M2.F32.PACK_AB_MERGE_C R17, R20, R19, R21 ;  /* 0x000000131411723e */ /* 0x000fe20004806015 */
[----:B------:R1:W-:Y:S01]  /*80b0*/  STS.128 [R100+UR49+0x4400], R32 ;  /* 0x0044002064007988 */ /* 0x0003e20008000c31 */
[----:B------:R-:W-:Y:S02]  /*80c0*/  F2FP.SATFINITE.E5M2.F32.PACK_AB_MERGE_C R18, R26, R25, RZ ;  /* 0x000000191a12723e */ /* 0x000fe400048060ff */
[----:B------:R-:W-:Y:S02]  /*80d0*/  F2FP.SATFINITE.E5M2.F32.PACK_AB_MERGE_C R19, R30, R29, RZ ;  /* 0x0000001d1e13723e */ /* 0x000fe400048060ff */
[----:B------:R-:W-:Y:S02]  /*80e0*/  F2FP.SATFINITE.E5M2.F32.PACK_AB_MERGE_C R18, R24, R23, R18 ;  /* 0x000000171812723e */ /* 0x000fe40004806012 */
[----:B------:R-:W-:Y:S02]  /*80f0*/  F2FP.SATFINITE.E5M2.F32.PACK_AB_MERGE_C R19, R28, R27, R19 ;  /* 0x0000001b1c13723e */ /* 0x000fe40004806013 */
[----:B------:R-:W-:Y:S02]  /*8100*/  LEA R0, R105, UR49, 0x3 ;  /* 0x0000003169007c11 */ /* 0x000fe4000f8e18ff */
[----:B------:R-:W-:Y:S01]  /*8110*/  @P6 SHF.L.U32 R2, R104, 0x1f, RZ ;  /* 0x0000001f68026819 */ /* 0x000fe200000006ff */
[----:B------:R1:W-:Y:S01]  /*8120*/  STS.128 [R113+0x4400], R16 ;  /* 0x0044001071007388 */ /* 0x0003e20000000c00 */
[----:B------:R-:W-:Y:S01]  /*8130*/  @!PT LDS RZ, [RZ] ;  /* 0x00000000fffff984 */ /* 0x000fe20000000800 */
[----:B------:R-:W-:Y:S01]  /*8140*/  @!PT LDS RZ, [RZ] ;  /* 0x00000000fffff984 */ /* 0x000fe20000000800 */
[----:B------:R-:W-:Y:S01]  /*8150*/  @!PT LDS RZ, [RZ] ;  /* 0x00000000fffff984 */ /* 0x000fe20000000800 */
[----:B------:R-:W-:Y:S01]  /*8160*/  @!PT LDS RZ, [RZ] ;  /* 0x00000000fffff984 */ /* 0x000fe20000000800 */
[----:B------:R2:W-:Y:S07]  /*8170*/  MEMBAR.ALL.CTA ;  /* 0x0000000000007992 */ /* 0x0005ee0000008000 */
[----:B--2---:R-:W2:Y:S02]  /*8180*/  FENCE.VIEW.ASYNC.S ;  /* 0x00000000000073c6 */ /* 0x004ea40000000000 */
[----:B--2---:R-:W-:Y:S06]  /*8190*/  BAR.SYNC.DEFER_BLOCKING 0x1, 0x80 ;  /* 0x0042000000007b1d */ /* 0x004fec0000010000 */
[----:B------:R-:W-:Y:S05]  /*81a0*/  @P0 BRA `(.L_x_147) ;  /* 0x0000000000380947 */ /* 0x000fea0003800000 */
[----:B------:R-:W-:Y:S02]  /*81b0*/  UIADD3 UR4, UPT, UPT, UR49, 0x4400, URZ ;  /* 0x0000440031047890 */ /* 0x000fe4000fffe0ff */
[----:B------:R-:W-:Y:S01]  /*81c0*/  UIADD3 UR8, UP0, UPT, UR52, 0x680, URZ ;  /* 0x0000068034087890 */ /* 0x000fe2000ff1e0ff */
[----:B------:R-:W-:Y:S01]  /*81d0*/  UMOV UR43, UR36 ;  /* 0x00000024002b7c82 */ /* 0x000fe20008000000 */
[----:B------:R-:W-:Y:S02]  /*81e0*/  UIADD3 UR5, UPT, UPT, UR41, 0x80, URZ ;  /* 0x0000008029057890 */ /* 0x000fe4000fffe0ff */
[----:B------:R-:W-:Y:S01]  /*81f0*/  MOV R108, UR4 ;  /* 0x00000004006c7c02 */ /* 0x000fe20008000f00 */
[----:B------:R-:W-:Y:S02]  /*8200*/  UIADD3.X UR9, UPT, UPT, URZ, UR53, URZ, UP0, !UPT ;  /* 0x00000035ff097290 */ /* 0x000fe400087fe4ff */
[----:B------:R-:W-:Y:S01]  /*8210*/  UIADD3 UR4, UPT, UPT, UR49, 0x4c00, URZ ;  /* 0x00004c0031047890 */ /* 0x000fe2000fffe0ff */
[----:B------:R-:W-:Y:S01]  /*8220*/  R2UR UR40, R108 ;  /* 0x000000006c2872ca */ /* 0x000fe200000e0000 */
[----:B------:R-:W-:Y:S01]  /*8230*/  UMOV UR6, UR42 ;  /* 0x0000002a00067c82 */ /* 0x000fe20008000000 */
[----:B------:R-:W-:Y:S11]  /*8240*/  UMOV UR7, UR36 ;  /* 0x0000002400077c82 */ /* 0x000ff60008000000 */
[----:B------:R2:W-:Y:S01]  /*8250*/  UTMASTG.3D [UR40], [UR8] ;  /* 0x00000028080073b5 */ /* 0x0005e20008010000 */
[----:B------:R2:W-:Y:S01]  /*8260*/  UTMASTG.3D [UR4], [UR8] ;  /* 0x00000004080073b5 */ /* 0x0005e20008010000 */
[----:B------:R0:W-:Y:S01]  /*8270*/  UTMACMDFLUSH ;  /* 0x00000000000079b7 */ /* 0x0001e20000000000 */
[----:B--2---:R-:W-:Y:S04]  /*8280*/  DEPBAR.LE SB0, 0x1 ;  /* 0x000080400000791a */ /* 0x004fe80000000000 */
.L_x_147:
[----:B------:R-:W-:Y:S05]  /*8290*/  BSYNC.RECONVERGENT B0 ;  /* 0x0000000000007941 */ /* 0x000fea0003800200 */
.L_x_146:
[----:B------:R-:W-:Y:S06]  /*82a0*/  BAR.SYNC.DEFER_BLOCKING 0x1, 0x80 ;  /* 0x0042000000007b1d */ /* 0x000fec0000010000 */
[----:B------:R-:W2:Y:S01]  /*82b0*/  @P6 SYNCS.PHASECHK.TRANS64.TRYWAIT P0, [R0+URZ+0x210], R2 ;  /* 0x00021002000065a7 */ /* 0x000ea200080011ff */
[----:B------:R-:W-:Y:S01]  /*82c0*/  BSSY B1, `(.L_x_148) ;  /* 0x0000021000017945 */ /* 0x000fe20003800000 */
[----:B--2---:R-:W-:Y:S03]  /*82d0*/  @P6 SEL R114, RZ, 0x1, !P0 ;  /* 0x00000001ff726807 */ /* 0x004fe60004000000 */
[----:B------:R-:W-:Y:S05]  /*82e0*/  @!P6 BRA `(.L_x_149) ;  /* 0x000000000078e947 */ /* 0x000fea0003800000 */
[----:B------:R-:W-:Y:S01]  /*82f0*/  ISETP.NE.AND P1, PT, R115, RZ, PT ;  /* 0x000000ff7300720c */ /* 0x000fe20003f25270 */
[----:B------:R-:W-:Y:S01]  /*8300*/  BSSY B0, `(.L_x_150) ;  /* 0x0000009000007945 */ /* 0x000fe20003800000 */
[----:B------:R-:W-:Y:S11]  /*8310*/  ISETP.NE.AND P0, PT, R114, RZ, PT ;  /* 0x000000ff7200720c */ /* 0x000ff60003f05270 */
[----:B------:R-:W-:Y:S05]  /*8320*/  @P1 IMAD R2, R105, 0x1000, R100 ;  /* 0x0000100069021824 */ /* 0x000fea00078e0264 */
[----:B------:R-:W-:Y:S05]  /*8330*/  @P1 IADD3 R4, PT, PT, R2, UR49, RZ ;  /* 0x0000003102041c10 */ /* 0x000fea000fffe0ff */
[----:B------:R-:W-:Y:S01]  /*8340*/  @P1 IMAD.IADD R4, R4, 0x1, R116 ;  /* 0x0000000104041824 */ /* 0x000fe200078e0274 */
[----:B------:R-:W-:Y:S06]  /*8350*/  @P0 BRA `(.L_x_151) ;  /* 0x00000000000c0947 */ /* 0x000fec0003800000 */
[----:B------:R-:W-:Y:S04]  /*8360*/  SHF.L.U32 R3, R104, 0x1f, RZ ;  /* 0x0000001f68037819 */ /* 0x000fe800000006ff */
[----:B------:R-:W2:Y:S02]  /*8370*/  SYNCS.PHASECHK.TRANS64.TRYWAIT P0, [R0+URZ+0x210], R3 ;  /* 0x00021003000075a7 */ /* 0x000ea400080011ff */
[----:B--2---:R-:W-:Y:S05]  /*8380*/  @!P0 BRA `(.L_x_152) ;  /* 0x0000003c00fc8947 */ /* 0x004fea0003800000 */
.L_x_151:
[----:B------:R-:W-:Y:S05]  /*8390*/  BSYNC B0 ;  /* 0x0000000000007941 */ /* 0x000fea0003800000 */
.L_x_150:
[----:B------:R-:W-:Y:S01]  /*83a0*/  ISETP.NE.AND P0, PT, R115, RZ, PT ;  /* 0x000000ff7300720c */ /* 0x000fe20003f05270 */
[----:B------:R-:W-:Y:S11]  /*83b0*/  VIADD R105, R105, 0x1 ;  /* 0x0000000169697836 */ /* 0x000ff60000000000 */
[----:B------:R-:W-:Y:S01]  /*83c0*/  @!UPT UIADD3 URZ, UPT, UPT, URZ, URZ, URZ ;  /* 0x000000fffffff290 */ /* 0x000fe2000fffe0ff */
[----:B------:R3:W4:Y:S04]  /*83d0*/  @P0 LDS.128 R80, [R2+UR49+0x400] ;  /* 0x0004003102500984 */ /* 0x0007280008000c00 */
[----:B------:R1:W1:Y:S01]  /*83e0*/  @P0 LDS.128 R84, [R4+0x400] ;  /* 0x0004000004540984 */ /* 0x0002620000000c00 */
[C---:B------:R-:W-:Y:S01]  /*83f0*/  ISETP.NE.AND P0, PT, R105.reuse, 0x4, PT ;  /* 0x000000046900780c */ /* 0x040fe20003f05270 */
[----:B------:R-:W-:Y:S01]  /*8400*/  @!PT LDS RZ, [RZ] ;  /* 0x00000000fffff984 */ /* 0x000fe20000000800 */
[----:B------:R-:W-:Y:S01]  /*8410*/  @!PT LDS RZ, [RZ] ;  /* 0x00000000fffff984 */ /* 0x000fe20000000800 */
[----:B------:R-:W-:Y:S01]  /*8420*/  @!PT LDS RZ, [RZ] ;  /* 0x00000000fffff984 */ /* 0x000fe20000000800 */
[----:B------:R-:W-:Y:S01]  /*8430*/  @!PT LDS RZ, [RZ] ;  /* 0x00000000fffff984 */ /* 0x000fe20000000800 */
[----:B------:R5:W-:Y:S06]  /*8440*/  MEMBAR.ALL.CTA ;  /* 0x0000000000007992 */ /* 0x000bec0000008000 */
[----:B-----5:R-:W5:Y:S01]  /*8450*/  FENCE.VIEW.ASYNC.S ;  /* 0x00000000000073c6 */ /* 0x020f620000000000 */
[----:B------:R-:W-:Y:S01]  /*8460*/  SEL R105, R105, RZ, P0 ;  /* 0x000000ff69697207 */ /* 0x000fe20000000000 */
[----:B---3--:R-:W-:Y:S02]  /*8470*/  VIADD R2, R0, 0x230 ;  /* 0x0000023000027836 */ /* 0x008fe40000000000 */
[----:B--2---:R-:W-:Y:S05]  /*8480*/  IMAD.U32 R0, RZ, RZ, UR37 ;  /* 0x00000025ff007e24 */ /* 0x004fea000f8e00ff */
[----:B------:R-:W-:Y:S04]  /*8490*/  PRMT R0, R0, 0x654, R2 ;  /* 0x0000065400007816 */ /* 0x000fe80000000002 */
[----:B-----5:R2:W-:Y:S02]  /*84a0*/  SYNCS.ARRIVE.TRANS64.RED.A1T0 RZ, [R0+URZ], RZ ;  /* 0x000000ff00ff79a7 */ /* 0x0205e400081004ff */
[----:B--2---:R-:W-:Y:S04]  /*84b0*/  SEL R0, RZ, 0x1, P0 ;  /* 0x00000001ff007807 */ /* 0x004fe80000000000 */
[----:B-1--4-:R-:W-:Y:S02]  /*84c0*/  LOP3.LUT R104, R104, R0, RZ, 0x3c, !PT ;  /* 0x0000000068687212 */ /* 0x012fe400078e3cff */
.L_x_149:
[----:B------:R-:W-:Y:S05]  /*84d0*/  BSYNC B1 ;  /* 0x0000000000017941 */ /* 0x000fea0003800000 */
.L_x_148:
[----:B------:R-:W-:Y:S05]  /*84e0*/  VIADD R0, R48, 0x20 ;  /* 0x0000002030007836 */ /* 0x000fea0000000000 */
[----:B------:R-:W-:Y:S04]  /*84f0*/  SHF.R.U32.HI R0, RZ, 0x15, R0 ;  /* 0x00000015ff007819 */ /* 0x000fe80000011600 */
[----:B------:R-:W-:Y:S11]  /*8500*/  LOP3.LUT P0, RZ, R0, 0x3, R102, 0x48, !PT ;  /* 0x0000000300ff7812 */ /* 0x000ff60007804866 */
[----:B------:R-:W-:Y:S02]  /*8510*/  @!UPT UIADD3 URZ, UPT, UPT, URZ, URZ, URZ ;  /* 0x000000fffffff290 */ /* 0x000fe4000fffe0ff */
[----:B------:R-:W-:Y:S05]  /*8520*/  @!P0 BRA `(.L_x_153) ;  /* 0x0000000000408947 */ /* 0x000fea0003800000 */
[----:B------:R-:W2:Y:S01]  /*8530*/  LDCU.64 UR8, c[0x4][0x78] ;  /* 0x01000f00ff0877ac */ /* 0x000ea20008000a00 */
[----:B------:R-:W-:Y:S01]  /*8540*/  MOV R3, 0x0 ;  /* 0x0000000000037802 */ /* 0x000fe20000000f00 */
[----:B------:R-:W-:Y:S02]  /*8550*/  HFMA2 R12, -RZ, RZ, 0, 5.9604644775390625e-08 ;  /* 0x00000001ff0c7431 */ /* 0x000fe400000001ff */
[----:B------:R-:W-:Y:S02]  /*8560*/  IMAD.MOV.U32 R8, RZ, RZ, 0x192 ;  /* 0x00000192ff087424 */ /* 0x000fe400078e00ff */
[----:B------:R-:W-:Y:S01]  /*8570*/  IMAD.MOV.U32 R13, RZ, RZ, RZ ;  /* 0x000000ffff0d7224 */ /* 0x000fe200078e00ff */
[----:B------:R-:W3:Y:S01]  /*8580*/  LDCU.64 UR6, c[0x4][0x80] ;  /* 0x01001000ff0677ac */ /* 0x000ee20008000a00 */
[----:B------:R-:W4:Y:S01]  /*8590*/  LDC.64 R2, c[0x4][R3] ;  /* 0x0100000003027b82 */ /* 0x000f220000000a00 */
[----:B------:R-:W5:Y:S01]  /*85a0*/  LDCU.64 UR4, c[0x4][0x18] ;  /* 0x01000300ff0477ac */ /* 0x000f620008000a00 */
[----:B--2---:R-:W-:Y:S01]  /*85b0*/  MOV R5, UR9 ;  /* 0x0000000900057c02 */ /* 0x004fe20008000f00 */
[----:B------:R-:W-:Y:S01]  /*85c0*/  IMAD.U32 R4, RZ, RZ, UR8 ;  /* 0x00000008ff047e24 */ /* 0x000fe2000f8e00ff */
[----:B---3--:R-:W-:Y:S01]  /*85d0*/  MOV R7, UR7 ;  /* 0x0000000700077c02 */ /* 0x008fe20008000f00 */
[----:B------:R-:W-:Y:S01]  /*85e0*/  IMAD.U32 R6, RZ, RZ, UR6 ;  /* 0x00000006ff067e24 */ /* 0x000fe2000f8e00ff */
[----:B-----5:R-:W-:Y:S01]  /*85f0*/  MOV R11, UR5 ;  /* 0x00000005000b7c02 */ /* 0x020fe20008000f00 */
[----:B------:R-:W-:Y:S02]  /*8600*/  IMAD.U32 R10, RZ, RZ, UR4 ;  /* 0x00000004ff0a7e24 */ /* 0x000fe4000f8e00ff */
[----:B------:R-:W-:Y:S07]  /*8610*/  LEPC R20, `(.L_x_153) ;  /* 0x000000001014794e */ /* 0x000fee0000000000 */
[----:B-1--4-:R-:W-:Y:S05]  /*8620*/  CALL.ABS.NOINC R2 ;  /* 0x0000000002007343 */ /* 0x012fea0003c00000 */
.L_x_153:
[-C--:B------:R-:W-:Y:S01]  /*8630*/  F2FP.F16.E5M2.UNPACK_B R0, R81.reuse ;  /* 0x00000051ff00723e */ /* 0x080fe200020004ff */
[----:B------:R-:W-:Y:S05]  /*8640*/  WARPSYNC.ALL ;  /* 0x0000000000007948 */ /* 0x000fea0003800000 */
[----:B------:R-:W-:Y:S01]  /*8650*/  R2UR UR4, R48 ;  /* 0x00000000300472ca */ /* 0x000fe200000e0000 */
[--C-:B------:R-:W-:Y:S01]  /*8660*/  HADD2.F32 R54, -RZ, R0.reuse.H0_H0 ;  /* 0x20000000ff367230 */ /* 0x100fe20000004100 */
[-C--:B------:R-:W-:Y:S01]  /*8670*/  F2FP.F16.E5M2.UNPACK_B R2, R80.reuse.H1 ;  /* 0x00000050ff02723e */ /* 0x080fe200030004ff */
[----:B------:R-:W-:Y:S01]  /*8680*/  HADD2.F32 R55, -RZ, R0.H1_H1 ;  /* 0x30000000ff377230 */ /* 0x000fe20000004100 */
[----:B------:R-:W-:Y:S01]  /*8690*/  F2FP.F16.E5M2.UNPACK_B R0, R81.H1 ;  /* 0x00000051ff00723e */ /* 0x000fe200030004ff */
[----:B------:R-:W-:Y:S01]  /*86a0*/  BSSY.RECONVERGENT B0, `(.L_x_154) ;  /* 0x0000099000007945 */ /* 0x000fe20003800200 */
[----:B------:R-:W-:Y:S01]  /*86b0*/  F2FP.F16.E5M2.UNPACK_B R3, R80 ;  /* 0x00000050ff03723e */ /* 0x000fe200020004ff */
[----:B------:R-:W-:Y:S01]  /*86c0*/  HADD2.F32 R52, -RZ, R2.H0_H0 ;  /* 0x20000002ff347230 */ /* 0x000fe20000004100 */
[----:B------:R-:W-:Y:S01]  /*86d0*/  ISETP.NE.AND P0, PT, R109, RZ, PT ;  /* 0x000000ff6d00720c */ /* 0x000fe20003f05270 */
[--C-:B------:R-:W-:Y:S01]  /*86e0*/  HADD2.F32 R56, -RZ, R0.reuse.H0_H0 ;  /* 0x20000000ff387230 */ /* 0x100fe20000004100 */
[----:B------:R-:W-:Y:S01]  /*86f0*/  ISETP.NE.AND P6, PT, R117, RZ, PT ;  /* 0x000000ff7500720c */ /* 0x000fe20003fc5270 */
[----:B------:R-:W-:Y:S01]  /*8700*/  HADD2.F32 R57, -RZ, R0.H1_H1 ;  /* 0x30000000ff397230 */ /* 0x000fe20000004100 */
[-C--:B------:R-:W-:Y:S01]  /*8710*/  F2FP.F16.E5M2.UNPACK_B R0, R83.reuse ;  /* 0x00000053ff00723e */ /* 0x080fe200020004ff */
[----:B-1----:R-:W1:Y:S01]  /*8720*/  LDTM.x32 R4, tmem[UR4+0x20] ;  /* 0x00002004000479ee */ /* 0x002e6200082c0000 */
[----:B------:R-:W-:Y:S01]  /*8730*/  HADD2.F32 R53, -RZ, R2.H1_H1 ;  /* 0x30000002ff357230 */ /* 0x000fe20000004100 */
[----:B------:R-:W-:Y:S01]  /*8740*/  F2FP.F16.E5M2.UNPACK_B R2, R82.H1 ;  /* 0x00000052ff02723e */ /* 0x000fe200030004ff */
[--C-:B------:R-:W-:Y:S02]  /*8750*/  HADD2.F32 R50, -RZ, R3.reuse.H0_H0 ;  /* 0x20000003ff327230 */ /* 0x100fe40000004100 */
[--C-:B------:R-:W-:Y:S02]  /*8760*/  HADD2.F32 R62, -RZ, R0.reuse.H0_H0 ;  /* 0x20000000ff3e7230 */ /* 0x100fe40000004100 */
[----:B------:R-:W-:Y:S01]  /*8770*/  HADD2.F32 R63, -RZ, R0.H1_H1 ;  /* 0x30000000ff3f7230 */ /* 0x000fe20000004100 */
[----:B------:R-:W-:Y:S01]  /*8780*/  F2FP.F16.E5M2.UNPACK_B R0, R84.H1 ;  /* 0x00000054ff00723e */ /* 0x000fe200030004ff */
[--C-:B------:R-:W-:Y:S02]  /*8790*/  HADD2.F32 R60, -RZ, R2.reuse.H0_H0 ;  /* 0x20000002ff3c7230 */ /* 0x100fe40000004100 */
[----:B------:R-:W-:Y:S01]  /*87a0*/  HADD2.F32 R61, -RZ, R2.H1_H1 ;  /* 0x30000002ff3d7230 */ /* 0x000fe20000004100 */
[----:B------:R-:W-:Y:S01]  /*87b0*/  F2FP.F16.E5M2.UNPACK_B R2, R83.H1 ;  /* 0x00000053ff02723e */ /* 0x000fe200030004ff */
[----:B------:R-:W-:Y:S01]  /*87c0*/  HADD2.F32 R51, -RZ, R3.H1_H1 ;  /* 0x30000003ff337230 */ /* 0x000fe20000004100 */
[----:B------:R-:W-:Y:S01]  /*87d0*/  F2FP.F16.E5M2.UNPACK_B R3, R82 ;  /* 0x00000052ff03723e */ /* 0x000fe200020004ff */
[--C-:B------:R-:W-:Y:S02]  /*87e0*/  HADD2.F32 R68, -RZ, R0.reuse.H0_H0 ;  /* 0x20000000ff447230 */ /* 0x100fe40000004100 */
[----:B------:R-:W-:Y:S01]  /*87f0*/  HADD2.F32 R69, -RZ, R0.H1_H1 ;  /* 0x30000000ff457230 */ /* 0x000fe20000004100 */
[-C--:B------:R-:W-:Y:S01]  /*8800*/  F2FP.F16.E5M2.UNPACK_B R0, R85.reuse.H1 ;  /* 0x00000055ff00723e */ /* 0x080fe200030004ff */
[--C-:B------:R-:W-:Y:S02]  /*8810*/  HADD2.F32 R64, -RZ, R2.reuse.H0_H0 ;  /* 0x20000002ff407230 */ /* 0x100fe40000004100 */
[----:B------:R-:W-:Y:S01]  /*8820*/  HADD2.F32 R65, -RZ, R2.H1_H1 ;  /* 0x30000002ff417230 */ /* 0x000fe20000004100 */
[----:B------:R-:W-:Y:S01]  /*8830*/  F2FP.F16.E5M2.UNPACK_B R2, R85 ;  /* 0x00000055ff02723e */ /* 0x000fe200020004ff */
[--C-:B------:R-:W-:Y:S02]  /*8840*/  HADD2.F32 R58, -RZ, R3.reuse.H0_H0 ;  /* 0x20000003ff3a7230 */ /* 0x100fe40000004100 */
[C---:B-1----:R-:W-:Y:S01]  /*8850*/  FMUL R7, R47.reuse, R7 ;  /* 0x000000072f077220 */ /* 0x042fe20000400000 */
[----:B------:R-:W-:Y:S01]  /*8860*/  HADD2.F32 R59, -RZ, R3.H1_H1 ;  /* 0x30000003ff3b7230 */ /* 0x000fe20000004100 */
[----:B------:R-:W-:Y:S01]  /*8870*/  F2FP.F16.E5M2.UNPACK_B R3, R84 ;  /* 0x00000054ff03723e */ /* 0x000fe200020004ff */
[--C-:B------:R-:W-:Y:S02]  /*8880*/  HADD2.F32 R72, -RZ, R0.reuse.H0_H0 ;  /* 0x20000000ff487230 */ /* 0x100fe40000004100 */
[C---:B------:R-:W-:Y:S01]  /*8890*/  FMUL R11, R47.reuse, R11 ;  /* 0x0000000b2f0b7220 */ /* 0x040fe20000400000 */
[----:B------:R-:W-:Y:S01]  /*88a0*/  HADD2.F32 R73, -RZ, R0.H1_H1 ;  /* 0x30000000ff497230 */ /* 0x000fe20000004100 */
[----:B------:R-:W-:Y:S01]  /*88b0*/  F2FP.F16.E5M2.UNPACK_B R0, R87 ;  /* 0x00000057ff00723e */ /* 0x000fe200020004ff */
[--C-:B------:R-:W-:Y:S02]  /*88c0*/  HADD2.F32 R70, -RZ, R2.reuse.H0_H0 ;  /* 0x20000002ff467230 */ /* 0x100fe40000004100 */
[C---:B------:R-:W-:Y:S01]  /*88d0*/  FMUL R15, R47.reuse, R15 ;  /* 0x0000000f2f0f7220 */ /* 0x040fe20000400000 */
[----:B------:R-:W-:Y:S01]  /*88e0*/  HADD2.F32 R71, -RZ, R2.H1_H1 ;  /* 0x30000002ff477230 */ /* 0x000fe20000004100 */
[-C--:B------:R-:W-:Y:S01]  /*88f0*/  F2FP.F16.E5M2.UNPACK_B R2, R86.reuse.H1 ;  /* 0x00000056ff02723e */ /* 0x080fe200030004ff */
[--C-:B------:R-:W-:Y:S02]  /*8900*/  HADD2.F32 R66, -RZ, R3.reuse.H0_H0 ;  /* 0x20000003ff427230 */ /* 0x100fe40000004100 */
[----:B------:R-:W-:Y:S01]  /*8910*/  HADD2.F32 R67, -RZ, R3.H1_H1 ;  /* 0x30000003ff437230 */ /* 0x000fe20000004100 */
[----:B------:R-:W-:Y:S01]  /*8920*/  F2FP.F16.E5M2.UNPACK_B R3, R86 ;  /* 0x00000056ff03723e */ /* 0x000fe200020004ff */
[--C-:B------:R-:W-:Y:S02]  /*8930*/  HADD2.F32 R78, -RZ, R0.reuse.H0_H0 ;  /* 0x20000000ff4e7230 */ /* 0x100fe40000004100 */
[----:B------:R-:W-:Y:S02]  /*8940*/  HADD2.F32 R79, -RZ, R0.H1_H1 ;  /* 0x30000000ff4f7230 */ /* 0x000fe40000004100 */
[C---:B------:R-:W-:Y:S01]  /*8950*/  FMUL R0, R47.reuse, R4 ;  /* 0x000000042f007220 */ /* 0x040fe20000400000 */
[--C-:B------:R-:W-:Y:S02]  /*8960*/  HADD2.F32 R76, -RZ, R2.reuse.H0_H0 ;  /* 0x20000002ff4c7230 */ /* 0x100fe40000004100 */
[----:B------:R-:W-:Y:S01]  /*8970*/  FMUL R4, R47, R8 ;  /* 0x000000082f047220 */ /* 0x000fe20000400000 */
[----:B------:R-:W-:Y:S02]  /*8980*/  HADD2.F32 R77, -RZ, R2.H1_H1 ;  /* 0x30000002ff4d7230 */ /* 0x000fe40000004100 */
[----:B------:R-:W-:Y:S01]  /*8990*/  FFMA R0, R49, R50, R0 ;  /* 0x0000003231007223 */ /* 0x000fe20000000000 */
[--C-:B------:R-:W-:Y:S02]  /*89a0*/  HADD2.F32 R74, -RZ, R3.reuse.H0_H0 ;  /* 0x20000003ff4a7230 */ /* 0x100fe40000004100 */
[C---:B------:R-:W-:Y:S01]  /*89b0*/  FMUL R2, R47.reuse, R5 ;  /* 0x000000052f027220 */ /* 0x040fe20000400000 */
[----:B------:R-:W-:Y:S02]  /*89c0*/  HADD2.F32 R75, -RZ, R3.H1_H1 ;  /* 0x30000003ff4b7230 */ /* 0x000fe40000004100 */
[C---:B------:R-:W-:Y:S01]  /*89d0*/  FMUL R5, R47.reuse, R9 ;  /* 0x000000092f057220 */ /* 0x040fe20000400000 */
[----:B------:R-:W-:Y:S01]  /*89e0*/  FMUL R8, R47, R12 ;  /* 0x0000000c2f087220 */ /* 0x000fe20000400000 */
[----:B------:R-:W-:Y:S01]  /*89f0*/  FFMA R2, R49, R51, R2 ;  /* 0x0000003331027223 */ /* 0x000fe20000000002 */
[C---:B------:R-:W-:Y:S01]  /*8a00*/  FMUL R9, R47.reuse, R13 ;  /* 0x0000000d2f097220 */ /* 0x040fe20000400000 */
[C---:B------:R-:W-:Y:S01]  /*8a10*/  FMUL R12, R47.reuse, R21 ;  /* 0x000000152f0c7220 */ /* 0x040fe20000400000 */
[C---:B------:R-:W-:Y:S01]  /*8a20*/  FMUL R21, R47.reuse, R30 ;  /* 0x0000001e2f157220 */ /* 0x040fe20000400000 */
[C---:B------:R-:W-:Y:S01]  /*8a30*/  FMUL R13, R47.reuse, R22 ;  /* 0x000000162f0d7220 */ /* 0x040fe20000400000 */
        /* <DEDUP_REMOVED lines=9> */
[C---:B------:R-:W-:Y:S01]  /*8ad0*/  FFMA R6, R49.reuse, R56, R6 ;  /* 0x0000003831067223 */ /* 0x040fe20000000006 */
[C---:B------:R-:W-:Y:S01]  /*8ae0*/  FFMA R11, R49.reuse, R57, R11 ;  /* 0x00000039310b7223 */ /* 0x040fe2000000000b */
[C---:B------:R-:W-:Y:S01]  /*8af0*/  FFMA R8, R49.reuse, R58, R8 ;  /* 0x0000003a31087223 */ /* 0x040fe20000000008 */
[----:B------:R-:W-:Y:S01]  /*8b00*/  FFMA R9, R49, R59, R9 ;  /* 0x0000003b31097223 */ /* 0x000fe20000000009 */
[----:B------:R-:W-:Y:S01]  /*8b10*/  F2FP.SATFINITE.E5M2.F32.PACK_AB_MERGE_C R52, R7, R3, RZ ;  /* 0x000000030734723e */ /* 0x000fe200048060ff */
[----:B------:R-:W-:Y:S01]  /*8b20*/  FFMA R10, R49, R60, R10 ;  /* 0x0000003c310a7223 */ /* 0x000fe2000000000a */
[----:B------:R-:W-:Y:S01]  /*8b30*/  F2FP.SATFINITE.E5M2.F32.PACK_AB_MERGE_C R53, R11, R6, RZ ;  /* 0x000000060b35723e */ /* 0x000fe200048060ff */
[----:B------:R-:W-:Y:S01]  /*8b40*/  FFMA R15, R49, R61, R15 ;  /* 0x0000003d310f7223 */ /* 0x000fe2000000000f */
[C---:B------:R-:W-:Y:S01]  /*8b50*/  FMUL R3, R47.reuse, R16 ;  /* 0x000000102f037220 */ /* 0x040fe20000400000 */
[C---:B------:R-:W-:Y:S01]  /*8b60*/  FMUL R6, R47.reuse, R17 ;  /* 0x000000112f067220 */ /* 0x040fe20000400000 */
[----:B------:R-:W-:Y:S01]  /*8b70*/  F2FP.F16.E5M2.UNPACK_B R51, R87.H1 ;  /* 0x00000057ff33723e */ /* 0x000fe200030004ff */
[----:B------:R-:W-:Y:S01]  /*8b80*/  FMUL R11, R47, R20 ;  /* 0x000000142f0b7220 */ /* 0x000fe20000400000 */
[----:B------:R-:W-:Y:S01]  /*8b90*/  F2FP.SATFINITE.E5M2.F32.PACK_AB_MERGE_C R54, R15, R10, RZ ;  /* 0x0000000a0f36723e */ /* 0x000fe200048060ff */
[C---:B------:R-:W-:Y:S01]  /*8ba0*/  FFMA R3, R49.reuse, R62, R3 ;  /* 0x0000003e31037223 */ /* 0x040fe20000000003 */
[----:B------:R-:W-:Y:S01]  /*8bb0*/  FFMA R6, R49, R63, R6 ;  /* 0x0000003f31067223 */ /* 0x000fe20000000006 */
[----:B------:R-:W-:Y:S01]  /*8bc0*/  FMUL R20, R47, R29 ;  /* 0x0000001d2f147220 */ /* 0x000fe20000400000 */
[----:B------:R-:W-:Y:S01]  /*8bd0*/  F2FP.SATFINITE.E5M2.F32.PACK_AB_MERGE_C R29, R5, R4, R53 ;  /* 0x00000004051d723e */ /* 0x000fe20004806035 */
[----:B------:R-:W-:Y:S01]  /*8be0*/  FMUL R10, R47, R19 ;  /* 0x000000132f0a7220 */ /* 0x000fe20000400000 */
[----:B------:R-:W-:Y:S01]  /*8bf0*/  F2FP.SATFINITE.E5M2.F32.PACK_AB_MERGE_C R30, R9, R8, R54 ;  /* 0x00000008091e723e */ /* 0x000fe20004806036 */
        /* <DEDUP_REMOVED lines=10> */
[----:B------:R-:W-:Y:S01]  /*8ca0*/  FFMA R14, R49, R69, R14 ;  /* 0x00000045310e7223 */ /* 0x000fe2000000000e */
[----:B------:R-:W-:Y:S01]  /*8cb0*/  FMUL R18, R47, R27 ;  /* 0x0000001b2f127220 */ /* 0x000fe20000400000 */
[C---:B------:R-:W-:Y:S01]  /*8cc0*/  FFMA R15, R49.reuse, R70, R15 ;  /* 0x00000046310f7223 */ /* 0x040fe2000000000f */
[C---:B------:R-:W-:Y:S01]  /*8cd0*/  FFMA R16, R49.reuse, R71, R16 ;  /* 0x0000004731107223 */ /* 0x040fe20000000010 */
[C---:B------:R-:W-:Y:S01]  /*8ce0*/  FFMA R17, R49.reuse, R72, R17 ;  /* 0x0000004831117223 */ /* 0x040fe20000000011 */
[C---:B------:R-:W-:Y:S01]  /*8cf0*/  FFMA R18, R49.reuse, R73, R18 ;  /* 0x0000004931127223 */ /* 0x040fe20000000012 */
[----:B------:R-:W-:Y:S01]  /*8d00*/  FFMA R19, R49, R74, R19 ;  /* 0x0000004a31137223 */ /* 0x000fe20000000013 */
[----:B------:R-:W-:Y:S01]  /*8d10*/  FMUL R23, R47, R32 ;  /* 0x000000202f177220 */ /* 0x000fe20000400000 */
[----:B------:R-:W-:Y:S01]  /*8d20*/  FFMA R20, R49, R75, R20 ;  /* 0x0000004b31147223 */ /* 0x000fe20000000014 */
[----:B------:R-:W-:Y:S01]  /*8d30*/  FMUL R24, R47, R33 ;  /* 0x000000212f187220 */ /* 0x000fe20000400000 */
[--C-:B------:R-:W-:Y:S02]  /*8d40*/  HADD2.F32 R50, -RZ, R51.reuse.H0_H0 ;  /* 0x20000033ff327230 */ /* 0x100fe40000004100 */
[----:B------:R-:W-:Y:S01]  /*8d50*/  FFMA R21, R49, R76, R21 ;  /* 0x0000004c31157223 */ /* 0x000fe20000000015 */
[----:B------:R-:W-:Y:S02]  /*8d60*/  HADD2.F32 R51, -RZ, R51.H1_H1 ;  /* 0x30000033ff337230 */ /* 0x000fe40000004100 */
[----:B------:R-:W-:Y:S01]  /*8d70*/  FMUL R25, R47, R34 ;  /* 0x000000222f197220 */ /* 0x000fe20000400000 */
[----:B------:R-:W-:Y:S01]  /*8d80*/  FFMA R22, R49, R77, R22 ;  /* 0x0000004d31167223 */ /* 0x000fe20000000016 */
[----:B------:R-:W-:Y:S01]  /*8d90*/  FMUL R26, R47, R35 ;  /* 0x000000232f1a7220 */ /* 0x000fe20000400000 */
[----:B------:R-:W-:Y:S01]  /*8da0*/  F2FP.SATFINITE.E5M2.F32.PACK_AB_MERGE_C R7, R10, R7, RZ ;  /* 0x000000070a07723e */ /* 0x000fe200048060ff */
[C---:B------:R-:W-:Y:S01]  /*8db0*/  FFMA R23, R49.reuse, R78, R23 ;  /* 0x0000004e31177223 */ /* 0x040fe20000000017 */
[C---:B------:R-:W-:Y:S01]  /*8dc0*/  FFMA R24, R49.reuse, R79, R24 ;  /* 0x0000004f31187223 */ /* 0x040fe20000000018 */
[C---:B------:R-:W-:Y:S01]  /*8dd0*/  FFMA R25, R49.reuse, R50, R25 ;  /* 0x0000003231197223 */ /* 0x040fe20000000019 */
[----:B------:R-:W-:Y:S01]  /*8de0*/  FFMA R26, R49, R51, R26 ;  /* 0x00000033311a7223 */ /* 0x000fe2000000001a */
[----:B------:R-:W-:Y:S02]  /*8df0*/  F2FP.SATFINITE.E5M2.F32.PACK_AB_MERGE_C R28, R2, R0, R52 ;  /* 0x00000000021c723e */ /* 0x000fe40004806034 */
[----:B------:R-:W-:Y:S02]  /*8e00*/  F2FP.SATFINITE.E5M2.F32.PACK_AB_MERGE_C R31, R6, R3, R7 ;  /* 0x00000003061f723e */ /* 0x000fe40004806007 */
[----:B------:R-:W-:Y:S02]  /*8e10*/  F2FP.SATFINITE.E5M2.F32.PACK_AB_MERGE_C R13, R14, R13, RZ ;  /* 0x0000000d0e0d723e */ /* 0x000fe400048060ff */
[----:B------:R-:W-:Y:S01]  /*8e20*/  F2FP.SATFINITE.E5M2.F32.PACK_AB_MERGE_C R17, R18, R17, RZ ;  /* 0x000000111211723e */ /* 0x000fe200048060ff */
[----:B------:R1:W-:Y:S01]  /*8e30*/  STS.128 [R100+UR49+0x5400], R28 ;  /* 0x0054001c64007988 */ /* 0x0003e20008000c31 */
[----:B------:R-:W-:Y:S02]  /*8e40*/  F2FP.SATFINITE.E5M2.F32.PACK_AB_MERGE_C R14, R22, R21, RZ ;  /* 0x00000015160e723e */ /* 0x000fe400048060ff */
[----:B------:R-:W-:Y:S02]  /*8e50*/  F2FP.SATFINITE.E5M2.F32.PACK_AB_MERGE_C R25, R26, R25, RZ ;  /* 0x000000191a19723e */ /* 0x000fe400048060ff */
[----:B------:R-:W-:Y:S02]  /*8e60*/  F2FP.SATFINITE.E5M2.F32.PACK_AB_MERGE_C R12, R12, R11, R13 ;  /* 0x0000000b0c0c723e */ /* 0x000fe4000480600d */
[----:B------:R-:W-:Y:S02]  /*8e70*/  F2FP.SATFINITE.E5M2.F32.PACK_AB_MERGE_C R13, R16, R15, R17 ;  /* 0x0000000f100d723e */ /* 0x000fe40004806011 */
        /* <DEDUP_REMOVED lines=13> */
[----:B------:R-:W-:Y:S02]  /*8f50*/  UIADD3 UR12, UP0, UPT, UR52, 0x680, URZ ;  /* 0x00000680340c7890 */ /* 0x000fe4000ff1e0ff */
[----:B------:R-:W-:Y:S02]  /*8f60*/  UIADD3 UR9, UPT, UPT, UR41, 0x20, URZ ;  /* 0x0000002029097890 */ /* 0x000fe4000fffe0ff */
[----:B------:R-:W-:Y:S02]  /*8f70*/  UIADD3 UR8, UPT, UPT, UR49, 0x5400, URZ ;  /* 0x0000540031087890 */ /* 0x000fe4000fffe0ff */
[----:B------:R-:W-:Y:S01]  /*8f80*/  UIADD3.X UR13, UPT, UPT, URZ, UR53, URZ, UP0, !UPT ;  /* 0x00000035ff0d7290 */ /* 0x000fe200087fe4ff */
[----:B------:R-:W-:Y:S01]  /*8f90*/  UMOV UR10, UR42 ;  /* 0x0000002a000a7c82 */ /* 0x000fe20008000000 */
[----:B------:R-:W-:Y:S01]  /*8fa0*/  UMOV UR11, UR36 ;  /* 0x00000024000b7c82 */ /* 0x000fe20008000000 */
[----:B------:R-:W-:Y:S02]  /*8fb0*/  UIADD3 UR5, UPT, UPT, UR41, 0xa0, URZ ;  /* 0x000000a029057890 */ /* 0x000fe4000fffe0ff */
[----:B------:R-:W-:Y:S01]  /*8fc0*/  UIADD3 UR4, UPT, UPT, UR49, 0x5c00, URZ ;  /* 0x00005c0031047890 */ /* 0x000fe2000fffe0ff */
[----:B------:R-:W-:Y:S03]  /*8fd0*/  UMOV UR6, UR42 ;  /* 0x0000002a00067c82 */ /* 0x000fe60008000000 */
[----:B------:R2:W-:Y:S01]  /*8fe0*/  UTMASTG.3D [UR8], [UR12] ;  /* 0x000000080c0073b5 */ /* 0x0005e20008010000 */
[----:B------:R-:W-:Y:S04]  /*8ff0*/  UMOV UR7, UR36 ;  /* 0x0000002400077c82 */ /* 0x000fe80008000000 */
[----:B------:R2:W-:Y:S01]  /*9000*/  UTMASTG.3D [UR4], [UR12] ;  /* 0x000000040c0073b5 */ /* 0x0005e20008010000 */
[----:B------:R0:W-:Y:S01]  /*9010*/  UTMACMDFLUSH ;  /* 0x00000000000079b7 */ /* 0x0001e20000000000 */
[----:B--2---:R-:W-:Y:S04]  /*9020*/  DEPBAR.LE SB0, 0x1 ;  /* 0x000080400000791a */ /* 0x004fe80000000000 */
.L_x_155:
[----:B------:R-:W-:Y:S05]  /*9030*/  BSYNC.RECONVERGENT B0 ;  /* 0x0000000000007941 */ /* 0x000fea0003800200 */
.L_x_154:
        /* <DEDUP_REMOVED lines=15> */
.L_x_159:
[----:B------:R-:W-:Y:S05]  /*9130*/  BSYNC B0 ;  /* 0x0000000000007941 */ /* 0x000fea0003800000 */
.L_x_158:
[----:B------:R-:W-:Y:S01]  /*9140*/  ISETP.NE.AND P0, PT, R115, RZ, PT ;  /* 0x000000ff7300720c */ /* 0x000fe20003f05270 */
[----:B------:R-:W-:Y:S11]  /*9150*/  VIADD R105, R105, 0x1 ;  /* 0x0000000169697836 */ /* 0x000ff60000000000 */
[----:B------:R-:W-:Y:S01]  /*9160*/  @!UPT UIADD3 URZ, UPT, UPT, URZ, URZ, URZ ;  /* 0x000000fffffff290 */ /* 0x000fe2000fffe0ff */
[----:B------:R3:W4:Y:S04]  /*9170*/  @P0 LDS.128 R84, [R2+0x400] ;  /* 0x0004000002540984 */ /* 0x0007280000000c00 */
[----:B------:R1:W1:Y:S01]  /*9180*/  @P0 LDS.128 R80, [R3+UR49+0x400] ;  /* 0x0004003103500984 */ /* 0x0002620008000c00 */
        /* <DEDUP_REMOVED lines=14> */
.L_x_157:
[----:B------:R-:W-:Y:S05]  /*9270*/  BSYNC B1 ;  /* 0x0000000000017941 */ /* 0x000fea0003800000 */
.L_x_156:
[----:B------:R-:W-:Y:S05]  /*9280*/  VIADD R0, R48, 0x40 ;  /* 0x0000004030007836 */ /* 0x000fea0000000000 */
[----:B------:R-:W-:Y:S04]  /*9290*/  SHF.R.U32.HI R0, RZ, 0x15, R0 ;  /* 0x00000015ff007819 */ /* 0x000fe80000011600 */
[----:B------:R-:W-:Y:S11]  /*92a0*/  LOP3.LUT P0, RZ, R0, 0x3, R102, 0x48, !PT ;  /* 0x0000000300ff7812 */ /* 0x000ff60007804866 */
[----:B------:R-:W-:Y:S02]  /*92b0*/  @!UPT UIADD3 URZ, UPT, UPT, URZ, URZ, URZ ;  /* 0x000000fffffff290 */ /* 0x000fe4000fffe0ff */
[----:B------:R-:W-:Y:S05]  /*92c0*/  @!P0 BRA `(.L_x_161) ;  /* 0x0000000000408947 */ /* 0x000fea0003800000 */
[----:B------:R-:W2:Y:S01]  /*92d0*/  LDCU.64 UR8, c[0x4][0x78] ;  /* 0x01000f00ff0877ac */ /* 0x000ea20008000a00 */
[----:B------:R-:W-:Y:S01]  /*92e0*/  MOV R3, 0x0 ;  /* 0x0000000000037802 */ /* 0x000fe20000000f00 */
[----:B-1----:R-:W-:Y:S02]  /*92f0*/  HFMA2 R12, -RZ, RZ, 0, 5.9604644775390625e-08 ;  /* 0x00000001ff0c7431 */ /* 0x002fe400000001ff */
[----:B------:R-:W-:Y:S02]  /*9300*/  IMAD.MOV.U32 R8, RZ, RZ, 0x192 ;  /* 0x00000192ff087424 */ /* 0x000fe400078e00ff */
[----:B------:R-:W-:Y:S01]  /*9310*/  IMAD.MOV.U32 R13, RZ, RZ, RZ ;  /* 0x000000ffff0d7224 */ /* 0x000fe200078e00ff */
[----:B------:R-:W1:Y:S01]  /*9320*/  LDCU.64 UR6, c[0x4][0x80] ;  /* 0x01001000ff0677ac */ /* 0x000e620008000a00 */
[----:B------:R-:W3:Y:S01]  /*9330*/  LDC.64 R2, c[0x4][R3] ;  /* 0x0100000003027b82 */ /* 0x000ee20000000a00 */
[----:B------:R-:W4:Y:S01]  /*9340*/  LDCU.64 UR4, c[0x4][0x18] ;  /* 0x01000300ff0477ac */ /* 0x000f220008000a00 */
[----:B--2---:R-:W-:Y:S01]  /*9350*/  MOV R5, UR9 ;  /* 0x0000000900057c02 */ /* 0x004fe20008000f00 */
[----:B------:R-:W-:Y:S01]  /*9360*/  IMAD.U32 R4, RZ, RZ, UR8 ;  /* 0x00000008ff047e24 */ /* 0x000fe2000f8e00ff */
[----:B-1----:R-:W-:Y:S01]  /*9370*/  MOV R7, UR7 ;  /* 0x0000000700077c02 */ /* 0x002fe20008000f00 */
[----:B------:R-:W-:Y:S01]  /*9380*/  IMAD.U32 R6, RZ, RZ, UR6 ;  /* 0x00000006ff067e24 */ /* 0x000fe2000f8e00ff */
[----:B----4-:R-:W-:Y:S01]  /*9390*/  MOV R11, UR5 ;  /* 0x00000005000b7c02 */ /* 0x010fe20008000f00 */
[----:B------:R-:W-:Y:S02]  /*93a0*/  IMAD.U32 R10, RZ, RZ, UR4 ;  /* 0x00000004ff0a7e24 */ /* 0x000fe4000f8e00ff */
[----:B------:R-:W-:Y:S07]  /*93b0*/  LEPC R20, `(.L_x_161) ;  /* 0x000000001014794e */ /* 0x000fee0000000000 */
[----:B---3--:R-:W-:Y:S05]  /*93c0*/  CALL.ABS.NOINC R2 ;  /* 0x0000000002007343 */ /* 0x008fea0003c00000 */
.L_x_161:
        /* <DEDUP_REMOVED lines=147> */
[----:B------:R-:W-:Y:S02]  /*9d00*/  UIADD3 UR12, UP0, UPT, UR52, 0x680, URZ ;  /* 0x00000680340c7890 */ /* 0x000fe4000ff1e0ff */
[----:B------:R-:W-:Y:S02]  /*9d10*/  UIADD3 UR5, UPT, UPT, UR41, 0x40, URZ ;  /* 0x0000004029057890 */ /* 0x000fe4000fffe0ff */
[----:B------:R-:W-:Y:S01]  /*9d20*/  MOV R108, UR4 ;  /* 0x00000004006c7c02 */ /* 0x000fe20008000f00 */
[----:B------:R-:W-:Y:S01]  /*9d30*/  UIADD3.X UR13, UPT, UPT, URZ, UR53, URZ, UP0, !UPT ;  /* 0x00000035ff0d7290 */ /* 0x000fe200087fe4ff */
[----:B------:R-:W-:Y:S02]  /*9d40*/  UMOV UR6, UR42 ;  /* 0x0000002a00067c82 */ /* 0x000fe40008000000 */
[----:B------:R-:W-:Y:S01]  /*9d50*/  R2UR UR4, R108 ;  /* 0x000000006c0472ca */ /* 0x000fe200000e0000 */
[----:B------:R-:W-:Y:S01]  /*9d60*/  UMOV UR7, UR36 ;  /* 0x0000002400077c82 */ /* 0x000fe20008000000 */
[----:B------:R-:W-:Y:S02]  /*9d70*/  UIADD3 UR9, UPT, UPT, UR41, 0xc0, URZ ;  /* 0x000000c029097890 */ /* 0x000fe4000fffe0ff */
[----:B------:R-:W-:Y:S01]  /*9d80*/  UIADD3 UR8, UPT, UPT, UR49, 0x4c00, URZ ;  /* 0x00004c0031087890 */ /* 0x000fe2000fffe0ff */
[----:B------:R-:W-:Y:S01]  /*9d90*/  UMOV UR10, UR42 ;  /* 0x0000002a000a7c82 */ /* 0x000fe20008000000 */
[----:B------:R-:W-:Y:S07]  /*9da0*/  UMOV UR11, UR36 ;  /* 0x00000024000b7c82 */ /* 0x000fee0008000000 */
[----:B------:R2:W-:Y:S01]  /*9db0*/  UTMASTG.3D [UR4], [UR12] ;  /* 0x000000040c0073b5 */ /* 0x0005e20008010000 */
[----:B------:R2:W-:Y:S01]  /*9dc0*/  UTMASTG.3D [UR8], [UR12] ;  /* 0x000000080c0073b5 */ /* 0x0005e20008010000 */
[----:B------:R0:W-:Y:S01]  /*9dd0*/  UTMACMDFLUSH ;  /* 0x00000000000079b7 */ /* 0x0001e20000000000 */
[----:B--2---:R-:W-:Y:S04]  /*9de0*/  DEPBAR.LE SB0, 0x1 ;  /* 0x000080400000791a */ /* 0x004fe80000000000 */
.L_x_163:
[----:B------:R-:W-:Y:S05]  /*9df0*/  BSYNC.RECONVERGENT B0 ;  /* 0x0000000000007941 */ /* 0x000fea0003800200 */
.L_x_162:
        /* <DEDUP_REMOVED lines=15> */
.L_x_167:
[----:B------:R-:W-:Y:S05]  /*9ef0*/  BSYNC B0 ;  /* 0x0000000000007941 */ /* 0x000fea0003800000 */
.L_x_166:
        /* <DEDUP_REMOVED lines=19> */
.L_x_165:
[----:B------:R-:W-:Y:S05]  /*a030*/  BSYNC B1 ;  /* 0x0000000000017941 */ /* 0x000fea0003800000 */
.L_x_164:
        /* <DEDUP_REMOVED lines=21> */
.L_x_169:
[----:B------:R-:W-:Y:S01]  /*a190*/  ISETP.NE.AND P0, PT, R109, RZ, PT ;  /* 0x000000ff6d00720c */ /* 0x000fe20003f05270 */
[----:B------:R-:W-:Y:S05]  /*a1a0*/  WARPSYNC.ALL ;  /* 0x0000000000007948 */ /* 0x000fea0003800000 */
[----:B------:R-:W-:Y:S01]  /*a1b0*/  R2UR UR4, R48 ;  /* 0x00000000300472ca */ /* 0x000fe200000e0000 */
[----:B------:R-:W-:Y:S01]  /*a1c0*/  BSSY.RECONVERGENT B0, `(.L_x_170) ;  /* 0x000009f000007945 */ /* 0x000fe20003800200 */
[-C--:B------:R-:W-:Y:S02]  /*a1d0*/  F2FP.F16.E5M2.UNPACK_B R4, R81.reuse ;  /* 0x00000051ff04723e */ /* 0x080fe400020004ff */
[-C--:B------:R-:W-:Y:S02]  /*a1e0*/  F2FP.F16.E5M2.UNPACK_B R2, R80.reuse ;  /* 0x00000050ff02723e */ /* 0x080fe400020004ff */
[----:B------:R-:W-:Y:S01]  /*a1f0*/  F2FP.F16.E5M2.UNPACK_B R80, R80.H1 ;  /* 0x00000050ff50723e */ /* 0x000fe200030004ff */
[--C-:B------:R-:W-:Y:S01]  /*a200*/  HADD2.F32 R50, -RZ, R4.reuse.H0_H0 ;  /* 0x20000004ff327230 */ /* 0x100fe20000004100 */
[----:B------:R-:W-:Y:S01]  /*a210*/  F2FP.F16.E5M2.UNPACK_B R81, R81.H1 ;  /* 0x00000051ff51723e */ /* 0x000fe200030004ff */
[----:B------:R-:W-:Y:S01]  /*a220*/  HADD2.F32 R51, -RZ, R4.H1_H1 ;  /* 0x30000004ff337230 */ /* 0x000fe20000004100 */
[-C--:B------:R-:W-:Y:S01]  /*a230*/  F2FP.F16.E5M2.UNPACK_B R55, R82.reuse ;  /* 0x00000052ff37723e */ /* 0x080fe200020004ff */
[--C-:B------:R-:W-:Y:S01]  /*a240*/  HADD2.F32 R0, -RZ, R2.reuse.H0_H0 ;  /* 0x20000002ff007230 */ /* 0x100fe20000004100 */
[----:B------:R-:W-:Y:S01]  /*a250*/  F2FP.F16.E5M2.UNPACK_B R82, R82.H1 ;  /* 0x00000052ff52723e */ /* 0x000fe200030004ff */
[----:B-1----:R-:W1:Y:S01]  /*a260*/  LDTM.x32 R4, tmem[UR4+0x60] ;  /* 0x00006004000479ee */ /* 0x002e6200082c0000 */
[----:B------:R-:W-:Y:S01]  /*a270*/  NOP ;  /* 0x0000000000007918 */ /* 0x000fe20000000000 */
[----:B------:R-:W-:Y:S01]  /*a280*/  IADD3 R111, PT, PT, R111, 0x2a0, RZ ;  /* 0x000002a06f6f7810 */ /* 0x000fe20007ffe0ff */
[----:B------:R-:W-:Y:S01]  /*a290*/  HADD2.F32 R2, -RZ, R2.H1_H1 ;  /* 0x30000002ff027230 */ /* 0x000fe20000004100 */
[----:B------:R-:W-:Y:S01]  /*a2a0*/  F2FP.F16.E5M2.UNPACK_B R59, R83 ;  /* 0x00000053ff3b723e */ /* 0x000fe200020004ff */
[--C-:B------:R-:W-:Y:S01]  /*a2b0*/  HADD2.F32 R54, -RZ, R55.reuse.H0_H0 ;  /* 0x20000037ff367230 */ /* 0x100fe20000004100 */
[----:B------:R-:W-:Y:S01]  /*a2c0*/  LOP3.LUT R111, R111, 0xfefffff8, RZ, 0xc0, !PT ;  /* 0xfefffff86f6f7812 */ /* 0x000fe200078ec0ff */
[----:B------:R-:W-:Y:S01]  /*a2d0*/  HADD2.F32 R55, -RZ, R55.H1_H1 ;  /* 0x30000037ff377230 */ /* 0x000fe20000004100 */
[----:B------:R-:W-:Y:S01]  /*a2e0*/  F2FP.F16.E5M2.UNPACK_B R63, R84 ;  /* 0x00000054ff3f723e */ /* 0x000fe200020004ff */
[--C-:B------:R-:W-:Y:S01]  /*a2f0*/  HADD2.F32 R58, -RZ, R59.reuse.H0_H0 ;  /* 0x2000003bff3a7230 */ /* 0x100fe20000004100 */
[----:B-1----:R1:W-:Y:S01]  /*a300*/  SYNCS.ARRIVE.TRANS64.RED.A1T0 RZ, [R111+URZ], RZ ;  /* 0x000000ff6fff79a7 */ /* 0x0023e200081004ff */
[----:B------:R-:W-:Y:S01]  /*a310*/  HADD2.F32 R59, -RZ, R59.H1_H1 ;  /* 0x3000003bff3b7230 */ /* 0x000fe20000004100 */
[----:B------:R-:W-:Y:S01]  /*a320*/  F2FP.F16.E5M2.UNPACK_B R67, R85 ;  /* 0x00000055ff43723e */ /* 0x000fe200020004ff */
[--C-:B------:R-:W-:Y:S01]  /*a330*/  HADD2.F32 R62, -RZ, R63.reuse.H0_H0 ;  /* 0x2000003fff3e7230 */ /* 0x100fe20000004100 */
[----:B------:R-:W-:Y:S01]  /*a340*/  F2FP.F16.E5M2.UNPACK_B R71, R86 ;  /* 0x00000056ff47723e */ /* 0x000fe200020004ff */
[----:B------:R-:W-:Y:S01]  /*a350*/  HADD2.F32 R63, -RZ, R63.H1_H1 ;  /* 0x3000003fff3f7230 */ /* 0x000fe20000004100 */
[----:B------:R-:W-:Y:S01]  /*a360*/  F2FP.F16.E5M2.UNPACK_B R75, R87 ;  /* 0x00000057ff4b723e */ /* 0x000fe200020004ff */
[--C-:B------:R-:W-:Y:S01]  /*a370*/  HADD2.F32 R66, -RZ, R67.reuse.H0_H0 ;  /* 0x20000043ff427230 */ /* 0x100fe20000004100 */
[----:B------:R-:W-:Y:S01]  /*a380*/  F2FP.F16.E5M2.UNPACK_B R83, R83.H1 ;  /* 0x00000053ff53723e */ /* 0x000fe200030004ff */
[----:B------:R-:W-:Y:S01]  /*a390*/  HADD2.F32 R67, -RZ, R67.H1_H1 ;  /* 0x30000043ff437230 */ /* 0x000fe20000004100 */
[----:B------:R-:W-:Y:S01]  /*a3a0*/  F2FP.F16.E5M2.UNPACK_B R84, R84.H1 ;  /* 0x00000054ff54723e */ /* 0x000fe200030004ff */
[--C-:B------:R-:W-:Y:S01]  /*a3b0*/  HADD2.F32 R70, -RZ, R71.reuse.H0_H0 ;  /* 0x20000047ff467230 */ /* 0x100fe20000004100 */
[----:B------:R-:W-:Y:S01]  /*a3c0*/  F2FP.F16.E5M2.UNPACK_B R85, R85.H1 ;  /* 0x00000055ff55723e */ /* 0x000fe200030004ff */
[----:B------:R-:W-:Y:S02]  /*a3d0*/  HADD2.F32 R71, -RZ, R71.H1_H1 ;  /* 0x30000047ff477230 */ /* 0x000fe40000004100 */
[C---:B------:R-:W-:Y:S01]  /*a3e0*/  FMUL R4, R47.reuse, R4 ;  /* 0x000000042f047220 */ /* 0x040fe20000400000 */
[C---:B------:R-:W-:Y:S01]  /*a3f0*/  FMUL R5, R47.reuse, R5 ;  /* 0x000000052f057220 */ /* 0x040fe20000400000 */
[--C-:B------:R-:W-:Y:S02]  /*a400*/  HADD2.F32 R3, -RZ, R80.reuse.H0_H0 ;  /* 0x20000050ff037230 */ /* 0x100fe40000004100 */
[----:B------:R-:W-:Y:S01]  /*a410*/  FMUL R8, R47, R8 ;  /* 0x000000082f087220 */ /* 0x000fe20000400000 */
[C---:B------:R-:W-:Y:S01]  /*a420*/  FFMA R4, R49.reuse, R0, R4 ;  /* 0x0000000031047223 */ /* 0x040fe20000000004 */
        /* <DEDUP_REMOVED lines=12> */
[--C-:B------:R-:W-:Y:S02]  /*a4f0*/  HADD2.F32 R74, -RZ, R75.reuse.H0_H0 ;  /* 0x2000004bff4a7230 */ /* 0x100fe40000004100 */
[C---:B------:R-:W-:Y:S01]  /*a500*/  FMUL R28, R47.reuse, R32 ;  /* 0x000000202f1c7220 */ /* 0x040fe20000400000 */
[----:B------:R-:W-:Y:S02]  /*a510*/  HADD2.F32 R75, -RZ, R75.H1_H1 ;  /* 0x3000004bff4b7230 */ /* 0x000fe40000004100 */
[C---:B------:R-:W-:Y:S01]  /*a520*/  FMUL R29, R47.reuse, R33 ;  /* 0x000000212f1d7220 */ /* 0x040fe20000400000 */
[----:B------:R-:W-:Y:S02]  /*a530*/  HADD2.F32 R48, -RZ, R80.H1_H1 ;  /* 0x30000050ff307230 */ /* 0x000fe40000004100 */
[C---:B------:R-:W-:Y:S01]  /*a540*/  FMUL R6, R47.reuse, R6 ;  /* 0x000000062f067220 */ /* 0x040fe20000400000 */
[C---:B------:R-:W-:Y:S01]  /*a550*/  FMUL R7, R47.reuse, R7 ;  /* 0x000000072f077220 */ /* 0x040fe20000400000 */
[--C-:B------:R-:W-:Y:S02]  /*a560*/  HADD2.F32 R52, -RZ, R81.reuse.H0_H0 ;  /* 0x20000051ff347230 */ /* 0x100fe40000004100 */
[----:B------:R-:W-:Y:S01]  /*a570*/  FMUL R10, R47, R10 ;  /* 0x0000000a2f0a7220 */ /* 0x000fe20000400000 */
[C---:B------:R-:W-:Y:S01]  /*a580*/  FFMA R6, R49.reuse, R3, R6 ;  /* 0x0000000331067223 */ /* 0x040fe20000000006 */
[----:B------:R-:W-:Y:S02]  /*a590*/  HADD2.F32 R53, -RZ, R81.H1_H1 ;  /* 0x30000051ff357230 */ /* 0x000fe40000004100 */
[C---:B------:R-:W-:Y:S01]  /*a5a0*/  FFMA R7, R49.reuse, R48, R7 ;  /* 0x0000003031077223 */ /* 0x040fe20000000007 */
[C---:B------:R-:W-:Y:S01]  /*a5b0*/  FFMA R8, R49.reuse, R50, R8 ;  /* 0x0000003231087223 */ /* 0x040fe20000000008 */
[C---:B------:R-:W-:Y:S01]  /*a5c0*/  FFMA R9, R49.reuse, R51, R9 ;  /* 0x0000003331097223 */ /* 0x040fe20000000009 */
[----:B------:R-:W-:Y:S01]  /*a5d0*/  FFMA R10, R49, R52, R10 ;  /* 0x00000034310a7223 */ /* 0x000fe2000000000a */
[----:B------:R-:W-:Y:S01]  /*a5e0*/  FMUL R11, R47, R11 ;  /* 0x0000000b2f0b7220 */ /* 0x000fe20000400000 */
[----:B------:R-:W-:Y:S01]  /*a5f0*/  F2FP.F16.E5M2.UNPACK_B R86, R86.H1 ;  /* 0x00000056ff56723e */ /* 0x000fe200030004ff */
[--C-:B------:R-:W-:Y:S01]  /*a600*/  HADD2.F32 R56, -RZ, R82.reuse.H0_H0 ;  /* 0x20000052ff387230 */ /* 0x100fe20000004100 */
[----:B------:R-:W-:Y:S01]  /*a610*/  F2FP.SATFINITE.E5M2.F32.PACK_AB_MERGE_C R6, R7, R6, RZ ;  /* 0x000000060706723e */ /* 0x000fe200048060ff */
[C---:B------:R-:W-:Y:S01]  /*a620*/  FFMA R11, R49.reuse, R53, R11 ;  /* 0x00000035310b7223 */ /* 0x040fe2000000000b */
[C---:B------:R-:W-:Y:S01]  /*a630*/  FFMA R12, R49.reuse, R54, R12 ;  /* 0x00000036310c7223 */ /* 0x040fe2000000000c */
[----:B------:R-:W-:Y:S01]  /*a640*/  FFMA R13, R49, R55, R13 ;  /* 0x00000037310d7223 */ /* 0x000fe2000000000d */
[----:B------:R-:W-:Y:S01]  /*a650*/  F2FP.SATFINITE.E5M2.F32.PACK_AB_MERGE_C R4, R5, R4, R6 ;  /* 0x000000040504723e */ /* 0x000fe20004806006 */
[----:B------:R-:W-:Y:S01]  /*a660*/  HADD2.F32 R57, -RZ, R82.H1_H1 ;  /* 0x30000052ff397230 */ /* 0x000fe20000004100 */
[----:B------:R-:W-:Y:S01]  /*a670*/  F2FP.SATFINITE.E5M2.F32.PACK_AB_MERGE_C R10, R11, R10, RZ ;  /* 0x0000000a0b0a723e */ /* 0x000fe200048060ff */
[C---:B------:R-:W-:Y:S01]  /*a680*/  FMUL R14, R47.reuse, R14 ;  /* 0x0000000e2f0e7220 */ /* 0x040fe20000400000 */
[----:B------:R-:W-:Y:S01]  /*a690*/  FMUL R15, R47, R15 ;  /* 0x0000000f2f0f7220 */ /* 0x000fe20000400000 */
[--C-:B------:R-:W-:Y:S01]  /*a6a0*/  HADD2.F32 R60, -RZ, R83.reuse.H0_H0 ;  /* 0x20000053ff3c7230 */ /* 0x100fe20000004100 */
[----:B------:R-:W-:Y:S01]  /*a6b0*/  F2FP.SATFINITE.E5M2.F32.PACK_AB_MERGE_C R5, R9, R8, R10 ;  /* 0x000000080905723e */ /* 0x000fe2000480600a */
[C---:B------:R-:W-:Y:S01]  /*a6c0*/  FFMA R14, R49.reuse, R56, R14 ;  /* 0x00000038310e7223 */ /* 0x040fe2000000000e */
[C---:B------:R-:W-:Y:S01]  /*a6d0*/  FFMA R15, R49.reuse, R57, R15 ;  /* 0x00000039310f7223 */ /* 0x040fe2000000000f */
[C---:B------:R-:W-:Y:S01]  /*a6e0*/  FFMA R16, R49.reuse, R58, R16 ;  /* 0x0000003a31107223 */ /* 0x040fe20000000010 */
[----:B------:R-:W-:Y:S01]  /*a6f0*/  FFMA R17, R49, R59, R17 ;  /* 0x0000003b31117223 */ /* 0x000fe20000000011 */
[----:B------:R-:W-:Y:S02]  /*a700*/  HADD2.F32 R61, -RZ, R83.H1_H1 ;  /* 0x30000053ff3d7230 */ /* 0x000fe40000004100 */
[C---:B------:R-:W-:Y:S01]  /*a710*/  FMUL R18, R47.reuse, R18 ;  /* 0x000000122f127220 */ /* 0x040fe20000400000 */
[C---:B------:R-:W-:Y:S01]  /*a720*/  FMUL R19, R47.reuse, R19 ;  /* 0x000000132f137220 */ /* 0x040fe20000400000 */
[--C-:B------:R-:W-:Y:S02]  /*a730*/  HADD2.F32 R64, -RZ, R84.reuse.H0_H0 ;  /* 0x20000054ff407230 */ /* 0x100fe40000004100 */
[----:B------:R-:W-:Y:S01]  /*a740*/  FMUL R22, R47, R22 ;  /* 0x000000162f167220 */ /* 0x000fe20000400000 */
[C---:B------:R-:W-:Y:S01]  /*a750*/  FFMA R18, R49.reuse, R60, R18 ;  /* 0x0000003c31127223 */ /* 0x040fe20000000012 */
[----:B------:R-:W-:Y:S02]  /*a760*/  HADD2.F32 R65, -RZ, R84.H1_H1 ;  /* 0x30000054ff417230 */ /* 0x000fe40000004100 */
[----:B------:R-:W-:Y:S01]  /*a770*/  FFMA R19, R49, R61, R19 ;  /* 0x0000003d31137223 */ /* 0x000fe20000000013 */
[----:B------:R-:W-:Y:S01]  /*a780*/  FMUL R23, R47, R23 ;  /* 0x000000172f177220 */ /* 0x000fe20000400000 */
[C---:B------:R-:W-:Y:S01]  /*a790*/  FFMA R20, R49.reuse, R62, R20 ;  /* 0x0000003e31147223 */ /* 0x040fe20000000014 */
[C---:B------:R-:W-:Y:S01]  /*a7a0*/  FFMA R21, R49.reuse, R63, R21 ;  /* 0x0000003f31157223 */ /* 0x040fe20000000015 */
[--C-:B------:R-:W-:Y:S02]  /*a7b0*/  HADD2.F32 R68, -RZ, R85.reuse.H0_H0 ;  /* 0x20000055ff447230 */ /* 0x100fe40000004100 */
[----:B------:R-:W-:Y:S01]  /*a7c0*/  FFMA R22, R49, R64, R22 ;  /* 0x0000004031167223 */ /* 0x000fe20000000016 */
[----:B------:R-:W-:Y:S02]  /*a7d0*/  HADD2.F32 R69, -RZ, R85.H1_H1 ;  /* 0x30000055ff457230 */ /* 0x000fe40000004100 */
[----:B------:R-:W-:Y:S01]  /*a7e0*/  FMUL R3, R47, R26 ;  /* 0x0000001a2f037220 */ /* 0x000fe20000400000 */
[----:B------:R-:W-:Y:S01]  /*a7f0*/  FFMA R23, R49, R65, R23 ;  /* 0x0000004131177223 */ /* 0x000fe20000000017 */
[----:B------:R-:W-:Y:S01]  /*a800*/  FMUL R27, R47, R27 ;  /* 0x0000001b2f1b7220 */ /* 0x000fe20000400000 */
[C---:B------:R-:W-:Y:S01]  /*a810*/  FFMA R0, R49.reuse, R66, R0 ;  /* 0x0000004231007223 */ /* 0x040fe20000000000 */
[----:B------:R-:W-:Y:S01]  /*a820*/  F2FP.F16.E5M2.UNPACK_B R87, R87.H1 ;  /* 0x00000057ff57723e */ /* 0x000fe200030004ff */
        /* <DEDUP_REMOVED lines=15> */
[----:B------:R-:W-:Y:S01]  /*a920*/  F2FP.SATFINITE.E5M2.F32.PACK_AB_MERGE_C R14, R15, R14, RZ ;  /* 0x0000000e0f0e723e */ /* 0x000fe200048060ff */
[----:B------:R-:W-:Y:S01]  /*a930*/  FFMA R28, R49, R74, R28 ;  /* 0x0000004a311c7223 */ /* 0x000fe2000000001c */
[----:B------:R-:W-:Y:S01]  /*a940*/  F2FP.SATFINITE.E5M2.F32.PACK_AB_MERGE_C R7, R19, R18, RZ ;  /* 0x000000121307723e */ /* 0x000fe200048060ff */
[C---:B------:R-:W-:Y:S01]  /*a950*/  FFMA R29, R49.reuse, R75, R29 ;  /* 0x0000004b311d7223 */ /* 0x040fe2000000001d */
[----:B------:R-:W-:Y:S01]  /*a960*/  FFMA R30, R49, R76, R30 ;  /* 0x0000004c311e7223 */ /* 0x000fe2000000001e */
[----:B------:R-:W-:Y:S01]  /*a970*/  F2FP.SATFINITE.E5M2.F32.PACK_AB_MERGE_C R22, R23, R22, RZ ;  /* 0x000000161716723e */ /* 0x000fe200048060ff */
[----:B------:R-:W-:Y:S01]  /*a980*/  FFMA R35, R49, R77, R35 ;  /* 0x0000004d31237223 */ /* 0x000fe20000000023 */
[----:B------:R-:W-:Y:S02]  /*a990*/  F2FP.SATFINITE.E5M2.F32.PACK_AB_MERGE_C R6, R13, R12, R14 ;  /* 0x0000000c0d06723e */ /* 0x000fe4000480600e */
[----:B------:R-:W-:Y:S02]  /*a9a0*/  F2FP.SATFINITE.E5M2.F32.PACK_AB_MERGE_C R7, R17, R16, R7 ;  /* 0x000000101107723e */ /* 0x000fe40004806007 */
[----:B------:R-:W-:Y:S02]  /*a9b0*/  F2FP.SATFINITE.E5M2.F32.PACK_AB_MERGE_C R20, R21, R20, R22 ;  /* 0x000000141514723e */ /* 0x000fe40004806016 */
[----:B------:R-:W-:Y:S01]  /*a9c0*/  F2FP.SATFINITE.E5M2.F32.PACK_AB_MERGE_C R3, R27, R3, RZ ;  /* 0x000000031b03723e */ /* 0x000fe200048060ff */
[----:B------:R1:W-:Y:S01]  /*a9d0*/  STS.128 [R100+UR49+0x5400], R4 ;  /* 0x0054000464007988 */ /* 0x0003e20008000c31 */
[----:B------:R-:W-:Y:S02]  /*a9e0*/  F2FP.SATFINITE.E5M2.F32.PACK_AB_MERGE_C R22, R31, R26, RZ ;  /* 0x0000001a1f16723e */ /* 0x000fe400048060ff */
[----:B------:R-:W-:Y:S02]  /*a9f0*/  F2FP.SATFINITE.E5M2.F32.PACK_AB_MERGE_C R23, R35, R30, RZ ;  /* 0x0000001e2317723e */ /* 0x000fe400048060ff */
[----:B------:R-:W-:Y:S02]  /*aa00*/  F2FP.SATFINITE.E5M2.F32.PACK_AB_MERGE_C R21, R2, R0, R3 ;  /* 0x000000000215723e */ /* 0x000fe40004806003 */
[----:B------:R-:W-:Y:S02]  /*aa10*/  F2FP.SATFINITE.E5M2.F32.PACK_AB_MERGE_C R22, R25, R24, R22 ;  /* 0x000000181916723e */ /* 0x000fe40004806016 */
[----:B------:R-:W-:Y:S02]  /*aa20*/  F2FP.SATFINITE.E5M2.F32.PACK_AB_MERGE_C R23, R29, R28, R23 ;  /* 0x0000001c1d17723e */ /* 0x000fe40004806017 */
[----:B------:R-:W-:Y:S03]  /*aa30*/  IADD3 R45, PT, PT, R45, 0x1, RZ ;  /* 0x000000012d2d7810 */ /* 0x000fe60007ffe0ff */
        /* <DEDUP_REMOVED lines=23> */
.L_x_171:
[----:B------:R-:W-:Y:S05]  /*abb0*/  BSYNC.RECONVERGENT B0 ;  /* 0x0000000000007941 */ /* 0x000fea0003800200 */
.L_x_170:
[----:B------:R-:W-:Y:S01]  /*abc0*/  BAR.SYNC.DEFER_BLOCKING 0x1, 0x80 ;  /* 0x0042000000007b1d */ /* 0x000fe20000010000 */
[----:B------:R-:W-:Y:S01]  /*abd0*/  ISETP.NE.AND P2, PT, R110, RZ, PT ;  /* 0x000000ff6e00720c */ /* 0x000fe20003f45270 */
[----:B------:R-:W-:Y:S01]  /*abe0*/  IMAD.IADD R15, R43, 0x1, R94 ;  /* 0x000000012b0f7824 */ /* 0x000fe200078e025e */
[----:B------:R-:W-:Y:S01]  /*abf0*/  ISETP.NE.AND P0, PT, R112, 0x2, PT ;  /* 0x000000027000780c */ /* 0x000fe20003f05270 */
[----:B------:R-:W-:Y:S01]  /*ac00*/  IMAD.IADD R14, R44, 0x1, R95 ;  /* 0x000000012c0e7824 */ /* 0x000fe200078e025f */
[----:B------:R-:W-:Y:S02]  /*ac10*/  ISETP.NE.AND P1, PT, R45, 0x4, PT ;  /* 0x000000042d00780c */ /* 0x000fe40003f25270 */
[----:B------:R-:W-:Y:S02]  /*ac20*/  SEL R2, RZ, 0x1, P0 ;  /* 0x00000001ff027807 */ /* 0x000fe40000000000 */
[----:B------:R-:W-:Y:S02]  /*ac30*/  SEL R0, RZ, 0x1, P1 ;  /* 0x00000001ff007807 */ /* 0x000fe40000800000 */
[----:B------:R-:W-:Y:S02]  /*ac40*/  LOP3.LUT R106, R106, R2, RZ, 0x3c, !PT ;  /* 0x000000026a6a7212 */ /* 0x000fe400078e3cff */
[----:B------:R-:W-:Y:S02]  /*ac50*/  LOP3.LUT R107, R107, R0, RZ, 0x3c, !PT ;  /* 0x000000006b6b7212 */ /* 0x000fe400078e3cff */
[----:B------:R-:W-:Y:S02]  /*ac60*/  @P2 R2UR UR36, R103 ;  /* 0x00000000672422ca */ /* 0x000fe400000e0000 */
[----:B------:R-:W-:Y:S02]  /*ac70*/  SEL R112, R112, RZ, P0 ;  /* 0x000000ff70707207 */ /* 0x000fe40000000000 */
[----:B------:R-:W-:Y:S01]  /*ac80*/  SEL R45, R45, RZ, P1 ;  /* 0x000000ff2d2d7207 */ /* 0x000fe20000800000 */
[----:B------:R-:W-:Y:S10]  /*ac90*/  @P2 BRA `(.L_x_172) ;  /* 0xffffffb800fc2947 */ /* 0x000ff4000383ffff */
[----:B------:R-:W-:Y:S05]  /*aca0*/  EXIT ;  /* 0x000000000000794d */ /* 0x000fea0003800000 */
.L_x_25:
[----:B--2---:R2:W4:Y:S02]  /*acb0*/  SYNCS.PHASECHK.TRANS64.TRYWAIT P0, [R2+URZ+0x2d0], R3 ;  /* 0x0002d003020075a7 */ /* 0x00452400080011ff */
[----:B----4-:R-:W-:Y:S05]  /*acc0*/  @!P0 NANOSLEEP.SYNCS 0x989680 ;  /* 0x009896800000895d */ /* 0x010fea0003900000 */
[----:B------:R-:W4:Y:S02]  /*acd0*/  @!P0 SYNCS.PHASECHK.TRANS64 P0, [R2+URZ+0x2d0], R3 ;  /* 0x0002d003020085a7 */ /* 0x000f2400080010ff */
[----:B----4-:R-:W-:Y:S05]  /*ace0*/  @!P0 BRA `(.L_x_25) ;  /* 0xfffffffc00f08947 */ /* 0x010fea000383ffff */
[----:B------:R-:W-:Y:S05]  /*acf0*/  BRA `(.L_x_173) ;  /* 0xffffff6c00b87947 */ /* 0x000fea000383ffff */
.L_x_28:
[----:B------:R-:W-:-:S07]  /*ad00*/  MOV R2, UR33 ;  /* 0x0000002100027c02 */ /* 0x000fce0008000f00 */
.L_x_174:
[----:B-1----:R1:W2:Y:S02]  /*ad10*/  SYNCS.PHASECHK.TRANS64.TRYWAIT P0, [R2+URZ+0x108], R4 ;  /* 0x00010804020075a7 */ /* 0x0022a400080011ff */
[----:B--2---:R-:W-:Y:S05]  /*ad20*/  @!P0 NANOSLEEP.SYNCS 0x989680 ;  /* 0x009896800000895d */ /* 0x004fea0003900000 */
[----:B------:R-:W2:Y:S02]  /*ad30*/  @!P0 SYNCS.PHASECHK.TRANS64 P0, [R2+URZ+0x108], R4 ;  /* 0x00010804020085a7 */ /* 0x000ea400080010ff */
[----:B--2---:R-:W-:Y:S05]  /*ad40*/  @!P0 BRA `(.L_x_174) ;  /* 0xfffffffc00f08947 */ /* 0x004fea000383ffff */
[----:B------:R-:W-:Y:S05]  /*ad50*/  BRA `(.L_x_27) ;  /* 0xffffff7000207947 */ /* 0x000fea000383ffff */
.L_x_35:
[----:B-1----:R-:W-:-:S07]  /*ad60*/  MOV R2, UR17 ;  /* 0x0000001100027c02 */ /* 0x002fce0008000f00 */
.L_x_175:
[----:B-1----:R1:W2:Y:S02]  /*ad70*/  SYNCS.PHASECHK.TRANS64.TRYWAIT P0, [R2+URZ+0x108], R4 ;  /* 0x00010804020075a7 */ /* 0x0022a400080011ff */
[----:B--2---:R-:W-:Y:S05]  /*ad80*/  @!P0 NANOSLEEP.SYNCS 0x989680 ;  /* 0x009896800000895d */ /* 0x004fea0003900000 */
[----:B------:R-:W2:Y:S02]  /*ad90*/  @!P0 SYNCS.PHASECHK.TRANS64 P0, [R2+URZ+0x108], R4 ;  /* 0x00010804020085a7 */ /* 0x000ea400080010ff */
[----:B--2---:R-:W-:Y:S05]  /*ada0*/  @!P0 BRA `(.L_x_175) ;  /* 0xfffffffc00f08947 */ /* 0x004fea000383ffff */
[----:B------:R-:W-:Y:S05]  /*adb0*/  BRA `(.L_x_34) ;  /* 0xffffff7000dc7947 */ /* 0x000fea000383ffff */
.L_x_40:
[----:B-1----:R1:W2:Y:S02]  /*adc0*/  SYNCS.PHASECHK.TRANS64.TRYWAIT P0, [R2+URZ+0x260], R3 ;  /* 0x00026003020075a7 */ /* 0x0022a400080011ff */
[----:B--2---:R-:W-:Y:S05]  /*add0*/  @!P0 NANOSLEEP.SYNCS 0x989680 ;  /* 0x009896800000895d */ /* 0x004fea0003900000 */
[----:B------:R-:W2:Y:S02]  /*ade0*/  @!P0 SYNCS.PHASECHK.TRANS64 P0, [R2+URZ+0x260], R3 ;  /* 0x00026003020085a7 */ /* 0x000ea400080010ff */
[----:B--2---:R-:W-:Y:S05]  /*adf0*/  @!P0 BRA `(.L_x_40) ;  /* 0xfffffffc00f08947 */ /* 0x004fea000383ffff */
[----:B------:R-:W-:Y:S05]  /*ae00*/  BRA `(.L_x_176) ;  /* 0xffffff7400807947 */ /* 0x000fea000383ffff */
.L_x_44:
[----:B---3--:R-:W-:-:S07]  /*ae10*/  MOV R0, UR4 ;  /* 0x0000000400007c02 */ /* 0x008fce0008000f00 */
.L_x_177:
[----:B-1----:R1:W2:Y:S02]  /*ae20*/  SYNCS.PHASECHK.TRANS64.TRYWAIT P0, [R0+URZ], R2 ;  /* 0x00000002000075a7 */ /* 0x0022a400080011ff */
[----:B--2---:R-:W-:Y:S05]  /*ae30*/  @!P0 NANOSLEEP.SYNCS 0x989680 ;  /* 0x009896800000895d */ /* 0x004fea0003900000 */
[----:B------:R-:W2:Y:S02]  /*ae40*/  @!P0 SYNCS.PHASECHK.TRANS64 P0, [R0+URZ], R2 ;  /* 0x00000002000085a7 */ /* 0x000ea400080010ff */
[----:B--2---:R-:W-:Y:S05]  /*ae50*/  @!P0 BRA `(.L_x_177) ;  /* 0xfffffffc00f08947 */ /* 0x004fea000383ffff */
[----:B------:R-:W-:Y:S05]  /*ae60*/  BRA `(.L_x_178) ;  /* 0xffffff7800f07947 */ /* 0x000fea000383ffff */
.L_x_45:
[----:B---3--:R-:W-:-:S07]  /*ae70*/  MOV R0, UR4 ;  /* 0x0000000400007c02 */ /* 0x008fce0008000f00 */
.L_x_179:
[----:B-1----:R1:W2:Y:S02]  /*ae80*/  SYNCS.PHASECHK.TRANS64.TRYWAIT P0, [R0+URZ], R3 ;  /* 0x00000003000075a7 */ /* 0x0022a400080011ff */
[----:B--2---:R-:W-:Y:S05]  /*ae90*/  @!P0 NANOSLEEP.SYNCS 0x989680 ;  /* 0x009896800000895d */ /* 0x004fea0003900000 */
[----:B------:R-:W2:Y:S02]  /*aea0*/  @!P0 SYNCS.PHASECHK.TRANS64 P0, [R0+URZ], R3 ;  /* 0x00000003000085a7 */ /* 0x000ea400080010ff */
[----:B--2---:R-:W-:Y:S05]  /*aeb0*/  @!P0 BRA `(.L_x_179) ;  /* 0xfffffffc00f08947 */ /* 0x004fea000383ffff */
[----:B------:R-:W-:Y:S05]  /*aec0*/  BRA `(.L_x_180) ;  /* 0xffffff7800fc7947 */ /* 0x000fea000383ffff */
.L_x_46:
[----:B---3--:R-:W-:-:S07]  /*aed0*/  MOV R0, UR4 ;  /* 0x0000000400007c02 */ /* 0x008fce0008000f00 */
.L_x_181:
[----:B-1----:R1:W2:Y:S02]  /*aee0*/  SYNCS.PHASECHK.TRANS64.TRYWAIT P0, [R0+URZ], R3 ;  /* 0x00000003000075a7 */ /* 0x0022a400080011ff */
[----:B--2---:R-:W-:Y:S05]  /*aef0*/  @!P0 NANOSLEEP.SYNCS 0x989680 ;  /* 0x009896800000895d */ /* 0x004fea0003900000 */
[----:B------:R-:W2:Y:S02]  /*af00*/  @!P0 SYNCS.PHASECHK.TRANS64 P0, [R0+URZ], R3 ;  /* 0x00000003000085a7 */ /* 0x000ea400080010ff */
[----:B--2---:R-:W-:Y:S05]  /*af10*/  @!P0 BRA `(.L_x_181) ;  /* 0xfffffffc00f08947 */ /* 0x004fea000383ffff */
[----:B------:R-:W-:Y:S05]  /*af20*/  BRA `(.L_x_182) ;  /* 0xffffff7c00087947 */ /* 0x000fea000383ffff */
.L_x_47:
[----:B---3--:R-:W-:-:S07]  /*af30*/  MOV R0, UR4 ;  /* 0x0000000400007c02 */ /* 0x008fce0008000f00 */
.L_x_183:
[----:B-1----:R1:W2:Y:S02]  /*af40*/  SYNCS.PHASECHK.TRANS64.TRYWAIT P0, [R0+URZ], R3 ;  /* 0x00000003000075a7 */ /* 0x0022a400080011ff */
[----:B--2---:R-:W-:Y:S05]  /*af50*/  @!P0 NANOSLEEP.SYNCS 0x989680 ;  /* 0x009896800000895d */ /* 0x004fea0003900000 */
[----:B------:R-:W2:Y:S02]  /*af60*/  @!P0 SYNCS.PHASECHK.TRANS64 P0, [R0+URZ], R3 ;  /* 0x00000003000085a7 */ /* 0x000ea400080010ff */
[----:B--2---:R-:W-:Y:S05]  /*af70*/  @!P0 BRA `(.L_x_183) ;  /* 0xfffffffc00f08947 */ /* 0x004fea000383ffff */
[----:B------:R-:W-:Y:S05]  /*af80*/  BRA `(.L_x_184) ;  /* 0xffffff7c00147947 */ /* 0x000fea000383ffff */
.L_x_48:
[----:B---3--:R-:W-:-:S07]  /*af90*/  MOV R0, UR4 ;  /* 0x0000000400007c02 */ /* 0x008fce0008000f00 */
.L_x_185:
[----:B-1----:R1:W2:Y:S02]  /*afa0*/  SYNCS.PHASECHK.TRANS64.TRYWAIT P0, [R0+URZ], R3 ;  /* 0x00000003000075a7 */ /* 0x0022a400080011ff */
[----:B--2---:R-:W-:Y:S05]  /*afb0*/  @!P0 NANOSLEEP.SYNCS 0x989680 ;  /* 0x009896800000895d */ /* 0x004fea0003900000 */
[----:B------:R-:W2:Y:S02]  /*afc0*/  @!P0 SYNCS.PHASECHK.TRANS64 P0, [R0+URZ], R3 ;  /* 0x00000003000085a7 */ /* 0x000ea400080010ff */
[----:B--2---:R-:W-:Y:S05]  /*afd0*/  @!P0 BRA `(.L_x_185) ;  /* 0xfffffffc00f08947 */ /* 0x004fea000383ffff */
[----:B------:R-:W-:Y:S05]  /*afe0*/  BRA `(.L_x_186) ;  /* 0xffffff7c00207947 */ /* 0x000fea000383ffff */
.L_x_49:
[----:B---3--:R-:W-:-:S07]  /*aff0*/  MOV R0, UR4 ;  /* 0x0000000400007c02 */ /* 0x008fce0008000f00 */
.L_x_187:
[----:B-1----:R1:W2:Y:S02]  /*b000*/  SYNCS.PHASECHK.TRANS64.TRYWAIT P0, [R0+URZ], R3 ;  /* 0x00000003000075a7 */ /* 0x0022a400080011ff */
[----:B--2---:R-:W-:Y:S05]  /*b010*/  @!P0 NANOSLEEP.SYNCS 0x989680 ;  /* 0x009896800000895d */ /* 0x004fea0003900000 */
[----:B------:R-:W2:Y:S02]  /*b020*/  @!P0 SYNCS.PHASECHK.TRANS64 P0, [R0+URZ], R3 ;  /* 0x00000003000085a7 */ /* 0x000ea400080010ff */
[----:B--2---:R-:W-:Y:S05]  /*b030*/  @!P0 BRA `(.L_x_187) ;  /* 0xfffffffc00f08947 */ /* 0x004fea000383ffff */
[----:B------:R-:W-:Y:S05]  /*b040*/  BRA `(.L_x_188) ;  /* 0xffffff7c002c7947 */ /* 0x000fea000383ffff */
.L_x_50:
[----:B---3--:R-:W-:-:S07]  /*b050*/  MOV R0, UR4 ;  /* 0x0000000400007c02 */ /* 0x008fce0008000f00 */
.L_x_189:
[----:B-1----:R1:W2:Y:S02]  /*b060*/  SYNCS.PHASECHK.TRANS64.TRYWAIT P0, [R0+URZ], R3 ;  /* 0x00000003000075a7 */ /* 0x0022a400080011ff */
[----:B--2---:R-:W-:Y:S05]  /*b070*/  @!P0 NANOSLEEP.SYNCS 0x989680 ;  /* 0x009896800000895d */ /* 0x004fea0003900000 */
[----:B------:R-:W2:Y:S02]  /*b080*/  @!P0 SYNCS.PHASECHK.TRANS64 P0, [R0+URZ], R3 ;  /* 0x00000003000085a7 */ /* 0x000ea400080010ff */
[----:B--2---:R-:W-:Y:S05]  /*b090*/  @!P0 BRA `(.L_x_189) ;  /* 0xfffffffc00f08947 */ /* 0x004fea000383ffff */
[----:B------:R-:W-:Y:S05]  /*b0a0*/  BRA `(.L_x_190) ;  /* 0xffffff7c00387947 */ /* 0x000fea000383ffff */
.L_x_51:
[----:B---3--:R-:W-:-:S07]  /*b0b0*/  MOV R0, UR4 ;  /* 0x0000000400007c02 */ /* 0x008fce0008000f00 */
.L_x_191:
[----:B-1----:R1:W2:Y:S02]  /*b0c0*/  SYNCS.PHASECHK.TRANS64.TRYWAIT P0, [R0+URZ], R3 ;  /* 0x00000003000075a7 */ /* 0x0022a400080011ff */
[----:B--2---:R-:W-:Y:S05]  /*b0d0*/  @!P0 NANOSLEEP.SYNCS 0x989680 ;  /* 0x009896800000895d */ /* 0x004fea0003900000 */
[----:B------:R-:W2:Y:S02]  /*b0e0*/  @!P0 SYNCS.PHASECHK.TRANS64 P0, [R0+URZ], R3 ;  /* 0x00000003000085a7 */ /* 0x000ea400080010ff */
[----:B--2---:R-:W-:Y:S05]  /*b0f0*/  @!P0 BRA `(.L_x_191) ;  /* 0xfffffffc00f08947 */ /* 0x004fea000383ffff */
[----:B------:R-:W-:Y:S05]  /*b100*/  BRA `(.L_x_192) ;  /* 0xffffff7c00447947 */ /* 0x000fea000383ffff */
.L_x_52:
[----:B---3--:R-:W-:-:S07]  /*b110*/  MOV R0, UR4 ;  /* 0x0000000400007c02 */ /* 0x008fce0008000f00 */
.L_x_193:
[----:B-1----:R1:W2:Y:S02]  /*b120*/  SYNCS.PHASECHK.TRANS64.TRYWAIT P0, [R0+URZ], R3 ;  /* 0x00000003000075a7 */ /* 0x0022a400080011ff */
[----:B--2---:R-:W-:Y:S05]  /*b130*/  @!P0 NANOSLEEP.SYNCS 0x989680 ;  /* 0x009896800000895d */ /* 0x004fea0003900000 */
[----:B------:R-:W2:Y:S02]  /*b140*/  @!P0 SYNCS.PHASECHK.TRANS64 P0, [R0+URZ], R3 ;  /* 0x00000003000085a7 */ /* 0x000ea400080010ff */
[----:B--2---:R-:W-:Y:S05]  /*b150*/  @!P0 BRA `(.L_x_193) ;  /* 0xfffffffc00f08947 */ /* 0x004fea000383ffff */
[----:B------:R-:W-:Y:S05]  /*b160*/  BRA `(.L_x_194) ;  /* 0xffffff7c00507947 */ /* 0x000fea000383ffff */
.L_x_53:
[----:B---3--:R-:W-:-:S07]  /*b170*/  MOV R0, UR4 ;  /* 0x0000000400007c02 */ /* 0x008fce0008000f00 */
.L_x_195:
[----:B-1----:R1:W2:Y:S02]  /*b180*/  SYNCS.PHASECHK.TRANS64.TRYWAIT P0, [R0+URZ], R3 ;  /* 0x00000003000075a7 */ /* 0x0022a400080011ff */
[----:B--2---:R-:W-:Y:S05]  /*b190*/  @!P0 NANOSLEEP.SYNCS 0x989680 ;  /* 0x009896800000895d */ /* 0x004fea0003900000 */
[----:B------:R-:W2:Y:S02]  /*b1a0*/  @!P0 SYNCS.PHASECHK.TRANS64 P0, [R0+URZ], R3 ;  /* 0x00000003000085a7 */ /* 0x000ea400080010ff */
[----:B--2---:R-:W-:Y:S05]  /*b1b0*/  @!P0 BRA `(.L_x_195) ;  /* 0xfffffffc00f08947 */ /* 0x004fea000383ffff */
[----:B------:R-:W-:Y:S05]  /*b1c0*/  BRA `(.L_x_196) ;  /* 0xffffff7c005c7947 */ /* 0x000fea000383ffff */
.L_x_54:
[----:B---3--:R-:W-:-:S07]  /*b1d0*/  MOV R0, UR4 ;  /* 0x0000000400007c02 */ /* 0x008fce0008000f00 */
.L_x_197:
[----:B-1----:R1:W2:Y:S02]  /*b1e0*/  SYNCS.PHASECHK.TRANS64.TRYWAIT P0, [R0+URZ], R3 ;  /* 0x00000003000075a7 */ /* 0x0022a400080011ff */
[----:B--2---:R-:W-:Y:S05]  /*b1f0*/  @!P0 NANOSLEEP.SYNCS 0x989680 ;  /* 0x009896800000895d */ /* 0x004fea0003900000 */
[----:B------:R-:W2:Y:S02]  /*b200*/  @!P0 SYNCS.PHASECHK.TRANS64 P0, [R0+URZ], R3 ;  /* 0x00000003000085a7 */ /* 0x000ea400080010ff */
[----:B--2---:R-:W-:Y:S05]  /*b210*/  @!P0 BRA `(.L_x_197) ;  /* 0xfffffffc00f08947 */ /* 0x004fea000383ffff */
[----:B------:R-:W-:Y:S05]  /*b220*/  BRA `(.L_x_198) ;  /* 0xffffff7c00687947 */ /* 0x000fea000383ffff */
.L_x_55:
[----:B---3--:R-:W-:-:S07]  /*b230*/  MOV R0, UR4 ;  /* 0x0000000400007c02 */ /* 0x008fce0008000f00 */
.L_x_199:
[----:B-1----:R1:W2:Y:S02]  /*b240*/  SYNCS.PHASECHK.TRANS64.TRYWAIT P0, [R0+URZ], R3 ;  /* 0x00000003000075a7 */ /* 0x0022a400080011ff */
[----:B--2---:R-:W-:Y:S05]  /*b250*/  @!P0 NANOSLEEP.SYNCS 0x989680 ;  /* 0x009896800000895d */ /* 0x004fea0003900000 */
[----:B------:R-:W2:Y:S02]  /*b260*/  @!P0 SYNCS.PHASECHK.TRANS64 P0, [R0+URZ], R3 ;  /* 0x00000003000085a7 */ /* 0x000ea400080010ff */
[----:B--2---:R-:W-:Y:S05]  /*b270*/  @!P0 BRA `(.L_x_199) ;  /* 0xfffffffc00f08947 */ /* 0x004fea000383ffff */
[----:B------:R-:W-:Y:S05]  /*b280*/  BRA `(.L_x_200) ;  /* 0xffffff7c00747947 */ /* 0x000fea000383ffff */
.L_x_56:
[----:B---3--:R-:W-:-:S07]  /*b290*/  MOV R0, UR4 ;  /* 0x0000000400007c02 */ /* 0x008fce0008000f00 */
.L_x_201:
[----:B-1----:R1:W2:Y:S02]  /*b2a0*/  SYNCS.PHASECHK.TRANS64.TRYWAIT P0, [R0+URZ], R3 ;  /* 0x00000003000075a7 */ /* 0x0022a400080011ff */
[----:B--2---:R-:W-:Y:S05]  /*b2b0*/  @!P0 NANOSLEEP.SYNCS 0x989680 ;  /* 0x009896800000895d */ /* 0x004fea0003900000 */
[----:B------:R-:W2:Y:S02]  /*b2c0*/  @!P0 SYNCS.PHASECHK.TRANS64 P0, [R0+URZ], R3 ;  /* 0x00000003000085a7 */ /* 0x000ea400080010ff */
[----:B--2---:R-:W-:Y:S05]  /*b2d0*/  @!P0 BRA `(.L_x_201) ;  /* 0xfffffffc00f08947 */ /* 0x004fea000383ffff */
[----:B------:R-:W-:Y:S05]  /*b2e0*/  BRA `(.L_x_202) ;  /* 0xffffff7c00807947 */ /* 0x000fea000383ffff */
.L_x_57:
[----:B---3--:R-:W-:-:S07]  /*b2f0*/  MOV R0, UR4 ;  /* 0x0000000400007c02 */ /* 0x008fce0008000f00 */
.L_x_203:
[----:B-1----:R1:W2:Y:S02]  /*b300*/  SYNCS.PHASECHK.TRANS64.TRYWAIT P0, [R0+URZ], R3 ;  /* 0x00000003000075a7 */ /* 0x0022a400080011ff */
[----:B--2---:R-:W-:Y:S05]  /*b310*/  @!P0 NANOSLEEP.SYNCS 0x989680 ;  /* 0x009896800000895d */ /* 0x004fea0003900000 */
[----:B------:R-:W2:Y:S02]  /*b320*/  @!P0 SYNCS.PHASECHK.TRANS64 P0, [R0+URZ], R3 ;  /* 0x00000003000085a7 */ /* 0x000ea400080010ff */
[----:B--2---:R-:W-:Y:S05]  /*b330*/  @!P0 BRA `(.L_x_203) ;  /* 0xfffffffc00f08947 */ /* 0x004fea000383ffff */
[----:B------:R-:W-:Y:S05]  /*b340*/  BRA `(.L_x_204) ;  /* 0xffffff7c008c7947 */ /* 0x000fea000383ffff */
.L_x_58:
[----:B---3--:R-:W-:-:S07]  /*b350*/  MOV R0, UR4 ;  /* 0x0000000400007c02 */ /* 0x008fce0008000f00 */
.L_x_205:
[----:B-1----:R1:W2:Y:S02]  /*b360*/  SYNCS.PHASECHK.TRANS64.TRYWAIT P0, [R0+URZ], R3 ;  /* 0x00000003000075a7 */ /* 0x0022a400080011ff */
[----:B--2---:R-:W-:Y:S05]  /*b370*/  @!P0 NANOSLEEP.SYNCS 0x989680 ;  /* 0x009896800000895d */ /* 0x004fea0003900000 */
[----:B------:R-:W2:Y:S02]  /*b380*/  @!P0 SYNCS.PHASECHK.TRANS64 P0, [R0+URZ], R3 ;  /* 0x00000003000085a7 */ /* 0x000ea400080010ff */
[----:B--2---:R-:W-:Y:S05]  /*b390*/  @!P0 BRA `(.L_x_205) ;  /* 0xfffffffc00f08947 */ /* 0x004fea000383ffff */
[----:B------:R-:W-:Y:S05]  /*b3a0*/  BRA `(.L_x_206) ;  /* 0xffffff7c00987947 */ /* 0x000fea000383ffff */
.L_x_59:
[----:B---3--:R-:W-:-:S07]  /*b3b0*/  MOV R0, UR4 ;  /* 0x0000000400007c02 */ /* 0x008fce0008000f00 */
.L_x_207:
[----:B-1----:R1:W2:Y:S02]  /*b3c0*/  SYNCS.PHASECHK.TRANS64.TRYWAIT P0, [R0+URZ], R3 ;  /* 0x00000003000075a7 */ /* 0x0022a400080011ff */
[----:B--2---:R-:W-:Y:S05]  /*b3d0*/  @!P0 NANOSLEEP.SYNCS 0x989680 ;  /* 0x009896800000895d */ /* 0x004fea0003900000 */
[----:B------:R-:W2:Y:S02]  /*b3e0*/  @!P0 SYNCS.PHASECHK.TRANS64 P0, [R0+URZ], R3 ;  /* 0x00000003000085a7 */ /* 0x000ea400080010ff */
[----:B--2---:R-:W-:Y:S05]  /*b3f0*/  @!P0 BRA `(.L_x_207) ;  /* 0xfffffffc00f08947 */ /* 0x004fea000383ffff */
[----:B------:R-:W-:Y:S05]  /*b400*/  BRA `(.L_x_208) ;  /* 0xffffff7c00a47947 */ /* 0x000fea000383ffff */
.L_x_60:
[----:B---3--:R-:W-:-:S07]  /*b410*/  MOV R0, UR4 ;  /* 0x0000000400007c02 */ /* 0x008fce0008000f00 */
.L_x_209:
[----:B-1----:R1:W2:Y:S02]  /*b420*/  SYNCS.PHASECHK.TRANS64.TRYWAIT P0, [R0+URZ], R3 ;  /* 0x00000003000075a7 */ /* 0x0022a400080011ff */
[----:B--2---:R-:W-:Y:S05]  /*b430*/  @!P0 NANOSLEEP.SYNCS 0x989680 ;  /* 0x009896800000895d */ /* 0x004fea0003900000 */
[----:B------:R-:W2:Y:S02]  /*b440*/  @!P0 SYNCS.PHASECHK.TRANS64 P0, [R0+URZ], R3 ;  /* 0x00000003000085a7 */ /* 0x000ea400080010ff */
[----:B--2---:R-:W-:Y:S05]  /*b450*/  @!P0 BRA `(.L_x_209) ;  /* 0xfffffffc00f08947 */ /* 0x004fea000383ffff */
[----:B------:R-:W-:Y:S05]  /*b460*/  BRA `(.L_x_210) ;  /* 0xffffff7c00b07947 */ /* 0x000fea000383ffff */
.L_x_61:
[----:B---3--:R-:W-:-:S07]  /*b470*/  MOV R0, UR4 ;  /* 0x0000000400007c02 */ /* 0x008fce0008000f00 */
.L_x_211:
[----:B-1----:R1:W2:Y:S02]  /*b480*/  SYNCS.PHASECHK.TRANS64.TRYWAIT P0, [R0+URZ], R3 ;  /* 0x00000003000075a7 */ /* 0x0022a400080011ff */
[----:B--2---:R-:W-:Y:S05]  /*b490*/  @!P0 NANOSLEEP.SYNCS 0x989680 ;  /* 0x009896800000895d */ /* 0x004fea0003900000 */
[----:B------:R-:W2:Y:S02]  /*b4a0*/  @!P0 SYNCS.PHASECHK.TRANS64 P0, [R0+URZ], R3 ;  /* 0x00000003000085a7 */ /* 0x000ea400080010ff */
[----:B--2---:R-:W-:Y:S05]  /*b4b0*/  @!P0 BRA `(.L_x_211) ;  /* 0xfffffffc00f08947 */ /* 0x004fea000383ffff */
[----:B------:R-:W-:Y:S05]  /*b4c0*/  BRA `(.L_x_212) ;  /* 0xffffff7c00bc7947 */ /* 0x000fea000383ffff */
.L_x_62:
[----:B---3--:R-:W-:-:S07]  /*b4d0*/  MOV R0, UR4 ;  /* 0x0000000400007c02 */ /* 0x008fce0008000f00 */
.L_x_213:
[----:B-1----:R1:W2:Y:S02]  /*b4e0*/  SYNCS.PHASECHK.TRANS64.TRYWAIT P0, [R0+URZ], R3 ;  /* 0x00000003000075a7 */ /* 0x0022a400080011ff */
[----:B--2---:R-:W-:Y:S05]  /*b4f0*/  @!P0 NANOSLEEP.SYNCS 0x989680 ;  /* 0x009896800000895d */ /* 0x004fea0003900000 */
[----:B------:R-:W2:Y:S02]  /*b500*/  @!P0 SYNCS.PHASECHK.TRANS64 P0, [R0+URZ], R3 ;  /* 0x00000003000085a7 */ /* 0x000ea400080010ff */
[----:B--2---:R-:W-:Y:S05]  /*b510*/  @!P0 BRA `(.L_x_213) ;  /* 0xfffffffc00f08947 */ /* 0x004fea000383ffff */
[----:B------:R-:W-:Y:S05]  /*b520*/  BRA `(.L_x_214) ;  /* 0xffffff7c00c87947 */ /* 0x000fea000383ffff */
.L_x_63:
[----:B---3--:R-:W-:-:S07]  /*b530*/  MOV R0, UR4 ;  /* 0x0000000400007c02 */ /* 0x008fce0008000f00 */
.L_x_215:
[----:B-1----:R1:W2:Y:S02]  /*b540*/  SYNCS.PHASECHK.TRANS64.TRYWAIT P0, [R0+URZ], R3 ;  /* 0x00000003000075a7 */ /* 0x0022a400080011ff */
[----:B--2---:R-:W-:Y:S05]  /*b550*/  @!P0 NANOSLEEP.SYNCS 0x989680 ;  /* 0x009896800000895d */ /* 0x004fea0003900000 */
[----:B------:R-:W2:Y:S02]  /*b560*/  @!P0 SYNCS.PHASECHK.TRANS64 P0, [R0+URZ], R3 ;  /* 0x00000003000085a7 */ /* 0x000ea400080010ff */
[----:B--2---:R-:W-:Y:S05]  /*b570*/  @!P0 BRA `(.L_x_215) ;  /* 0xfffffffc00f08947 */ /* 0x004fea000383ffff */
[----:B------:R-:W-:Y:S05]  /*b580*/  BRA `(.L_x_216) ;  /* 0xffffff7c00d47947 */ /* 0x000fea000383ffff */
.L_x_64:
[----:B---3--:R-:W-:-:S07]  /*b590*/  MOV R0, UR4 ;  /* 0x0000000400007c02 */ /* 0x008fce0008000f00 */
.L_x_217:
[----:B-1----:R1:W2:Y:S02]  /*b5a0*/  SYNCS.PHASECHK.TRANS64.TRYWAIT P0, [R0+URZ], R3 ;  /* 0x00000003000075a7 */ /* 0x0022a400080011ff */
[----:B--2---:R-:W-:Y:S05]  /*b5b0*/  @!P0 NANOSLEEP.SYNCS 0x989680 ;  /* 0x009896800000895d */ /* 0x004fea0003900000 */
[----:B------:R-:W2:Y:S02]  /*b5c0*/  @!P0 SYNCS.PHASECHK.TRANS64 P0, [R0+URZ], R3 ;  /* 0x00000003000085a7 */ /* 0x000ea400080010ff */
[----:B--2---:R-:W-:Y:S05]  /*b5d0*/  @!P0 BRA `(.L_x_217) ;  /* 0xfffffffc00f08947 */ /* 0x004fea000383ffff */
[----:B------:R-:W-:Y:S05]  /*b5e0*/  BRA `(.L_x_218) ;  /* 0xffffff7c00e07947 */ /* 0x000fea000383ffff */
.L_x_65:
[----:B---3--:R-:W-:-:S07]  /*b5f0*/  MOV R0, UR4 ;  /* 0x0000000400007c02 */ /* 0x008fce0008000f00 */
.L_x_219:
[----:B-1----:R1:W2:Y:S02]  /*b600*/  SYNCS.PHASECHK.TRANS64.TRYWAIT P0, [R0+URZ], R3 ;  /* 0x00000003000075a7 */ /* 0x0022a400080011ff */
[----:B--2---:R-:W-:Y:S05]  /*b610*/  @!P0 NANOSLEEP.SYNCS 0x989680 ;  /* 0x009896800000895d */ /* 0x004fea0003900000 */
[----:B------:R-:W2:Y:S02]  /*b620*/  @!P0 SYNCS.PHASECHK.TRANS64 P0, [R0+URZ], R3 ;  /* 0x00000003000085a7 */ /* 0x000ea400080010ff */
[----:B--2---:R-:W-:Y:S05]  /*b630*/  @!P0 BRA `(.L_x_219) ;  /* 0xfffffffc00f08947 */ /* 0x004fea000383ffff */
[----:B------:R-:W-:Y:S05]  /*b640*/  BRA `(.L_x_220) ;  /* 0xffffff7c00ec7947 */ /* 0x000fea000383ffff */
.L_x_66:
[----:B---3--:R-:W-:-:S07]  /*b650*/  MOV R0, UR4 ;  /* 0x0000000400007c02 */ /* 0x008fce0008000f00 */
.L_x_221:
[----:B-1----:R1:W2:Y:S02]  /*b660*/  SYNCS.PHASECHK.TRANS64.TRYWAIT P0, [R0+URZ], R3 ;  /* 0x00000003000075a7 */ /* 0x0022a400080011ff */
[----:B--2---:R-:W-:Y:S05]  /*b670*/  @!P0 NANOSLEEP.SYNCS 0x989680 ;  /* 0x009896800000895d */ /* 0x004fea0003900000 */
[----:B------:R-:W2:Y:S02]  /*b680*/  @!P0 SYNCS.PHASECHK.TRANS64 P0, [R0+URZ], R3 ;  /* 0x00000003000085a7 */ /* 0x000ea400080010ff */
[----:B--2---:R-:W-:Y:S05]  /*b690*/  @!P0 BRA `(.L_x_221) ;  /* 0xfffffffc00f08947 */ /* 0x004fea000383ffff */
[----:B------:R-:W-:Y:S05]  /*b6a0*/  BRA `(.L_x_222) ;  /* 0xffffff7c00f87947 */ /* 0x000fea000383ffff */
.L_x_67:
[----:B---3--:R-:W-:-:S07]  /*b6b0*/  MOV R0, UR4 ;  /* 0x0000000400007c02 */ /* 0x008fce0008000f00 */
.L_x_223:
[----:B-1----:R1:W2:Y:S02]  /*b6c0*/  SYNCS.PHASECHK.TRANS64.TRYWAIT P0, [R0+URZ], R3 ;  /* 0x00000003000075a7 */ /* 0x0022a400080011ff */
[----:B--2---:R-:W-:Y:S05]  /*b6d0*/  @!P0 NANOSLEEP.SYNCS 0x989680 ;  /* 0x009896800000895d */ /* 0x004fea0003900000 */
[----:B------:R-:W2:Y:S02]  /*b6e0*/  @!P0 SYNCS.PHASECHK.TRANS64 P0, [R0+URZ], R3 ;  /* 0x00000003000085a7 */ /* 0x000ea400080010ff */
[----:B--2---:R-:W-:Y:S05]  /*b6f0*/  @!P0 BRA `(.L_x_223) ;  /* 0xfffffffc00f08947 */ /* 0x004fea000383ffff */
[----:B------:R-:W-:Y:S05]  /*b700*/  BRA `(.L_x_224) ;  /* 0xffffff8000047947 */ /* 0x000fea000383ffff */
.L_x_68:
[----:B---3--:R-:W-:-:S07]  /*b710*/  MOV R0, UR4 ;  /* 0x0000000400007c02 */ /* 0x008fce0008000f00 */
.L_x_225:
[----:B-1----:R1:W2:Y:S02]  /*b720*/  SYNCS.PHASECHK.TRANS64.TRYWAIT P0, [R0+URZ], R3 ;  /* 0x00000003000075a7 */ /* 0x0022a400080011ff */
[----:B--2---:R-:W-:Y:S05]  /*b730*/  @!P0 NANOSLEEP.SYNCS 0x989680 ;  /* 0x009896800000895d */ /* 0x004fea0003900000 */
[----:B------:R-:W2:Y:S02]  /*b740*/  @!P0 SYNCS.PHASECHK.TRANS64 P0, [R0+URZ], R3 ;  /* 0x00000003000085a7 */ /* 0x000ea400080010ff */
[----:B--2---:R-:W-:Y:S05]  /*b750*/  @!P0 BRA `(.L_x_225) ;  /* 0xfffffffc00f08947 */ /* 0x004fea000383ffff */
[----:B------:R-:W-:Y:S05]  /*b760*/  BRA `(.L_x_226) ;  /* 0xffffff8000107947 */ /* 0x000fea000383ffff */
.L_x_69:
[----:B---3--:R-:W-:-:S07]  /*b770*/  MOV R0, UR4 ;  /* 0x0000000400007c02 */ /* 0x008fce0008000f00 */
.L_x_227:
[----:B-1----:R1:W2:Y:S02]  /*b780*/  SYNCS.PHASECHK.TRANS64.TRYWAIT P0, [R0+URZ], R3 ;  /* 0x00000003000075a7 */ /* 0x0022a400080011ff */
[----:B--2---:R-:W-:Y:S05]  /*b790*/  @!P0 NANOSLEEP.SYNCS 0x989680 ;  /* 0x009896800000895d */ /* 0x004fea0003900000 */
[----:B------:R-:W2:Y:S02]  /*b7a0*/  @!P0 SYNCS.PHASECHK.TRANS64 P0, [R0+URZ], R3 ;  /* 0x00000003000085a7 */ /* 0x000ea400080010ff */
[----:B--2---:R-:W-:Y:S05]  /*b7b0*/  @!P0 BRA `(.L_x_227) ;  /* 0xfffffffc00f08947 */ /* 0x004fea000383ffff */
[----:B------:R-:W-:Y:S05]  /*b7c0*/  BRA `(.L_x_228) ;  /* 0xffffff80001c7947 */ /* 0x000fea000383ffff */
.L_x_70:
[----:B---3--:R-:W-:-:S07]  /*b7d0*/  MOV R0, UR4 ;  /* 0x0000000400007c02 */ /* 0x008fce0008000f00 */
.L_x_229:
[----:B-1----:R1:W2:Y:S02]  /*b7e0*/  SYNCS.PHASECHK.TRANS64.TRYWAIT P0, [R0+URZ], R3 ;  /* 0x00000003000075a7 */ /* 0x0022a400080011ff */
[----:B--2---:R-:W-:Y:S05]  /*b7f0*/  @!P0 NANOSLEEP.SYNCS 0x989680 ;  /* 0x009896800000895d */ /* 0x004fea0003900000 */
[----:B------:R-:W2:Y:S02]  /*b800*/  @!P0 SYNCS.PHASECHK.TRANS64 P0, [R0+URZ], R3 ;  /* 0x00000003000085a7 */ /* 0x000ea400080010ff */
[----:B--2---:R-:W-:Y:S05]  /*b810*/  @!P0 BRA `(.L_x_229) ;  /* 0xfffffffc00f08947 */ /* 0x004fea000383ffff */
[----:B------:R-:W-:Y:S05]  /*b820*/  BRA `(.L_x_230) ;  /* 0xffffff8000287947 */ /* 0x000fea000383ffff */
.L_x_71:
[----:B---3--:R-:W-:-:S07]  /*b830*/  MOV R0, UR4 ;  /* 0x0000000400007c02 */ /* 0x008fce0008000f00 */
.L_x_231:
[----:B-1----:R1:W2:Y:S02]  /*b840*/  SYNCS.PHASECHK.TRANS64.TRYWAIT P0, [R0+URZ], R3 ;  /* 0x00000003000075a7 */ /* 0x0022a400080011ff */
[----:B--2---:R-:W-:Y:S05]  /*b850*/  @!P0 NANOSLEEP.SYNCS 0x989680 ;  /* 0x009896800000895d */ /* 0x004fea0003900000 */
[----:B------:R-:W2:Y:S02]  /*b860*/  @!P0 SYNCS.PHASECHK.TRANS64 P0, [R0+URZ], R3 ;  /* 0x00000003000085a7 */ /* 0x000ea400080010ff */
[----:B--2---:R-:W-:Y:S05]  /*b870*/  @!P0 BRA `(.L_x_231) ;  /* 0xfffffffc00f08947 */ /* 0x004fea000383ffff */
[----:B------:R-:W-:Y:S05]  /*b880*/  BRA `(.L_x_232) ;  /* 0xffffff8000347947 */ /* 0x000fea000383ffff */
.L_x_72:
[----:B---3--:R-:W-:-:S07]  /*b890*/  MOV R0, UR4 ;  /* 0x0000000400007c02 */ /* 0x008fce0008000f00 */
.L_x_233:
[----:B-1----:R1:W2:Y:S02]  /*b8a0*/  SYNCS.PHASECHK.TRANS64.TRYWAIT P0, [R0+URZ], R3 ;  /* 0x00000003000075a7 */ /* 0x0022a400080011ff */
[----:B--2---:R-:W-:Y:S05]  /*b8b0*/  @!P0 NANOSLEEP.SYNCS 0x989680 ;  /* 0x009896800000895d */ /* 0x004fea0003900000 */
[----:B------:R-:W2:Y:S02]  /*b8c0*/  @!P0 SYNCS.PHASECHK.TRANS64 P0, [R0+URZ], R3 ;  /* 0x00000003000085a7 */ /* 0x000ea400080010ff */
[----:B--2---:R-:W-:Y:S05]  /*b8d0*/  @!P0 BRA `(.L_x_233) ;  /* 0xfffffffc00f08947 */ /* 0x004fea000383ffff */
[----:B------:R-:W-:Y:S05]  /*b8e0*/  BRA `(.L_x_234) ;  /* 0xffffff8000407947 */ /* 0x000fea000383ffff */
.L_x_73:
[----:B---3--:R-:W-:-:S07]  /*b8f0*/  MOV R0, UR4 ;  /* 0x0000000400007c02 */ /* 0x008fce0008000f00 */
.L_x_235:
[----:B-1----:R1:W2:Y:S02]  /*b900*/  SYNCS.PHASECHK.TRANS64.TRYWAIT P0, [R0+URZ], R3 ;  /* 0x00000003000075a7 */ /* 0x0022a400080011ff */
[----:B--2---:R-:W-:Y:S05]  /*b910*/  @!P0 NANOSLEEP.SYNCS 0x989680 ;  /* 0x009896800000895d */ /* 0x004fea0003900000 */
[----:B------:R-:W2:Y:S02]  /*b920*/  @!P0 SYNCS.PHASECHK.TRANS64 P0, [R0+URZ], R3 ;  /* 0x00000003000085a7 */ /* 0x000ea400080010ff */
[----:B--2---:R-:W-:Y:S05]  /*b930*/  @!P0 BRA `(.L_x_235) ;  /* 0xfffffffc00f08947 */ /* 0x004fea000383ffff */
[----:B------:R-:W-:Y:S05]  /*b940*/  BRA `(.L_x_236) ;  /* 0xffffff80004c7947 */ /* 0x000fea000383ffff */
.L_x_74:
[----:B---3--:R-:W-:-:S07]  /*b950*/  MOV R0, UR4 ;  /* 0x0000000400007c02 */ /* 0x008fce0008000f00 */
.L_x_237:
[----:B-1----:R1:W2:Y:S02]  /*b960*/  SYNCS.PHASECHK.TRANS64.TRYWAIT P0, [R0+URZ], R3 ;  /* 0x00000003000075a7 */ /* 0x0022a400080011ff */
[----:B--2---:R-:W-:Y:S05]  /*b970*/  @!P0 NANOSLEEP.SYNCS 0x989680 ;  /* 0x009896800000895d */ /* 0x004fea0003900000 */
[----:B------:R-:W2:Y:S02]  /*b980*/  @!P0 SYNCS.PHASECHK.TRANS64 P0, [R0+URZ], R3 ;  /* 0x00000003000085a7 */ /* 0x000ea400080010ff */
[----:B--2---:R-:W-:Y:S05]  /*b990*/  @!P0 BRA `(.L_x_237) ;  /* 0xfffffffc00f08947 */ /* 0x004fea000383ffff */
[----:B------:R-:W-:Y:S05]  /*b9a0*/  BRA `(.L_x_238) ;  /* 0xffffff8000587947 */ /* 0x000fea000383ffff */
.L_x_75:
[----:B---3--:R-:W-:-:S07]  /*b9b0*/  MOV R0, UR4 ;  /* 0x0000000400007c02 */ /* 0x008fce0008000f00 */
.L_x_239:
[----:B-1----:R1:W2:Y:S02]  /*b9c0*/  SYNCS.PHASECHK.TRANS64.TRYWAIT P0, [R0+URZ], R3 ;  /* 0x00000003000075a7 */ /* 0x0022a400080011ff */
[----:B--2---:R-:W-:Y:S05]  /*b9d0*/  @!P0 NANOSLEEP.SYNCS 0x989680 ;  /* 0x009896800000895d */ /* 0x004fea0003900000 */
[----:B------:R-:W2:Y:S02]  /*b9e0*/  @!P0 SYNCS.PHASECHK.TRANS64 P0, [R0+URZ], R3 ;  /* 0x00000003000085a7 */ /* 0x000ea400080010ff */
[----:B--2---:R-:W-:Y:S05]  /*b9f0*/  @!P0 BRA `(.L_x_239) ;  /* 0xfffffffc00f08947 */ /* 0x004fea000383ffff */
[----:B------:R-:W-:Y:S05]  /*ba00*/  BRA `(.L_x_240) ;  /* 0xffffff8000647947 */ /* 0x000fea000383ffff */
.L_x_78:
[----:B-1----:R1:W2:Y:S02]  /*ba10*/  SYNCS.PHASECHK.TRANS64.TRYWAIT P0, [R0+URZ+0x2c0], R4 ;  /* 0x0002c004000075a7 */ /* 0x0022a400080011ff */
[----:B--2---:R-:W-:Y:S05]  /*ba20*/  @!P0 NANOSLEEP.SYNCS 0x989680 ;  /* 0x009896800000895d */ /* 0x004fea0003900000 */
[----:B------:R-:W2:Y:S02]  /*ba30*/  @!P0 SYNCS.PHASECHK.TRANS64 P0, [R0+URZ+0x2c0], R4 ;  /* 0x0002c004000085a7 */ /* 0x000ea400080010ff */
[----:B--2---:R-:W-:Y:S05]  /*ba40*/  @!P0 BRA `(.L_x_78) ;  /* 0xfffffffc00f08947 */ /* 0x004fea000383ffff */
[----:B------:R-:W-:Y:S05]  /*ba50*/  BRA `(.L_x_241) ;  /* 0xffffff8000c47947 */ /* 0x000fea000383ffff */
.L_x_79:
[----:B------:R-:W-:-:S07]  /*ba60*/  MOV R0, UR5 ;  /* 0x0000000500007c02 */ /* 0x000fce0008000f00 */
.L_x_242:
[----:B-1----:R1:W2:Y:S02]  /*ba70*/  SYNCS.PHASECHK.TRANS64.TRYWAIT P0, [R0+URZ+0x270], R5 ;  /* 0x00027005000075a7 */ /* 0x0022a400080011ff */
[----:B--2---:R-:W-:Y:S05]  /*ba80*/  @!P0 NANOSLEEP.SYNCS 0x989680 ;  /* 0x009896800000895d */ /* 0x004fea0003900000 */
[----:B------:R-:W2:Y:S02]  /*ba90*/  @!P0 SYNCS.PHASECHK.TRANS64 P0, [R0+URZ+0x270], R5 ;  /* 0x00027005000085a7 */ /* 0x000ea400080010ff */
[----:B--2---:R-:W-:Y:S05]  /*baa0*/  @!P0 BRA `(.L_x_242) ;  /* 0xfffffffc00f08947 */ /* 0x004fea000383ffff */
[----:B------:R-:W-:Y:S05]  /*bab0*/  BRA `(.L_x_243) ;  /* 0xffffff8000d47947 */ /* 0x000fea000383ffff */
.L_x_80:
[----:B-1----:R1:W2:Y:S02]  /*bac0*/  SYNCS.PHASECHK.TRANS64.TRYWAIT P1, [R0+URZ+0x260], R4 ;  /* 0x00026004000075a7 */ /* 0x0022a400080211ff */
[----:B--2---:R-:W-:Y:S05]  /*bad0*/  @!P1 NANOSLEEP.SYNCS 0x989680 ;  /* 0x009896800000995d */ /* 0x004fea0003900000 */
[----:B------:R-:W2:Y:S02]  /*bae0*/  @!P1 SYNCS.PHASECHK.TRANS64 P1, [R0+URZ+0x260], R4 ;  /* 0x00026004000095a7 */ /* 0x000ea400080210ff */
[----:B--2---:R-:W-:Y:S05]  /*baf0*/  @!P1 BRA `(.L_x_80) ;  /* 0xfffffffc00f09947 */ /* 0x004fea000383ffff */
[----:B------:R-:W-:Y:S05]  /*bb00*/  BRA `(.L_x_244) ;  /* 0xffffff8400047947 */ /* 0x000fea000383ffff */
.L_x_83:
[----:B------:R-:W-:-:S07]  /*bb10*/  MOV R0, UR5 ;  /* 0x0000000500007c02 */ /* 0x000fce0008000f00 */
.L_x_245:
[----:B-1----:R1:W2:Y:S02]  /*bb20*/  SYNCS.PHASECHK.TRANS64.TRYWAIT P0, [R0+URZ+0x270], R2 ;  /* 0x00027002000075a7 */ /* 0x0022a400080011ff */
[----:B--2---:R-:W-:Y:S05]  /*bb30*/  @!P0 NANOSLEEP.SYNCS 0x989680 ;  /* 0x009896800000895d */ /* 0x004fea0003900000 */
[----:B------:R-:W2:Y:S02]  /*bb40*/  @!P0 SYNCS.PHASECHK.TRANS64 P0, [R0+URZ+0x270], R2 ;  /* 0x00027002000085a7 */ /* 0x000ea400080010ff */
[----:B--2---:R-:W-:Y:S05]  /*bb50*/  @!P0 BRA `(.L_x_245) ;  /* 0xfffffffc00f08947 */ /* 0x004fea000383ffff */
[----:B------:R-:W-:Y:S05]  /*bb60*/  BRA `(.L_x_82) ;  /* 0xffffff8400587947 */ /* 0x000fea000383ffff */
.L_x_92:
[----:B-1----:R-:W-:-:S04]  /*bb70*/  MOV R4, UR6 ;  /* 0x0000000600047c02 */ /* 0x002fc80008000f00 */
[----:B------:R1:W2:Y:S03]  /*bb80*/  SYNCS.PHASECHK.TRANS64.TRYWAIT P0, [R4+URZ+0x8], R5 ;  /* 0x00000805040075a7 */ /* 0x0002a600080011ff */
[----:B--2---:R-:W-:Y:S05]  /*bb90*/  @!P0 NANOSLEEP.SYNCS 0x989680 ;  /* 0x009896800000895d */ /* 0x004fea0003900000 */
[----:B------:R-:W2:Y:S02]  /*bba0*/  @!P0 SYNCS.PHASECHK.TRANS64 P0, [R4+URZ+0x8], R5 ;  /* 0x00000805040085a7 */ /* 0x000ea400080010ff */
[----:B--2---:R-:W-:Y:S05]  /*bbb0*/  @!P0 BRA `(.L_x_92) ;  /* 0xfffffffc00ec8947 */ /* 0x004fea000383ffff */
[----:B------:R-:W-:Y:S05]  /*bbc0*/  BRA `(.L_x_91) ;  /* 0xffffff88000c7947 */ /* 0x000fea000383ffff */
.L_x_94:
[----:B------:R-:W-:Y:S01]  /*bbd0*/  BSSY B0, `(.L_x_246) ;  /* 0x0000006000007945 */ /* 0x000fe20003800000 */
[----:B------:R-:W-:-:S07]  /*bbe0*/  MOV R15, 0xffffffff ;  /* 0xffffffff000f7802 */ /* 0x000fce0000000f00 */
[----:B-1---5:R-:W-:Y:S05]  /*bbf0*/  WARPSYNC.COLLECTIVE R15, `(.L_x_247) ;  /* 0x000000000f0c7348 */ /* 0x022fea0003c00000 */
[----:B------:R-:W-:Y:S02]  /*bc00*/  ELECT P6, UR79, PT ;  /* 0x00000000004f782f */ /* 0x000fe400038c0000 */
[----:B------:R-:W-:Y:S01]  /*bc10*/  MOV R14, UR79 ;  /* 0x0000004f000e7c02 */ /* 0x000fe20008000f00 */
[----:B-1---5:R-:W-:Y:S10]  /*bc20*/  ENDCOLLECTIVE ;  /* 0x000000000000791b */ /* 0x022ff40003800000 */
.L_x_247:
[----:B------:R-:W-:Y:S05]  /*bc30*/  BSYNC B0 ;  /* 0x0000000000007941 */ /* 0x000fea0003800000 */
.L_x_246:
[----:B------:R-:W-:Y:S05]  /*bc40*/  BRA `(.L_x_248) ;  /* 0xffffff88003c7947 */ /* 0x000fea000383ffff */
.L_x_96:
[----:B-1----:R-:W-:-:S04]  /*bc50*/  MOV R2, UR6 ;  /* 0x0000000600027c02 */ /* 0x002fc80008000f00 */
[----:B------:R1:W2:Y:S03]  /*bc60*/  SYNCS.PHASECHK.TRANS64.TRYWAIT P0, [R2+URZ+0x8], R3 ;  /* 0x00000803020075a7 */ /* 0x0002a600080011ff */
[----:B--2---:R-:W-:Y:S05]  /*bc70*/  @!P0 NANOSLEEP.SYNCS 0x989680 ;  /* 0x009896800000895d */ /* 0x004fea0003900000 */
[----:B------:R-:W2:Y:S02]  /*bc80*/  @!P0 SYNCS.PHASECHK.TRANS64 P0, [R2+URZ+0x8], R3 ;  /* 0x00000803020085a7 */ /* 0x000ea400080010ff */
[----:B--2---:R-:W-:Y:S05]  /*bc90*/  @!P0 BRA `(.L_x_96) ;  /* 0xfffffffc00ec8947 */ /* 0x004fea000383ffff */
[----:B------:R-:W-:Y:S05]  /*bca0*/  BRA `(.L_x_95) ;  /* 0xffffff8800407947 */ /* 0x000fea000383ffff */
.L_x_97:
[----:B-1----:R1:W2:Y:S02]  /*bcb0*/  SYNCS.PHASECHK.TRANS64.TRYWAIT P0, [R0+URZ+0x260], R4 ;  /* 0x00026004000075a7 */ /* 0x0022a400080011ff */
[----:B--2---:R-:W-:Y:S05]  /*bcc0*/  @!P0 NANOSLEEP.SYNCS 0x989680 ;  /* 0x009896800000895d */ /* 0x004fea0003900000 */
[----:B------:R-:W2:Y:S02]  /*bcd0*/  @!P0 SYNCS.PHASECHK.TRANS64 P0, [R0+URZ+0x260], R4 ;  /* 0x00026004000085a7 */ /* 0x000ea400080010ff */
[----:B--2---:R-:W-:Y:S05]  /*bce0*/  @!P0 BRA `(.L_x_97) ;  /* 0xfffffffc00f08947 */ /* 0x004fea000383ffff */
[----:B------:R-:W-:Y:S05]  /*bcf0*/  BRA `(.L_x_249) ;  /* 0xffffff8c00147947 */ /* 0x000fea000383ffff */
.L_x_99:
[----:B------:R-:W-:-:S07]  /*bd00*/  MOV R0, UR11 ;  /* 0x0000000b00007c02 */ /* 0x000fce0008000f00 */
.L_x_250:
[----:B-1----:R1:W2:Y:S02]  /*bd10*/  SYNCS.PHASECHK.TRANS64.TRYWAIT P0, [R0+URZ+0x2a0], R4 ;  /* 0x0002a004000075a7 */ /* 0x0022a400080011ff */
[----:B--2---:R-:W-:Y:S05]  /*bd20*/  @!P0 NANOSLEEP.SYNCS 0x989680 ;  /* 0x009896800000895d */ /* 0x004fea0003900000 */
[----:B------:R-:W2:Y:S02]  /*bd30*/  @!P0 SYNCS.PHASECHK.TRANS64 P0, [R0+URZ+0x2a0], R4 ;  /* 0x0002a004000085a7 */ /* 0x000ea400080010ff */
[----:B--2---:R-:W-:Y:S05]  /*bd40*/  @!P0 BRA `(.L_x_250) ;  /* 0xfffffffc00f08947 */ /* 0x004fea000383ffff */
[----:B------:R-:W-:Y:S05]  /*bd50*/  BRA `(.L_x_251) ;  /* 0xffffff8c005c7947 */ /* 0x000fea000383ffff */
.L_x_102:
[----:B------:R-:W-:Y:S07]  /*bd60*/  MOV R0, UR9 ;  /* 0x0000000900007c02 */ /* 0x000fee0008000f00 */
.L_x_252:
[----:B-1----:R1:W2:Y:S02]  /*bd70*/  SYNCS.PHASECHK.TRANS64.TRYWAIT P0, [R0+URZ], R4 ;  /* 0x00000004000075a7 */ /* 0x0022a400080011ff */
[----:B--2---:R-:W-:Y:S05]  /*bd80*/  @!P0 NANOSLEEP.SYNCS 0x989680 ;  /* 0x009896800000895d */ /* 0x004fea0003900000 */
[----:B------:R-:W2:Y:S02]  /*bd90*/  @!P0 SYNCS.PHASECHK.TRANS64 P0, [R0+URZ], R4 ;  /* 0x00000004000085a7 */ /* 0x000ea400080010ff */
[----:B--2---:R-:W-:Y:S05]  /*bda0*/  @!P0 BRA `(.L_x_252) ;  /* 0xfffffffc00f08947 */ /* 0x004fea000383ffff */
[----:B------:R-:W-:Y:S05]  /*bdb0*/  BRA `(.L_x_101) ;  /* 0xffffff8c00747947 */ /* 0x000fea000383ffff */
.L_x_106:
[----:B-1----:R-:W-:-:S07]  /*bdc0*/  MOV R0, UR7 ;  /* 0x0000000700007c02 */ /* 0x002fce0008000f00 */
.L_x_253:
[----:B-1----:R1:W2:Y:S02]  /*bdd0*/  SYNCS.PHASECHK.TRANS64.TRYWAIT P0, [R0+URZ], R2 ;  /* 0x00000002000075a7 */ /* 0x0022a400080011ff */
[----:B--2---:R-:W-:Y:S05]  /*bde0*/  @!P0 NANOSLEEP.SYNCS 0x989680 ;  /* 0x009896800000895d */ /* 0x004fea0003900000 */
[----:B------:R-:W2:Y:S02]  /*bdf0*/  @!P0 SYNCS.PHASECHK.TRANS64 P0, [R0+URZ], R2 ;  /* 0x00000002000085a7 */ /* 0x000ea400080010ff */
[----:B--2---:R-:W-:Y:S05]  /*be00*/  @!P0 BRA `(.L_x_253) ;  /* 0xfffffffc00f08947 */ /* 0x004fea000383ffff */
[----:B------:R-:W-:Y:S05]  /*be10*/  BRA `(.L_x_254) ;  /* 0xffffff90002c7947 */ /* 0x000fea000383ffff */
.L_x_107:
[----:B------:R-:W-:-:S07]  /*be20*/  MOV R0, UR7 ;  /* 0x0000000700007c02 */ /* 0x000fce0008000f00 */
.L_x_255:
[----:B-1----:R1:W2:Y:S02]  /*be30*/  SYNCS.PHASECHK.TRANS64.TRYWAIT P0, [R0+URZ], R3 ;  /* 0x00000003000075a7 */ /* 0x0022a400080011ff */
[----:B--2---:R-:W-:Y:S05]  /*be40*/  @!P0 NANOSLEEP.SYNCS 0x989680 ;  /* 0x009896800000895d */ /* 0x004fea0003900000 */
[----:B------:R-:W2:Y:S02]  /*be50*/  @!P0 SYNCS.PHASECHK.TRANS64 P0, [R0+URZ], R3 ;  /* 0x00000003000085a7 */ /* 0x000ea400080010ff */
[----:B--2---:R-:W-:Y:S05]  /*be60*/  @!P0 BRA `(.L_x_255) ;  /* 0xfffffffc00f08947 */ /* 0x004fea000383ffff */
[----:B------:R-:W-:Y:S05]  /*be70*/  BRA `(.L_x_256) ;  /* 0xffffff9000387947 */ /* 0x000fea000383ffff */
.L_x_108:
[----:B------:R-:W-:-:S07]  /*be80*/  MOV R0, UR7 ;  /* 0x0000000700007c02 */ /* 0x000fce0008000f00 */
.L_x_257:
[----:B-1----:R1:W2:Y:S02]  /*be90*/  SYNCS.PHASECHK.TRANS64.TRYWAIT P0, [R0+URZ], R3 ;  /* 0x00000003000075a7 */ /* 0x0022a400080011ff */
[----:B--2---:R-:W-:Y:S05]  /*bea0*/  @!P0 NANOSLEEP.SYNCS 0x989680 ;  /* 0x009896800000895d */ /* 0x004fea0003900000 */
[----:B------:R-:W2:Y:S02]  /*beb0*/  @!P0 SYNCS.PHASECHK.TRANS64 P0, [R0+URZ], R3 ;  /* 0x00000003000085a7 */ /* 0x000ea400080010ff */
[----:B--2---:R-:W-:Y:S05]  /*bec0*/  @!P0 BRA `(.L_x_257) ;  /* 0xfffffffc00f08947 */ /* 0x004fea000383ffff */
[----:B------:R-:W-:Y:S05]  /*bed0*/  BRA `(.L_x_258) ;  /* 0xffffff9000447947 */ /* 0x000fea000383ffff */
.L_x_111:
[----:B------:R-:W-:-:S07]  /*bee0*/  MOV R0, UR8 ;  /* 0x0000000800007c02 */ /* 0x000fce0008000f00 */
.L_x_259:
[----:B-1----:R1:W2:Y:S02]  /*bef0*/  SYNCS.PHASECHK.TRANS64.TRYWAIT P1, [R0+URZ+0x2e0], R2 ;  /* 0x0002e002000075a7 */ /* 0x0022a400080211ff */
[----:B--2---:R-:W-:Y:S05]  /*bf00*/  @!P1 NANOSLEEP.SYNCS 0x989680 ;  /* 0x009896800000995d */ /* 0x004fea0003900000 */
[----:B------:R-:W2:Y:S02]  /*bf10*/  @!P1 SYNCS.PHASECHK.TRANS64 P1, [R0+URZ+0x2e0], R2 ;  /* 0x0002e002000095a7 */ /* 0x000ea400080210ff */
[----:B--2---:R-:W-:Y:S05]  /*bf20*/  @!P1 BRA `(.L_x_259) ;  /* 0xfffffffc00f09947 */ /* 0x004fea000383ffff */
[----:B------:R-:W-:Y:S05]  /*bf30*/  BRA `(.L_x_260) ;  /* 0xffffff9000907947 */ /* 0x000fea000383ffff */
.L_x_116:
[----:B--2---:R2:W4:Y:S02]  /*bf40*/  SYNCS.PHASECHK.TRANS64.TRYWAIT P0, [R0+URZ+0x260], R2 ;  /* 0x00026002000075a7 */ /* 0x00452400080011ff */
[----:B----4-:R-:W-:Y:S05]  /*bf50*/  @!P0 NANOSLEEP.SYNCS 0x989680 ;  /* 0x009896800000895d */ /* 0x010fea0003900000 */
[----:B------:R-:W4:Y:S02]  /*bf60*/  @!P0 SYNCS.PHASECHK.TRANS64 P0, [R0+URZ+0x260], R2 ;  /* 0x00026002000085a7 */ /* 0x000f2400080010ff */
[----:B----4-:R-:W-:Y:S05]  /*bf70*/  @!P0 BRA `(.L_x_116) ;  /* 0xfffffffc00f08947 */ /* 0x010fea000383ffff */
[----:B------:R-:W-:Y:S05]  /*bf80*/  BRA `(.L_x_261) ;  /* 0xffffff9400a47947 */ /* 0x000fea000383ffff */
.L_x_119:
[----:B------:R-:W-:Y:S07]  /*bf90*/  MOV R0, UR7 ;  /* 0x0000000700007c02 */ /* 0x000fee0008000f00 */
.L_x_262:
[----:B--2---:R2:W4:Y:S02]  /*bfa0*/  SYNCS.PHASECHK.TRANS64.TRYWAIT P0, [R0+URZ+0x258], R2 ;  /* 0x00025802000075a7 */ /* 0x00452400080011ff */
[----:B----4-:R-:W-:Y:S05]  /*bfb0*/  @!P0 NANOSLEEP.SYNCS 0x989680 ;  /* 0x009896800000895d */ /* 0x010fea0003900000 */
[----:B------:R-:W4:Y:S02]  /*bfc0*/  @!P0 SYNCS.PHASECHK.TRANS64 P0, [R0+URZ+0x258], R2 ;  /* 0x00025802000085a7 */ /* 0x000f2400080010ff */
[----:B----4-:R-:W-:Y:S05]  /*bfd0*/  @!P0 BRA `(.L_x_262) ;  /* 0xfffffffc00f08947 */ /* 0x010fea000383ffff */
[----:B------:R-:W-:Y:S05]  /*bfe0*/  BRA `(.L_x_118) ;  /* 0xffffff9800847947 */ /* 0x000fea000383ffff */
.L_x_122:
[----:B------:R-:W-:Y:S07]  /*bff0*/  MOV R0, UR7 ;  /* 0x0000000700007c02 */ /* 0x000fee0008000f00 */
.L_x_263:
[----:B-1----:R1:W2:Y:S02]  /*c000*/  SYNCS.PHASECHK.TRANS64.TRYWAIT P0, [R0+URZ+0x230], R14 ;  /* 0x0002300e000075a7 */ /* 0x0022a400080011ff */
[----:B--2---:R-:W-:Y:S05]  /*c010*/  @!P0 NANOSLEEP.SYNCS 0x989680 ;  /* 0x009896800000895d */ /* 0x004fea0003900000 */
[----:B------:R-:W2:Y:S02]  /*c020*/  @!P0 SYNCS.PHASECHK.TRANS64 P0, [R0+URZ+0x230], R14 ;  /* 0x0002300e000085a7 */ /* 0x000ea400080010ff */
[----:B--2---:R-:W-:Y:S05]  /*c030*/  @!P0 BRA `(.L_x_263) ;  /* 0xfffffffc00f08947 */ /* 0x004fea000383ffff */
[----:B------:R-:W-:Y:S05]  /*c040*/  BRA `(.L_x_264) ;  /* 0xffffff9800fc7947 */ /* 0x000fea000383ffff */
.L_x_123:
[----:B------:R-:W-:Y:S07]  /*c050*/  MOV R0, UR7 ;  /* 0x0000000700007c02 */ /* 0x000fee0008000f00 */
.L_x_265:
[----:B-1----:R1:W2:Y:S02]  /*c060*/  SYNCS.PHASECHK.TRANS64.TRYWAIT P0, [R0+URZ+0x238], R14 ;  /* 0x0002380e000075a7 */ /* 0x0022a400080011ff */
[----:B--2---:R-:W-:Y:S05]  /*c070*/  @!P0 NANOSLEEP.SYNCS 0x989680 ;  /* 0x009896800000895d */ /* 0x004fea0003900000 */
[----:B------:R-:W2:Y:S02]  /*c080*/  @!P0 SYNCS.PHASECHK.TRANS64 P0, [R0+URZ+0x238], R14 ;  /* 0x0002380e000085a7 */ /* 0x000ea400080010ff */
[----:B--2---:R-:W-:Y:S05]  /*c090*/  @!P0 BRA `(.L_x_265) ;  /* 0xfffffffc00f08947 */ /* 0x004fea000383ffff */
[----:B------:R-:W-:Y:S05]  /*c0a0*/  BRA `(.L_x_266) ;  /* 0xffffff9c00547947 */ /* 0x000fea000383ffff */
.L_x_124:
[----:B------:R-:W-:Y:S07]  /*c0b0*/  MOV R0, UR7 ;  /* 0x0000000700007c02 */ /* 0x000fee0008000f00 */
.L_x_267:
[----:B-1----:R1:W2:Y:S02]  /*c0c0*/  SYNCS.PHASECHK.TRANS64.TRYWAIT P0, [R0+URZ+0x240], R14 ;  /* 0x0002400e000075a7 */ /* 0x0022a400080011ff */
[----:B--2---:R-:W-:Y:S05]  /*c0d0*/  @!P0 NANOSLEEP.SYNCS 0x989680 ;  /* 0x009896800000895d */ /* 0x004fea0003900000 */
[----:B------:R-:W2:Y:S02]  /*c0e0*/  @!P0 SYNCS.PHASECHK.TRANS64 P0, [R0+URZ+0x240], R14 ;  /* 0x0002400e000085a7 */ /* 0x000ea400080010ff */
[----:B--2---:R-:W-:Y:S05]  /*c0f0*/  @!P0 BRA `(.L_x_267) ;  /* 0xfffffffc00f08947 */ /* 0x004fea000383ffff */
[----:B------:R-:W-:Y:S05]  /*c100*/  BRA `(.L_x_268) ;  /* 0xffffff9c00b07947 */ /* 0x000fea000383ffff */
.L_x_125:
[----:B------:R-:W-:Y:S07]  /*c110*/  MOV R0, UR7 ;  /* 0x0000000700007c02 */ /* 0x000fee0008000f00 */
.L_x_269:
[----:B-1----:R1:W2:Y:S02]  /*c120*/  SYNCS.PHASECHK.TRANS64.TRYWAIT P0, [R0+URZ+0x248], R14 ;  /* 0x0002480e000075a7 */ /* 0x0022a400080011ff */
[----:B--2---:R-:W-:Y:S05]  /*c130*/  @!P0 NANOSLEEP.SYNCS 0x989680 ;  /* 0x009896800000895d */ /* 0x004fea0003900000 */
[----:B------:R-:W2:Y:S02]  /*c140*/  @!P0 SYNCS.PHASECHK.TRANS64 P0, [R0+URZ+0x248], R14 ;  /* 0x0002480e000085a7 */ /* 0x000ea400080010ff */
[----:B--2---:R-:W-:Y:S05]  /*c150*/  @!P0 BRA `(.L_x_269) ;  /* 0xfffffffc00f08947 */ /* 0x004fea000383ffff */
[----:B------:R-:W-:Y:S05]  /*c160*/  BRA `(.L_x_270) ;  /* 0xffffffa000507947 */ /* 0x000fea000383ffff */
.L_x_127:
[----:B------:R-:W-:-:S07]  /*c170*/  MOV R0, UR7 ;  /* 0x0000000700007c02 */ /* 0x000fce0008000f00 */
.L_x_271:
[----:B-1----:R1:W4:Y:S02]  /*c180*/  SYNCS.PHASECHK.TRANS64.TRYWAIT P0, [R0+URZ+0x230], R2 ;  /* 0x00023002000075a7 */ /* 0x00232400080011ff */
[----:B----4-:R-:W-:Y:S05]  /*c190*/  @!P0 NANOSLEEP.SYNCS 0x989680 ;  /* 0x009896800000895d */ /* 0x010fea0003900000 */
[----:B------:R-:W4:Y:S02]  /*c1a0*/  @!P0 SYNCS.PHASECHK.TRANS64 P0, [R0+URZ+0x230], R2 ;  /* 0x00023002000085a7 */ /* 0x000f2400080010ff */
[----:B----4-:R-:W-:Y:S05]  /*c1b0*/  @!P0 BRA `(.L_x_271) ;  /* 0xfffffffc00f08947 */ /* 0x010fea000383ffff */
[----:B------:R-:W-:Y:S05]  /*c1c0*/  BRA `(.L_x_272) ;  /* 0xffffffa000d87947 */ /* 0x000fea000383ffff */
.L_x_128:
[----:B-1----:R-:W-:-:S07]  /*c1d0*/  MOV R0, UR7 ;  /* 0x0000000700007c02 */ /* 0x002fce0008000f00 */
.L_x_273:
[----:B-1----:R1:W4:Y:S02]  /*c1e0*/  SYNCS.PHASECHK.TRANS64.TRYWAIT P0, [R0+URZ+0x238], R2 ;  /* 0x00023802000075a7 */ /* 0x00232400080011ff */
[----:B----4-:R-:W-:Y:S05]  /*c1f0*/  @!P0 NANOSLEEP.SYNCS 0x989680 ;  /* 0x009896800000895d */ /* 0x010fea0003900000 */
[----:B------:R-:W4:Y:S02]  /*c200*/  @!P0 SYNCS.PHASECHK.TRANS64 P0, [R0+URZ+0x238], R2 ;  /* 0x00023802000085a7 */ /* 0x000f2400080010ff */
[----:B----4-:R-:W-:Y:S05]  /*c210*/  @!P0 BRA `(.L_x_273) ;  /* 0xfffffffc00f08947 */ /* 0x010fea000383ffff */
[----:B------:R-:W-:Y:S05]  /*c220*/  BRA `(.L_x_274) ;  /* 0xffffffa000c87947 */ /* 0x000fea000383ffff */
.L_x_129:
[----:B-1----:R-:W-:-:S07]  /*c230*/  MOV R0, UR7 ;  /* 0x0000000700007c02 */ /* 0x002fce0008000f00 */
.L_x_275:
[----:B-1----:R1:W4:Y:S02]  /*c240*/  SYNCS.PHASECHK.TRANS64.TRYWAIT P0, [R0+URZ+0x240], R2 ;  /* 0x00024002000075a7 */ /* 0x00232400080011ff */
[----:B----4-:R-:W-:Y:S05]  /*c250*/  @!P0 NANOSLEEP.SYNCS 0x989680 ;  /* 0x009896800000895d */ /* 0x010fea0003900000 */
[----:B------:R-:W4:Y:S02]  /*c260*/  @!P0 SYNCS.PHASECHK.TRANS64 P0, [R0+URZ+0x240], R2 ;  /* 0x00024002000085a7 */ /* 0x000f2400080010ff */
[----:B----4-:R-:W-:Y:S05]  /*c270*/  @!P0 BRA `(.L_x_275) ;  /* 0xfffffffc00f08947 */ /* 0x010fea000383ffff */
[----:B------:R-:W-:Y:S05]  /*c280*/  BRA `(.L_x_276) ;  /* 0xffffffa000b87947 */ /* 0x000fea000383ffff */
.L_x_131:
[----:B--2---:R2:W3:Y:S02]  /*c290*/  SYNCS.PHASECHK.TRANS64.TRYWAIT P0, [R0+URZ+0x260], R2 ;  /* 0x00026002000075a7 */ /* 0x0044e400080011ff */
[----:B---3--:R-:W-:Y:S05]  /*c2a0*/  @!P0 NANOSLEEP.SYNCS 0x989680 ;  /* 0x009896800000895d */ /* 0x008fea0003900000 */
[----:B------:R-:W3:Y:S02]  /*c2b0*/  @!P0 SYNCS.PHASECHK.TRANS64 P0, [R0+URZ+0x260], R2 ;  /* 0x00026002000085a7 */ /* 0x000ee400080010ff */
[----:B---3--:R-:W-:Y:S05]  /*c2c0*/  @!P0 BRA `(.L_x_131) ;  /* 0xfffffffc00f08947 */ /* 0x008fea000383ffff */
[----:B------:R-:W-:Y:S05]  /*c2d0*/  BRA `(.L_x_277) ;  /* 0xffffffa400807947 */ /* 0x000fea000383ffff */
.L_x_142:
[----:B-1----:R1:W2:Y:S02]  /*c2e0*/  SYNCS.PHASECHK.TRANS64.TRYWAIT P1, [R3+URZ+0x210], R0 ;  /* 0x00021000030075a7 */ /* 0x0022a400080211ff */
[----:B--2---:R-:W-:Y:S05]  /*c2f0*/  @!P1 NANOSLEEP.SYNCS 0x989680 ;  /* 0x009896800000995d */ /* 0x004fea0003900000 */
[----:B------:R-:W2:Y:S02]  /*c300*/  @!P1 SYNCS.PHASECHK.TRANS64 P1, [R3+URZ+0x210], R0 ;  /* 0x00021000030095a7 */ /* 0x000ea400080210ff */
[----:B--2---:R-:W-:Y:S05]  /*c310*/  @!P1 BRA `(.L_x_142) ;  /* 0xfffffffc00f09947 */ /* 0x004fea000383ffff */
[----:B------:R-:W-:Y:S05]  /*c320*/  BRA `(.L_x_141) ;  /* 0xffffffb000987947 */ /* 0x000fea000383ffff */
.L_x_144:
[----:B-1----:R1:W2:Y:S02]  /*c330*/  SYNCS.PHASECHK.TRANS64.TRYWAIT P0, [R111+URZ+0x280], R4 ;  /* 0x000280046f0075a7 */ /* 0x0022a400080011ff */
[----:B--2---:R-:W-:Y:S05]  /*c340*/  @!P0 NANOSLEEP.SYNCS 0x989680 ;  /* 0x009896800000895d */ /* 0x004fea0003900000 */
[----:B------:R-:W2:Y:S02]  /*c350*/  @!P0 SYNCS.PHASECHK.TRANS64 P0, [R111+URZ+0x280], R4 ;  /* 0x000280046f0085a7 */ /* 0x000ea400080010ff */
[----:B--2---:R-:W-:Y:S05]  /*c360*/  @!P0 BRA `(.L_x_144) ;  /* 0xfffffffc00f08947 */ /* 0x004fea000383ffff */
[----:B------:R-:W-:Y:S05]  /*c370*/  BRA `(.L_x_143) ;  /* 0xffffffb000ec7947 */ /* 0x000fea000383ffff */
.L_x_152:
[----:B--2---:R2:W3:Y:S02]  /*c380*/  SYNCS.PHASECHK.TRANS64.TRYWAIT P0, [R0+URZ+0x210], R3 ;  /* 0x00021003000075a7 */ /* 0x0044e400080011ff */
[----:B---3--:R-:W-:Y:S05]  /*c390*/  @!P0 NANOSLEEP.SYNCS 0x989680 ;  /* 0x009896800000895d */ /* 0x008fea0003900000 */
[----:B------:R-:W3:Y:S02]  /*c3a0*/  @!P0 SYNCS.PHASECHK.TRANS64 P0, [R0+URZ+0x210], R3 ;  /* 0x00021003000085a7 */ /* 0x000ee400080010ff */
[----:B---3--:R-:W-:Y:S05]  /*c3b0*/  @!P0 BRA `(.L_x_152) ;  /* 0xfffffffc00f08947 */ /* 0x008fea000383ffff */
[----:B------:R-:W-:Y:S05]  /*c3c0*/  BRA `(.L_x_151) ;  /* 0xffffffbc00f07947 */ /* 0x000fea000383ffff */
.L_x_160:
[----:B--2---:R2:W3:Y:S02]  /*c3d0*/  SYNCS.PHASECHK.TRANS64.TRYWAIT P0, [R0+URZ+0x210], R4 ;  /* 0x00021004000075a7 */ /* 0x0044e400080011ff */
[----:B---3--:R-:W-:Y:S05]  /*c3e0*/  @!P0 NANOSLEEP.SYNCS 0x989680 ;  /* 0x009896800000895d */ /* 0x008fea0003900000 */
[----:B------:R-:W3:Y:S02]  /*c3f0*/  @!P0 SYNCS.PHASECHK.TRANS64 P0, [R0+URZ+0x210], R4 ;  /* 0x00021004000085a7 */ /* 0x000ee400080010ff */
[----:B---3--:R-:W-:Y:S05]  /*c400*/  @!P0 BRA `(.L_x_160) ;  /* 0xfffffffc00f08947 */ /* 0x008fea000383ffff */
[----:B------:R-:W-:Y:S05]  /*c410*/  BRA `(.L_x_159) ;  /* 0xffffffcc00447947 */ /* 0x000fea000383ffff */
.L_x_168:
[----:B--2---:R2:W3:Y:S02]  /*c420*/  SYNCS.PHASECHK.TRANS64.TRYWAIT P0, [R0+URZ+0x210], R4 ;  /* 0x00021004000075a7 */ /* 0x0044e400080011ff */
[----:B---3--:R-:W-:Y:S05]  /*c430*/  @!P0 NANOSLEEP.SYNCS 0x989680 ;  /* 0x009896800000895d */ /* 0x008fea0003900000 */
[----:B------:R-:W3:Y:S02]  /*c440*/  @!P0 SYNCS.PHASECHK.TRANS64 P0, [R0+URZ+0x210], R4 ;  /* 0x00021004000085a7 */ /* 0x000ee400080010ff */
[----:B---3--:R-:W-:Y:S05]  /*c450*/  @!P0 BRA `(.L_x_168) ;  /* 0xfffffffc00f08947 */ /* 0x008fea000383ffff */
[----:B------:R-:W-:Y:S05]  /*c460*/  BRA `(.L_x_167) ;  /* 0xffffffd800a07947 */ /* 0x000fea000383ffff */
        .weak           $__internal_0_$__cuda_sm10x_tcgen05_guardrail_trap_col_being_dealloced_not_returned_by_alloc
        .type           $__internal_0_$__cuda_sm10x_tcgen05_guardrail_trap_col_being_dealloced_not_returned_by_alloc,@function
        .size           $__internal_0_$__cuda_sm10x_tcgen05_guardrail_trap_col_being_dealloced_not_returned_by_alloc,($__internal_1_$__cuda_sm10x_tcgen05_guardrail_trap_phase_invalid_during_alloc - $__internal_0_$__cuda_sm10x_tcgen05_guardrail_trap_col_being_dealloced_not_returned_by_alloc)
$__internal_0_$__cuda_sm10x_tcgen05_guardrail_trap_col_being_dealloced_not_returned_by_alloc:
[----:B------:R-:W-:Y:S05]  /*c470*/  BPT.TRAP 0x1 ;  /* 0x000000040000795c */ /* 0x000fea0000300000 */
[----:B------:R-:W-:-:S04]  /*c480*/  HFMA2 R3, -RZ, RZ, 0, 0 ;  /* 0x00000000ff037431 */ /* 0x000fc800000001ff */
[----:B------:R-:W-:Y:S05]  /*c490*/  RET.REL.NODEC R2 `(_ZN7cutlass13device_kernelINS_4gemm6kernel13GemmUniversalIN4cute5tupleIJiiiiEEENS1_10collective13CollectiveMmaINS1_35MainloopSm100TmaUmmaWarpSpecializedILi33ELi2ELi4ENS5_IJNS4_1CILi2EEENSA_ILi1EEESC_EEEEENS5_IJNSA_ILi128EEENSA_ILi256EEENSA_ILi32EEEEEENS_12float_e5m2_tENS5_IJlSC_lEEESJ_SK_NS4_8TiledMMAINS4_8MMA_AtomIJNS4_10MMA_TraitsINS4_25SM100_MMA_F8F6F4_2x1SM_SSEJSJ_SJ_fSF_SG_NS4_17integral_constantINS4_4UMMA5MajorELSR_0EEESS_NSP_INSQ_7ScaleInELST_0EEESU_EEEEEENS4_6LayoutINS5_IJSC_SC_SC_EEENS5_IJNSA_ILi0EEESZ_SZ_EEEEENS5_IJNS4_10UnderscoreES12_S12_EEEEENS4_18SM100_TMA_2SM_LOADENS4_14ComposedLayoutINS4_7SwizzleILi1ELi4ELi3EEENS4_18smem_ptr_flag_bitsILi8EEENSX_INS5_IJNSA_ILi8EEESH_EEENS5_IJSH_SC_EEEEEEEvNS4_8identityES15_S1F_vS1G_EENS_8epilogue10collective18CollectiveEpilogueINS1I_23Sm100TmaWarpSpecializedILi4ELi2ELi32ELb0ELb0EEEJNS5_IJNSA_ILi64EEESG_SH_EEENS5_IJNSX_IS1N_SC_EENSX_INS5_IJSH_SB_EEENS5_IJSC_SF_EEEEEEEESJ_SK_SJ_SK_NS1I_6fusion15FusionCallbacksIS1M_NS1U_17LinearCombinationISJ_fSJ_fLNS_15FloatRoundStyleE2EEES1O_S1T_JEEENS4_5SM1004TMEM4LOAD26SM100_TMEM_LOAD_32dp32b32xENS4_13SM90_TMA_LOADES1F_NS4_39AutoVectorizingCopyWithAssumedAlignmentILi128EEENS4_14SM90_TMA_STOREES1F_S26_S26_EEEvvEEEEvNT_6ParamsE) ;  /* 0xffffff3802d87950 */ /* 0x000fea0003c3ffff */
        .weak           $__internal_1_$__cuda_sm10x_tcgen05_guardrail_trap_phase_invalid_during_alloc
        .type           $__internal_1_$__cuda_sm10x_tcgen05_guardrail_trap_phase_invalid_during_alloc,@function
        .size           $__internal_1_$__cuda_sm10x_tcgen05_guardrail_trap_phase_invalid_during_alloc,($__internal_2_$__cuda_sm10x_tcgen05_guardrail_trap_unallocated_columns_being_dealloced - $__internal_1_$__cuda_sm10x_tcgen05_guardrail_trap_phase_invalid_during_alloc)
$__internal_1_$__cuda_sm10x_tcgen05_guardrail_trap_phase_invalid_during_alloc:
[----:B------:R-:W-:Y:S05]  /*c4a0*/  BPT.TRAP 0x1 ;  /* 0x000000040000795c */ /* 0x000fea0000300000 */
[----:B------:R-:W-:-:S04]  /*c4b0*/  MOV R3, 0x0 ;  /* 0x0000000000037802 */ /* 0x000fc80000000f00 */
[----:B------:R-:W-:Y:S05]  /*c4c0*/  RET.REL.NODEC R2 `(_ZN7cutlass13device_kernelINS_4gemm6kernel13GemmUniversalIN4cute5tupleIJiiiiEEENS1_10collective13CollectiveMmaINS1_35MainloopSm100TmaUmmaWarpSpecializedILi33ELi2ELi4ENS5_IJNS4_1CILi2EEENSA_ILi1EEESC_EEEEENS5_IJNSA_ILi128EEENSA_ILi256EEENSA_ILi32EEEEEENS_12float_e5m2_tENS5_IJlSC_lEEESJ_SK_NS4_8TiledMMAINS4_8MMA_AtomIJNS4_10MMA_TraitsINS4_25SM100_MMA_F8F6F4_2x1SM_SSEJSJ_SJ_fSF_SG_NS4_17integral_constantINS4_4UMMA5MajorELSR_0EEESS_NSP_INSQ_7ScaleInELST_0EEESU_EEEEEENS4_6LayoutINS5_IJSC_SC_SC_EEENS5_IJNSA_ILi0EEESZ_SZ_EEEEENS5_IJNS4_10UnderscoreES12_S12_EEEEENS4_18SM100_TMA_2SM_LOADENS4_14ComposedLayoutINS4_7SwizzleILi1ELi4ELi3EEENS4_18smem_ptr_flag_bitsILi8EEENSX_INS5_IJNSA_ILi8EEESH_EEENS5_IJSH_SC_EEEEEEEvNS4_8identityES15_S1F_vS1G_EENS_8epilogue10collective18CollectiveEpilogueINS1I_23Sm100TmaWarpSpecializedILi4ELi2ELi32ELb0ELb0EEEJNS5_IJNSA_ILi64EEESG_SH_EEENS5_IJNSX_IS1N_SC_EENSX_INS5_IJSH_SB_EEENS5_IJSC_SF_EEEEEEEESJ_SK_SJ_SK_NS1I_6fusion15FusionCallbacksIS1M_NS1U_17LinearCombinationISJ_fSJ_fLNS_15FloatRoundStyleE2EEES1O_S1T_JEEENS4_5SM1004TMEM4LOAD26SM100_TMEM_LOAD_32dp32b32xENS4_13SM90_TMA_LOADES1F_NS4_39AutoVectorizingCopyWithAssumedAlignmentILi128EEENS4_14SM90_TMA_STOREES1F_S26_S26_EEEvvEEEEvNT_6ParamsE) ;  /* 0xffffff3802cc7950 */ /* 0x000fea0003c3ffff */
        .weak           $__internal_2_$__cuda_sm10x_tcgen05_guardrail_trap_unallocated_columns_being_dealloced
        .type           $__internal_2_$__cuda_sm10x_tcgen05_guardrail_trap_unallocated_columns_being_dealloced,@function
        .size           $__internal_2_$__cuda_sm10x_tcgen05_guardrail_trap_unallocated_columns_being_dealloced,(.L_x_279 - $__internal_2_$__cuda_sm10x_tcgen05_guardrail_trap_unallocated_columns_being_dealloced)
$__internal_2_$__cuda_sm10x_tcgen05_guardrail_trap_unallocated_columns_being_dealloced:
[----:B------:R-:W-:Y:S05]  /*c4d0*/  BPT.TRAP 0x1 ;  /* 0x000000040000795c */ /* 0x000fea0000300000 */
[----:B------:R-:W-:-:S04]  /*c4e0*/  HFMA2 R3, -RZ, RZ, 0, 0 ;  /* 0x00000000ff037431 */ /* 0x000fc800000001ff */
[----:B------:R-:W-:Y:S05]  /*c4f0*/  RET.REL.NODEC R2 `(_ZN7cutlass13device_kernelINS_4gemm6kernel13GemmUniversalIN4cute5tupleIJiiiiEEENS1_10collective13CollectiveMmaINS1_35MainloopSm100TmaUmmaWarpSpecializedILi33ELi2ELi4ENS5_IJNS4_1CILi2EEENSA_ILi1EEESC_EEEEENS5_IJNSA_ILi128EEENSA_ILi256EEENSA_ILi32EEEEEENS_12float_e5m2_tENS5_IJlSC_lEEESJ_SK_NS4_8TiledMMAINS4_8MMA_AtomIJNS4_10MMA_TraitsINS4_25SM100_MMA_F8F6F4_2x1SM_SSEJSJ_SJ_fSF_SG_NS4_17integral_constantINS4_4UMMA5MajorELSR_0EEESS_NSP_INSQ_7ScaleInELST_0EEESU_EEEEEENS4_6LayoutINS5_IJSC_SC_SC_EEENS5_IJNSA_ILi0EEESZ_SZ_EEEEENS5_IJNS4_10UnderscoreES12_S12_EEEEENS4_18SM100_TMA_2SM_LOADENS4_14ComposedLayoutINS4_7SwizzleILi1ELi4ELi3EEENS4_18smem_ptr_flag_bitsILi8EEENSX_INS5_IJNSA_ILi8EEESH_EEENS5_IJSH_SC_EEEEEEEvNS4_8identityES15_S1F_vS1G_EENS_8epilogue10collective18CollectiveEpilogueINS1I_23Sm100TmaWarpSpecializedILi4ELi2ELi32ELb0ELb0EEEJNS5_IJNSA_ILi64EEESG_SH_EEENS5_IJNSX_IS1N_SC_EENSX_INS5_IJSH_SB_EEENS5_IJSC_SF_EEEEEEEESJ_SK_SJ_SK_NS1I_6fusion15FusionCallbacksIS1M_NS1U_17LinearCombinationISJ_fSJ_fLNS_15FloatRoundStyleE2EEES1O_S1T_JEEENS4_5SM1004TMEM4LOAD26SM100_TMEM_LOAD_32dp32b32xENS4_13SM90_TMA_LOADES1F_NS4_39AutoVectorizingCopyWithAssumedAlignmentILi128EEENS4_14SM90_TMA_STOREES1F_S26_S26_EEEvvEEEEvNT_6ParamsE) ;  /* 0xffffff3802c07950 */ /* 0x000fea0003c3ffff */
.L_x_278:
[----:B------:R-:W-:-:S00]  /*c500*/  BRA `(.L_x_278) ;  /* 0xfffffffc00fc7947 */ /* 0x000fc0000383ffff */
[----:B------:R-:W-:-:S00]  /*c510*/  NOP ;  /* 0x0000000000007918 */ /* 0x000fc00000000000 */
        /* <DEDUP_REMOVED lines=14> */
.L_x_279:


//--------------------- .nv.global.init           --------------------------
	.section	.nv.global.init,"aw",@progbits
.nv.global.init:
	.type		$str$27,@object
	.size		$str$27,($str$28 - $str$27)
$str$27:
        /*0000*/ 	.byte	0x28, 0x61, 0x64, 0x64, 0x72, 0x65, 0x73, 0x73, 0x20, 0x26, 0x20, 0x6d, 0x61, 0x73, 0x6b, 0x29
        /*0010*/ 	.byte	0x20, 0x3d, 0x3d, 0x20, 0x30, 0x00
	.type		$str$28,@object
	.size		$str$28,($str$26 - $str$28)
$str$28:
        /*0016*/ 	.byte	0x2f, 0x74, 0x6d, 0x70, 0x2f, 0x63, 0x75, 0x74, 0x6c, 0x61, 0x73, 0x73, 0x5f, 0x73, 0x77, 0x65
        /*0026*/ 	.byte	0x65, 0x70, 0x5f, 0x73, 0x72, 0x63, 0x2f, 0x69, 0x6e, 0x63, 0x6c, 0x75, 0x64, 0x65, 0x2f, 0x63
        /*0036*/ 	.byte	0x75, 0x74, 0x65, 0x2f, 0x70, 0x6f, 0x69, 0x6e, 0x74, 0x65, 0x72, 0x5f, 0x66, 0x6c, 0x61, 0x67
        /*0046*/ 	.byte	0x67, 0x65, 0x64, 0x2e, 0x68, 0x70, 0x70, 0x00
	.type		$str$26,@object
	.size		$str$26,($str$25 - $str$26)
$str$26:
        /*004e*/ 	.byte	0x2f, 0x74, 0x6d, 0x70, 0x2f, 0x63, 0x75, 0x74, 0x6c, 0x61, 0x73, 0x73, 0x5f, 0x73, 0x77, 0x65
        /*005e*/ 	.byte	0x65, 0x70, 0x5f, 0x73, 0x72, 0x63, 0x2f, 0x69, 0x6e, 0x63, 0x6c, 0x75, 0x64, 0x65, 0x2f, 0x63
        /*006e*/ 	.byte	0x75, 0x74, 0x65, 0x2f, 0x61, 0x74, 0x6f, 0x6d, 0x2f, 0x63, 0x6f, 0x70, 0x79, 0x5f, 0x74, 0x72
        /*007e*/ 	.byte	0x61, 0x69, 0x74, 0x73, 0x5f, 0x73, 0x6d, 0x31, 0x30, 0x30, 0x2e, 0x68, 0x70, 0x70, 0x00
	.type		$str$25,@object
	.size		$str$25,(__unnamed_1 - $str$25)
$str$25:
        /*008d*/ 	.byte	0x28, 0x28, 0x75, 0x69, 0x6e, 0x74, 0x33, 0x32, 0x5f, 0x74, 0x28, 0x74, 0x68, 0x72, 0x65, 0x61
        /*009d*/ 	.byte	0x64, 0x49, 0x64, 0x78, 0x2e, 0x78, 0x29, 0x20, 0x2f, 0x20, 0x33, 0x32, 0x29, 0x20, 0x25, 0x20
        /*00ad*/ 	.byte	0x34, 0x29, 0x20, 0x3d, 0x3d, 0x20, 0x28, 0x28, 0x28, 0x74, 0x6d, 0x65, 0x6d, 0x5f, 0x61, 0x64
        /*00bd*/ 	.byte	0x64, 0x72, 0x20, 0x3e, 0x3e, 0x20, 0x31, 0x36, 0x29, 0x20, 0x2f, 0x20, 0x33, 0x32, 0x29, 0x20
        /*00cd*/ 	.byte	0x25, 0x20, 0x34, 0x29, 0x00
	.type		__unnamed_1,@object
	.size		__unnamed_1,(__unnamed_2 - __unnamed_1)
__unnamed_1:
        /*00d2*/ 	.byte	0x61, 0x75, 0x74, 0x6f, 0x20, 0x63, 0x75, 0x74, 0x65, 0x3a, 0x3a, 0x61, 0x73, 0x5f, 0x70, 0x6f
        /* <DEDUP_REMOVED lines=24> */
        /*0262*/ 	.byte	0x3a, 0x3a, 0x43, 0x3c, 0x34, 0x30, 0x39, 0x36, 0x3e, 0x3e, 0x3e, 0x3e, 0x5d, 0x00
	.type		__unnamed_2,@object
	.size		__unnamed_2,(__unnamed_3 - __unnamed_2)
__unnamed_2:
        /* <DEDUP_REMOVED lines=26> */
	.type		__unnamed_3,@object
	.size		__unnamed_3,(.L_3 - __unnamed_3)
__unnamed_3:
        /* <DEDUP_REMOVED lines=40> */
        /*068e*/ 	.byte	0x74, 0x65, 0x3a, 0x3a, 0x43, 0x3c, 0x30, 0x3e, 0x3e, 0x3e, 0x3e, 0x5d, 0x00
.L_3:


//--------------------- .nv.shared._ZN7cutlass13device_kernelINS_4gemm6kernel13GemmUniversalIN4cute5tupleIJiiiiEEENS1_10collective13CollectiveMmaINS1_35MainloopSm100TmaUmmaWarpSpecializedILi33ELi2ELi4ENS5_IJNS4_1CILi2EEENSA_ILi1EEESC_EEEEENS5_IJNSA_ILi128EEENSA_ILi256EEENSA_ILi32EEEEEENS_12float_e5m2_tENS5_IJlSC_lEEESJ_SK_NS4_8TiledMMAINS4_8MMA_AtomIJNS4_10MMA_TraitsINS4_25SM100_MMA_F8F6F4_2x1SM_SSEJSJ_SJ_fSF_SG_NS4_17integral_constantINS4_4UMMA5MajorELSR_0EEESS_NSP_INSQ_7ScaleInELST_0EEESU_EEEEEENS4_6LayoutINS5_IJSC_SC_SC_EEENS5_IJNSA_ILi0EEESZ_SZ_EEEEENS5_IJNS4_10UnderscoreES12_S12_EEEEENS4_18SM100_TMA_2SM_LOADENS4_14ComposedLayoutINS4_7SwizzleILi1ELi4ELi3EEENS4_18smem_ptr_flag_bitsILi8EEENSX_INS5_IJNSA_ILi8EEESH_EEENS5_IJSH_SC_EEEEEEEvNS4_8identityES15_S1F_vS1G_EENS_8epilogue10collective18CollectiveEpilogueINS1I_23Sm100TmaWarpSpecializedILi4ELi2ELi32ELb0ELb0EEEJNS5_IJNSA_ILi64EEESG_SH_EEENS5_IJNSX_IS1N_SC_EENSX_INS5_IJSH_SB_EEENS5_IJSC_SF_EEEEEEEESJ_SK_SJ_SK_NS1I_6fusion15FusionCallbacksIS1M_NS1U_17LinearCombinationISJ_fSJ_fLNS_15FloatRoundStyleE2EEES1O_S1T_JEEENS4_5SM1004TMEM4LOAD26SM100_TMEM_LOAD_32dp32b32xENS4_13SM90_TMA_LOADES1F_NS4_39AutoVectorizingCopyWithAssumedAlignmentILi128EEENS4_14SM90_TMA_STOREES1F_S26_S26_EEEvvEEEEvNT_6ParamsE --------------------------
	.section	.nv.shared._ZN7cutlass13device_kernelINS_4gemm6kernel13GemmUniversalIN4cute5tupleIJiiiiEEENS1_10collective13CollectiveMmaINS1_35MainloopSm100TmaUmmaWarpSpecializedILi33ELi2ELi4ENS5_IJNS4_1CILi2EEENSA_ILi1EEESC_EEEEENS5_IJNSA_ILi128EEENSA_ILi256EEENSA_ILi32EEEEEENS_12float_e5m2_tENS5_IJlSC_lEEESJ_SK_NS4_8TiledMMAINS4_8MMA_AtomIJNS4_10MMA_TraitsINS4_25SM100_MMA_F8F6F4_2x1SM_SSEJSJ_SJ_fSF_SG_NS4_17integral_constantINS4_4UMMA5MajorELSR_0EEESS_NSP_INSQ_7ScaleInELST_0EEESU_EEEEEENS4_6LayoutINS5_IJSC_SC_SC_EEENS5_IJNSA_ILi0EEESZ_SZ_EEEEENS5_IJNS4_10UnderscoreES12_S12_EEEEENS4_18SM100_TMA_2SM_LOADENS4_14ComposedLayoutINS4_7SwizzleILi1ELi4ELi3EEENS4_18smem_ptr_flag_bitsILi8EEENSX_INS5_IJNSA_ILi8EEESH_EEENS5_IJSH_SC_EEEEEEEvNS4_8identityES15_S1F_vS1G_EENS_8epilogue10collective18CollectiveEpilogueINS1I_23Sm100TmaWarpSpecializedILi4ELi2ELi32ELb0ELb0EEEJNS5_IJNSA_ILi64EEESG_SH_EEENS5_IJNSX_IS1N_SC_EENSX_INS5_IJSH_SB_EEENS5_IJSC_SF_EEEEEEEESJ_SK_SJ_SK_NS1I_6fusion15FusionCallbacksIS1M_NS1U_17LinearCombinationISJ_fSJ_fLNS_15FloatRoundStyleE2EEES1O_S1T_JEEENS4_5SM1004TMEM4LOAD26SM100_TMEM_LOAD_32dp32b32xENS4_13SM90_TMA_LOADES1F_NS4_39AutoVectorizingCopyWithAssumedAlignmentILi128EEENS4_14SM90_TMA_STOREES1F_S26_S26_EEEvvEEEEvNT_6ParamsE,"aw",@nobits
	.sectionflags	@""
	.align	16
	.zero		1024


//--------------------- .nv.shared.reserved.0     --------------------------
	.section	.nv.shared.reserved.0,"aw",@nobits
	.weak		__nv_reservedSMEM_offset_0_alias
	.size		__nv_reservedSMEM_offset_0_alias, 0, 64
	.other		__nv_reservedSMEM_offset_0_alias,@"STO_CUDA_RESERVED_SHARED STV_DEFAULT"
__nv_reservedSMEM_offset_0_alias:
	.zero		0
.nv.shared.reserved.0:
	.zero		64
	.weak		__nv_reservedSMEM_tcgen05_partition
	.type		__nv_reservedSMEM_tcgen05_partition,@object
	.size		__nv_reservedSMEM_tcgen05_partition,(.L_0 - __nv_reservedSMEM_tcgen05_partition)
__nv_reservedSMEM_tcgen05_partition:
	.zero		32
.L_0:


//--------------------- .nv.global                --------------------------
	.section	.nv.global,"aw",@nobits
.nv.global:
	.type		_ZN40_INTERNAL_62d47d79_4_k_cu_d0b21b06_376614cute1_E,@object
	.size		_ZN40_INTERNAL_62d47d79_4_k_cu_d0b21b06_376614cute1_E,(_ZN40_INTERNAL_62d47d79_4_k_cu_d0b21b06_376614cuda3std3__45__cpo6cbeginE - _ZN40_INTERNAL_62d47d79_4_k_cu_d0b21b06_376614cute1_E)
_ZN40_INTERNAL_62d47d79_4_k_cu_d0b21b06_376614cute1_E:
	.zero		1
	.type		_ZN40_INTERNAL_62d47d79_4_k_cu_d0b21b06_376614cuda3std3__45__cpo6cbeginE,@object
	.size		_ZN40_INTERNAL_62d47d79_4_k_cu_d0b21b06_376614cuda3std3__45__cpo6cbeginE,(_ZN40_INTERNAL_62d47d79_4_k_cu_d0b21b06_376614cuda3std3__48in_placeE - _ZN40_INTERNAL_62d47d79_4_k_cu_d0b21b06_376614cuda3std3__45__cpo6cbeginE)
_ZN40_INTERNAL_62d47d79_4_k_cu_d0b21b06_376614cuda3std3__45__cpo6cbeginE:
	.zero		1
	.type		_ZN40_INTERNAL_62d47d79_4_k_cu_d0b21b06_376614cuda3std3__48in_placeE,@object
	.size		_ZN40_INTERNAL_62d47d79_4_k_cu_d0b21b06_376614cuda3std3__48in_placeE,(_ZN40_INTERNAL_62d47d79_4_k_cu_d0b21b06_376614cuda3std6ranges3__45__cpo9iter_moveE - _ZN40_INTERNAL_62d47d79_4_k_cu_d0b21b06_376614cuda3std3__48in_placeE)
_ZN40_INTERNAL_62d47d79_4_k_cu_d0b21b06_376614cuda3std3__48in_placeE:
	.zero		1
	.type		_ZN40_INTERNAL_62d47d79_4_k_cu_d0b21b06_376614cuda3std6ranges3__45__cpo9iter_moveE,@object
	.size		_ZN40_INTERNAL_62d47d79_4_k_cu_d0b21b06_376614cuda3std6ranges3__45__cpo9iter_moveE,(_ZN40_INTERNAL_62d47d79_4_k_cu_d0b21b06_376614cuda3std3__45__cpo5beginE - _ZN40_INTERNAL_62d47d79_4_k_cu_d0b21b06_376614cuda3std6ranges3__45__cpo9iter_moveE)
_ZN40_INTERNAL_62d47d79_4_k_cu_d0b21b06_376614cuda3std6ranges3__45__cpo9iter_moveE:
	.zero		1
	.type		_ZN40_INTERNAL_62d47d79_4_k_cu_d0b21b06_376614cuda3std3__45__cpo5beginE,@object
	.size		_ZN40_INTERNAL_62d47d79_4_k_cu_d0b21b06_376614cuda3std3__45__cpo5beginE,(_ZN40_INTERNAL_62d47d79_4_k_cu_d0b21b06_376614cuda3std3__442_GLOBAL__N__62d47d79_4_k_cu_d0b21b06_376616ignoreE - _ZN40_INTERNAL_62d47d79_4_k_cu_d0b21b06_376614cuda3std3__45__cpo5beginE)
_ZN40_INTERNAL_62d47d79_4_k_cu_d0b21b06_376614cuda3std3__45__cpo5beginE:
	.zero		1
	.type		_ZN40_INTERNAL_62d47d79_4_k_cu_d0b21b06_376614cuda3std3__442_GLOBAL__N__62d47d79_4_k_cu_d0b21b06_376616ignoreE,@object
	.size		_ZN40_INTERNAL_62d47d79_4_k_cu_d0b21b06_376614cuda3std3__442_GLOBAL__N__62d47d79_4_k_cu_d0b21b06_376616ignoreE,(_ZN40_INTERNAL_62d47d79_4_k_cu_d0b21b06_376614cute7productE - _ZN40_INTERNAL_62d47d79_4_k_cu_d0b21b06_376614cuda3std3__442_GLOBAL__N__62d47d79_4_k_cu_d0b21b06_376616ignoreE)
_ZN40_INTERNAL_62d47d79_4_k_cu_d0b21b06_376614cuda3std3__442_GLOBAL__N__62d47d79_4_k_cu_d0b21b06_376616ignoreE:
	.zero		1
	.type		_ZN40_INTERNAL_62d47d79_4_k_cu_d0b21b06_376614cute7productE,@object
	.size		_ZN40_INTERNAL_62d47d79_4_k_cu_d0b21b06_376614cute7productE,(_ZN40_INTERNAL_62d47d79_4_k_cu_d0b21b06_376614cuda3std3__45__cpo3endE - _ZN40_INTERNAL_62d47d79_4_k_cu_d0b21b06_376614cute7productE)
_ZN40_INTERNAL_62d47d79_4_k_cu_d0b21b06_376614cute7productE:
	.zero		1
	.type		_ZN40_INTERNAL_62d47d79_4_k_cu_d0b21b06_376614cuda3std3__45__cpo3endE,@object
	.size		_ZN40_INTERNAL_62d47d79_4_k_cu_d0b21b06_376614cuda3std3__45__cpo3endE,(_ZN40_INTERNAL_62d47d79_4_k_cu_d0b21b06_376614cuda3std3__419piecewise_constructE - _ZN40_INTERNAL_62d47d79_4_k_cu_d0b21b06_376614cuda3std3__45__cpo3endE)
_ZN40_INTERNAL_62d47d79_4_k_cu_d0b21b06_376614cuda3std3__45__cpo3endE:
	.zero		1
	.type		_ZN40_INTERNAL_62d47d79_4_k_cu_d0b21b06_376614cuda3std3__419piecewise_constructE,@object
	.size		_ZN40_INTERNAL_62d47d79_4_k_cu_d0b21b06_376614cuda3std3__419piecewise_constructE,(_ZN40_INTERNAL_62d47d79_4_k_cu_d0b21b06_376614cuda3std3__45__cpo4cendE - _ZN40_INTERNAL_62d47d79_4_k_cu_d0b21b06_376614cuda3std3__419piecewise_constructE)
_ZN40_INTERNAL_62d47d79_4_k_cu_d0b21b06_376614cuda3std3__419piecewise_constructE:
	.zero		1
	.type		_ZN40_INTERNAL_62d47d79_4_k_cu_d0b21b06_376614cuda3std3__45__cpo4cendE,@object
	.size		_ZN40_INTERNAL_62d47d79_4_k_cu_d0b21b06_376614cuda3std3__45__cpo4cendE,(_ZN40_INTERNAL_62d47d79_4_k_cu_d0b21b06_376614cuda3std6ranges3__45__cpo4swapE - _ZN40_INTERNAL_62d47d79_4_k_cu_d0b21b06_376614cuda3std3__45__cpo4cendE)
_ZN40_INTERNAL_62d47d79_4_k_cu_d0b21b06_376614cuda3std3__45__cpo4cendE:
	.zero		1
	.type		_ZN40_INTERNAL_62d47d79_4_k_cu_d0b21b06_376614cuda3std6ranges3__45__cpo4swapE,@object
	.size		_ZN40_INTERNAL_62d47d79_4_k_cu_d0b21b06_376614cuda3std6ranges3__45__cpo4swapE,(.L_11 - _ZN40_INTERNAL_62d47d79_4_k_cu_d0b21b06_376614cuda3std6ranges3__45__cpo4swapE)
_ZN40_INTERNAL_62d47d79_4_k_cu_d0b21b06_376614cuda3std6ranges3__45__cpo4swapE:
	.zero		1
.L_11:


//--------------------- .nv.constant0._ZN7cutlass13device_kernelINS_4gemm6kernel13GemmUniversalIN4cute5tupleIJiiiiEEENS1_10collective13CollectiveMmaINS1_35MainloopSm100TmaUmmaWarpSpecializedILi33ELi2ELi4ENS5_IJNS4_1CILi2EEENSA_ILi1EEESC_EEEEENS5_IJNSA_ILi128EEENSA_ILi256EEENSA_ILi32EEEEEENS_12float_e5m2_tENS5_IJlSC_lEEESJ_SK_NS4_8TiledMMAINS4_8MMA_AtomIJNS4_10MMA_TraitsINS4_25SM100_MMA_F8F6F4_2x1SM_SSEJSJ_SJ_fSF_SG_NS4_17integral_constantINS4_4UMMA5MajorELSR_0EEESS_NSP_INSQ_7ScaleInELST_0EEESU_EEEEEENS4_6LayoutINS5_IJSC_SC_SC_EEENS5_IJNSA_ILi0EEESZ_SZ_EEEEENS5_IJNS4_10UnderscoreES12_S12_EEEEENS4_18SM100_TMA_2SM_LOADENS4_14ComposedLayoutINS4_7SwizzleILi1ELi4ELi3EEENS4_18smem_ptr_flag_bitsILi8EEENSX_INS5_IJNSA_ILi8EEESH_EEENS5_IJSH_SC_EEEEEEEvNS4_8identityES15_S1F_vS1G_EENS_8epilogue10collective18CollectiveEpilogueINS1I_23Sm100TmaWarpSpecializedILi4ELi2ELi32ELb0ELb0EEEJNS5_IJNSA_ILi64EEESG_SH_EEENS5_IJNSX_IS1N_SC_EENSX_INS5_IJSH_SB_EEENS5_IJSC_SF_EEEEEEEESJ_SK_SJ_SK_NS1I_6fusion15FusionCallbacksIS1M_NS1U_17LinearCombinationISJ_fSJ_fLNS_15FloatRoundStyleE2EEES1O_S1T_JEEENS4_5SM1004TMEM4LOAD26SM100_TMEM_LOAD_32dp32b32xENS4_13SM90_TMA_LOADES1F_NS4_39AutoVectorizingCopyWithAssumedAlignmentILi128EEENS4_14SM90_TMA_STOREES1F_S26_S26_EEEvvEEEEvNT_6ParamsE --------------------------
	.section	.nv.constant0._ZN7cutlass13device_kernelINS_4gemm6kernel13GemmUniversalIN4cute5tupleIJiiiiEEENS1_10collective13CollectiveMmaINS1_35MainloopSm100TmaUmmaWarpSpecializedILi33ELi2ELi4ENS5_IJNS4_1CILi2EEENSA_ILi1EEESC_EEEEENS5_IJNSA_ILi128EEENSA_ILi256EEENSA_ILi32EEEEEENS_12float_e5m2_tENS5_IJlSC_lEEESJ_SK_NS4_8TiledMMAINS4_8MMA_AtomIJNS4_10MMA_TraitsINS4_25SM100_MMA_F8F6F4_2x1SM_SSEJSJ_SJ_fSF_SG_NS4_17integral_constantINS4_4UMMA5MajorELSR_0EEESS_NSP_INSQ_7ScaleInELST_0EEESU_EEEEEENS4_6LayoutINS5_IJSC_SC_SC_EEENS5_IJNSA_ILi0EEESZ_SZ_EEEEENS5_IJNS4_10UnderscoreES12_S12_EEEEENS4_18SM100_TMA_2SM_LOADENS4_14ComposedLayoutINS4_7SwizzleILi1ELi4ELi3EEENS4_18smem_ptr_flag_bitsILi8EEENSX_INS5_IJNSA_ILi8EEESH_EEENS5_IJSH_SC_EEEEEEEvNS4_8identityES15_S1F_vS1G_EENS_8epilogue10collective18CollectiveEpilogueINS1I_23Sm100TmaWarpSpecializedILi4ELi2ELi32ELb0ELb0EEEJNS5_IJNSA_ILi64EEESG_SH_EEENS5_IJNSX_IS1N_SC_EENSX_INS5_IJSH_SB_EEENS5_IJSC_SF_EEEEEEEESJ_SK_SJ_SK_NS1I_6fusion15FusionCallbacksIS1M_NS1U_17LinearCombinationISJ_fSJ_fLNS_15FloatRoundStyleE2EEES1O_S1T_JEEENS4_5SM1004TMEM4LOAD26SM100_TMEM_LOAD_32dp32b32xENS4_13SM90_TMA_LOADES1F_NS4_39AutoVectorizingCopyWithAssumedAlignmentILi128EEENS4_14SM90_TMA_STOREES1F_S26_S26_EEEvvEEEEvNT_6ParamsE,"a",@progbits
	.sectionflags	@""
	.align	4
.nv.constant0._ZN7cutlass13device_kernelINS_4gemm6kernel13GemmUniversalIN4cute5tupleIJiiiiEEENS1_10collective13CollectiveMmaINS1_35MainloopSm100TmaUmmaWarpSpecializedILi33ELi2ELi4ENS5_IJNS4_1CILi2EEENSA_ILi1EEESC_EEEEENS5_IJNSA_ILi128EEENSA_ILi256EEENSA_ILi32EEEEEENS_12float_e5m2_tENS5_IJlSC_lEEESJ_SK_NS4_8TiledMMAINS4_8MMA_AtomIJNS4_10MMA_TraitsINS4_25SM100_MMA_F8F6F4_2x1SM_SSEJSJ_SJ_fSF_SG_NS4_17integral_constantINS4_4UMMA5MajorELSR_0EEESS_NSP_INSQ_7ScaleInELST_0EEESU_EEEEEENS4_6LayoutINS5_IJSC_SC_SC_EEENS5_IJNSA_ILi0EEESZ_SZ_EEEEENS5_IJNS4_10UnderscoreES12_S12_EEEEENS4_18SM100_TMA_2SM_LOADENS4_14ComposedLayoutINS4_7SwizzleILi1ELi4ELi3EEENS4_18smem_ptr_flag_bitsILi8EEENSX_INS5_IJNSA_ILi8EEESH_EEENS5_IJSH_SC_EEEEEEEvNS4_8identityES15_S1F_vS1G_EENS_8epilogue10collective18CollectiveEpilogueINS1I_23Sm100TmaWarpSpecializedILi4ELi2ELi32ELb0ELb0EEEJNS5_IJNSA_ILi64EEESG_SH_EEENS5_IJNSX_IS1N_SC_EENSX_INS5_IJSH_SB_EEENS5_IJSC_SF_EEEEEEEESJ_SK_SJ_SK_NS1I_6fusion15FusionCallbacksIS1M_NS1U_17LinearCombinationISJ_fSJ_fLNS_15FloatRoundStyleE2EEES1O_S1T_JEEENS4_5SM1004TMEM4LOAD26SM100_TMEM_LOAD_32dp32b32xENS4_13SM90_TMA_LOADES1F_NS4_39AutoVectorizingCopyWithAssumedAlignmentILi128EEENS4_14SM90_TMA_STOREES1F_S26_S26_EEEvvEEEEvNT_6ParamsE:
	.zero		2944


//--------------------- SYMBOLS --------------------------

	.type		.nv.reservedSmem.offset0,@object
	.size		.nv.reservedSmem.offset0,0x4
	.type		.nv.reservedSmem.cap,@object
	.size		.nv.reservedSmem.cap,0x4
	.type		__assertfail,@function
